	.target	sm_90a

	.elftype	@"ET_EXEC"


//--------------------- .note.nv.tkinfo           --------------------------
	.section	.note.nv.tkinfo,"",@"SHT_NOTE"
	.sectionflags	@"SHF_NOTE_NV_TKINFO"
	.tkinfo
        /*0018*/ 	.word	0x00000002
        /*0030*/ 	.string	""
        /*0030*/ 	.string	"ptxas"
        /*0030*/ 	.string	"Cuda compilation tools, release 13.0, V13.0.88"
        /*0030*/ 	.string	"Build cuda_13.0.r13.0/compiler.36424714_0"
        /*0030*/ 	.string	"-arch sm_90a -m 64 "



//--------------------- .note.nv.cuinfo           --------------------------
	.section	.note.nv.cuinfo,"",@"SHT_NOTE"
	.sectionflags	@"SHF_NOTE_NV_CUINFO"
        /*0018*/ 	.short	0x0002
        /*001a*/ 	.short	0x005a
        /*001c*/ 	.short	0x0082
	.zero		2


//--------------------- .nv.info                  --------------------------
	.section	.nv.info,"",@"SHT_CUDA_INFO"
	.align	4


	//----- nvinfo : EIATTR_REGCOUNT
	.align		4
        /*0000*/ 	.byte	0x04, 0x2f
        /*0002*/ 	.short	(.L_15 - .L_14)
	.align		4
.L_14:
        /*0004*/ 	.word	index@(_ZN7cutlass13device_kernelINS_4gemm6kernel13GemmUniversalIN4cute5tupleIJiiiiEEENS1_10collective13CollectiveMmaINS1_34MainloopSm90TmaGmmaWarpSpecializedILi4ENS5_IJNS4_1CILi1EEESB_SB_EEENS1_35KernelTmaWarpSpecializedCooperativeEEENS5_IJNSA_ILi512EEENSA_ILi240EEENSA_ILi32EEEEEENS_10bfloat16_tENS5_IJlSB_lEEESJ_SK_NS4_8TiledMMAINS4_8MMA_AtomIJNS4_4SM904GMMA27MMA_64x16x16_F32BF16BF16_SSILNSO_5MajorE0ELSQ_0ELNSO_7ScaleInE1ELSR_1EEEEEENS4_6LayoutINS5_IJNSA_ILi2EEESB_SB_EEENS5_IJSB_NSA_ILi0EEESX_EEEEENS5_IJNS4_10UnderscoreES10_S10_EEEEENS4_13SM90_TMA_LOADENS4_14ComposedLayoutINS4_7SwizzleILi2ELi4ELi3EEENS4_18smem_ptr_flag_bitsILi16EEENSU_INS5_IJNSA_ILi8EEESH_EEENS5_IJSH_SB_EEEEEEEvNS4_8identityES13_S1D_vS1E_EENS_8epilogue10collective6detail29Sm90TmaWarpSpecializedAdapterINS1H_15DefaultEpilogueISJ_SK_SK_NS1G_6thread17LinearCombinationISJ_Li1EffLNS1L_9ScaleType4KindE0ELNS_15FloatRoundStyleE2ESJ_EENS1_15EpilogueDefaultEEEEEvvEEEEvNT_6ParamsE)
        /*0008*/ 	.word	0x000000a8


	//----- nvinfo : EIATTR_FRAME_SIZE
	.align		4
.L_15:
        /*000c*/ 	.byte	0x04, 0x11
        /*000e*/ 	.short	(.L_17 - .L_16)
	.align		4
.L_16:
        /*0010*/ 	.word	index@(_ZN7cutlass13device_kernelINS_4gemm6kernel13GemmUniversalIN4cute5tupleIJiiiiEEENS1_10collective13CollectiveMmaINS1_34MainloopSm90TmaGmmaWarpSpecializedILi4ENS5_IJNS4_1CILi1EEESB_SB_EEENS1_35KernelTmaWarpSpecializedCooperativeEEENS5_IJNSA_ILi512EEENSA_ILi240EEENSA_ILi32EEEEEENS_10bfloat16_tENS5_IJlSB_lEEESJ_SK_NS4_8TiledMMAINS4_8MMA_AtomIJNS4_4SM904GMMA27MMA_64x16x16_F32BF16BF16_SSILNSO_5MajorE0ELSQ_0ELNSO_7ScaleInE1ELSR_1EEEEEENS4_6LayoutINS5_IJNSA_ILi2EEESB_SB_EEENS5_IJSB_NSA_ILi0EEESX_EEEEENS5_IJNS4_10UnderscoreES10_S10_EEEEENS4_13SM90_TMA_LOADENS4_14ComposedLayoutINS4_7SwizzleILi2ELi4ELi3EEENS4_18smem_ptr_flag_bitsILi16EEENSU_INS5_IJNSA_ILi8EEESH_EEENS5_IJSH_SB_EEEEEEEvNS4_8identityES13_S1D_vS1E_EENS_8epilogue10collective6detail29Sm90TmaWarpSpecializedAdapterINS1H_15DefaultEpilogueISJ_SK_SK_NS1G_6thread17LinearCombinationISJ_Li1EffLNS1L_9ScaleType4KindE0ELNS_15FloatRoundStyleE2ESJ_EENS1_15EpilogueDefaultEEEEEvvEEEEvNT_6ParamsE)
        /*0014*/ 	.word	0x000008a8


	//----- nvinfo : EIATTR_MIN_STACK_SIZE
	.align		4
.L_17:
        /*0018*/ 	.byte	0x04, 0x12
        /*001a*/ 	.short	(.L_19 - .L_18)
	.align		4
.L_18:
        /*001c*/ 	.word	index@(_ZN7cutlass13device_kernelINS_4gemm6kernel13GemmUniversalIN4cute5tupleIJiiiiEEENS1_10collective13CollectiveMmaINS1_34MainloopSm90TmaGmmaWarpSpecializedILi4ENS5_IJNS4_1CILi1EEESB_SB_EEENS1_35KernelTmaWarpSpecializedCooperativeEEENS5_IJNSA_ILi512EEENSA_ILi240EEENSA_ILi32EEEEEENS_10bfloat16_tENS5_IJlSB_lEEESJ_SK_NS4_8TiledMMAINS4_8MMA_AtomIJNS4_4SM904GMMA27MMA_64x16x16_F32BF16BF16_SSILNSO_5MajorE0ELSQ_0ELNSO_7ScaleInE1ELSR_1EEEEEENS4_6LayoutINS5_IJNSA_ILi2EEESB_SB_EEENS5_IJSB_NSA_ILi0EEESX_EEEEENS5_IJNS4_10UnderscoreES10_S10_EEEEENS4_13SM90_TMA_LOADENS4_14ComposedLayoutINS4_7SwizzleILi2ELi4ELi3EEENS4_18smem_ptr_flag_bitsILi16EEENSU_INS5_IJNSA_ILi8EEESH_EEENS5_IJSH_SB_EEEEEEEvNS4_8identityES13_S1D_vS1E_EENS_8epilogue10collective6detail29Sm90TmaWarpSpecializedAdapterINS1H_15DefaultEpilogueISJ_SK_SK_NS1G_6thread17LinearCombinationISJ_Li1EffLNS1L_9ScaleType4KindE0ELNS_15FloatRoundStyleE2ESJ_EENS1_15EpilogueDefaultEEEEEvvEEEEvNT_6ParamsE)
        /*0020*/ 	.word	0x000008a8
.L_19:


//--------------------- .nv.compat                --------------------------
	.section	.nv.compat,"",@"SHT_CUDA_COMPAT_INFO"
	.align	4
        /*0000*/ 	.byte	0x02, 0x09, 0x01, 0x00, 0x02, 0x02, 0x04, 0x00, 0x02, 0x05, 0x05, 0x00, 0x03, 0x07, 0x01, 0x01
        /*0010*/ 	.byte	0x02, 0x03, 0x01, 0x00, 0x02, 0x06, 0x01, 0x00, 0x04, 0x0b, 0x08, 0x00, 0x00, 0x00, 0x00, 0x00
        /*0020*/ 	.byte	0x00, 0x00, 0x00, 0x00


//--------------------- .nv.info._ZN7cutlass13device_kernelINS_4gemm6kernel13GemmUniversalIN4cute5tupleIJiiiiEEENS1_10collective13CollectiveMmaINS1_34MainloopSm90TmaGmmaWarpSpecializedILi4ENS5_IJNS4_1CILi1EEESB_SB_EEENS1_35KernelTmaWarpSpecializedCooperativeEEENS5_IJNSA_ILi512EEENSA_ILi240EEENSA_ILi32EEEEEENS_10bfloat16_tENS5_IJlSB_lEEESJ_SK_NS4_8TiledMMAINS4_8MMA_AtomIJNS4_4SM904GMMA27MMA_64x16x16_F32BF16BF16_SSILNSO_5MajorE0ELSQ_0ELNSO_7ScaleInE1ELSR_1EEEEEENS4_6LayoutINS5_IJNSA_ILi2EEESB_SB_EEENS5_IJSB_NSA_ILi0EEESX_EEEEENS5_IJNS4_10UnderscoreES10_S10_EEEEENS4_13SM90_TMA_LOADENS4_14ComposedLayoutINS4_7SwizzleILi2ELi4ELi3EEENS4_18smem_ptr_flag_bitsILi16EEENSU_INS5_IJNSA_ILi8EEESH_EEENS5_IJSH_SB_EEEEEEEvNS4_8identityES13_S1D_vS1E_EENS_8epilogue10collective6detail29Sm90TmaWarpSpecializedAdapterINS1H_15DefaultEpilogueISJ_SK_SK_NS1G_6thread17LinearCombinationISJ_Li1EffLNS1L_9ScaleType4KindE0ELNS_15FloatRoundStyleE2ESJ_EENS1_15EpilogueDefaultEEEEEvvEEEEvNT_6ParamsE --------------------------
	.section	.nv.info._ZN7cutlass13device_kernelINS_4gemm6kernel13GemmUniversalIN4cute5tupleIJiiiiEEENS1_10collective13CollectiveMmaINS1_34MainloopSm90TmaGmmaWarpSpecializedILi4ENS5_IJNS4_1CILi1EEESB_SB_EEENS1_35KernelTmaWarpSpecializedCooperativeEEENS5_IJNSA_ILi512EEENSA_ILi240EEENSA_ILi32EEEEEENS_10bfloat16_tENS5_IJlSB_lEEESJ_SK_NS4_8TiledMMAINS4_8MMA_AtomIJNS4_4SM904GMMA27MMA_64x16x16_F32BF16BF16_SSILNSO_5MajorE0ELSQ_0ELNSO_7ScaleInE1ELSR_1EEEEEENS4_6LayoutINS5_IJNSA_ILi2EEESB_SB_EEENS5_IJSB_NSA_ILi0EEESX_EEEEENS5_IJNS4_10UnderscoreES10_S10_EEEEENS4_13SM90_TMA_LOADENS4_14ComposedLayoutINS4_7SwizzleILi2ELi4ELi3EEENS4_18smem_ptr_flag_bitsILi16EEENSU_INS5_IJNSA_ILi8EEESH_EEENS5_IJSH_SB_EEEEEEEvNS4_8identityES13_S1D_vS1E_EENS_8epilogue10collective6detail29Sm90TmaWarpSpecializedAdapterINS1H_15DefaultEpilogueISJ_SK_SK_NS1G_6thread17LinearCombinationISJ_Li1EffLNS1L_9ScaleType4KindE0ELNS_15FloatRoundStyleE2ESJ_EENS1_15EpilogueDefaultEEEEEvvEEEEvNT_6ParamsE,"",@"SHT_CUDA_INFO"
	.sectionflags	@""
	.align	4


	//----- nvinfo : EIATTR_CUDA_API_VERSION
	.align		4
        /*0000*/ 	.byte	0x04, 0x37
        /*0002*/ 	.short	(.L_21 - .L_20)
.L_20:
        /*0004*/ 	.word	0x00000082


	//----- nvinfo : EIATTR_KPARAM_INFO
	.align		4
.L_21:
        /*0008*/ 	.byte	0x04, 0x17
        /*000a*/ 	.short	(.L_23 - .L_22)
.L_22:
        /*000c*/ 	.word	0x00000000
        /*0010*/ 	.short	0x0000
        /*0012*/ 	.short	0x0070
        /*0014*/ 	.byte	0x00, 0xf0, 0x01, 0x10


	//----- nvinfo : EIATTR_SPARSE_MMA_MASK
	.align		4
.L_23:
        /*0018*/ 	.byte	0x03, 0x50
        /*001a*/ 	.short	0x0000


	//----- nvinfo : EIATTR_MAXREG_COUNT
	.align		4
        /*001c*/ 	.byte	0x03, 0x1b
        /*001e*/ 	.short	0x00a8


	//----- nvinfo : EIATTR_NUM_BARRIERS
	.align		4
        /*0020*/ 	.byte	0x02, 0x4c
        /*0022*/ 	.byte	0x01
	.zero		1


	//----- nvinfo : EIATTR_EXTERNS
	.align		4
        /*0024*/ 	.byte	0x04, 0x0f
        /*0026*/ 	.short	(.L_25 - .L_24)


	//   ....[0]....
	.align		4
.L_24:
        /*0028*/ 	.word	index@(__assertfail)


	//----- nvinfo : EIATTR_ANNOTATIONS
	.align		4
.L_25:
        /*002c*/ 	.byte	0x04, 0x55
        /*002e*/ 	.short	(.L_27 - .L_26)


	//   ....[0]....
.L_26:
        /*0030*/ 	.word	0x00000001
        /*0034*/ 	.byte	0x50, 0x02, 0x00, 0x00, 0x01, 0x00, 0x00, 0x00, 0xb0, 0x05, 0x00, 0x00, 0x01, 0x00, 0x00, 0x00
        /* <DEDUP_REMOVED lines=2435> */
        /*9874*/ 	.byte	0xd0, 0xc4, 0x03, 0x00, 0x01, 0x00, 0x00, 0x00, 0xf0, 0xca, 0x03, 0x00


	//----- nvinfo : EIATTR_MERCURY_ISA_VERSION
	.align		4
.L_27:
        /*9880*/ 	.byte	0x03, 0x5f
        /*9882*/ 	.short	0x0101


	//----- nvinfo : EIATTR_INT_WARP_WIDE_INSTR_OFFSETS
	.align		4
        /*9884*/ 	.byte	0x04, 0x31
        /*9886*/ 	.short	(.L_29 - .L_28)


	//   ....[0]....
.L_28:
        /*9888*/ 	.word	0x00000480


	//   ....[1]....
        /*988c*/ 	.word	0x00000490


	//   ....[2]....
        /*9890*/ 	.word	0x000005c0


	//----- nvinfo : EIATTR_COOP_GROUP_MASK_REGIDS
	.align		4
.L_29:
        /*9894*/ 	.byte	0x04, 0x29
        /*9896*/ 	.short	(.L_31 - .L_30)


	//   ....[0]....
.L_30:
        /*9898*/ 	.word	0xffffffff


	//   ....[1]....
        /*989c*/ 	.word	0xffffffff


	//   ....[2]....
        /*98a0*/ 	.word	0xffffffff


	//   ....[3]....
        /*98a4*/ 	.word	0xffffffff


	//   ....[4]....
        /*98a8*/ 	.word	0xffffffff


	//----- nvinfo : EIATTR_COOP_GROUP_INSTR_OFFSETS
	.align		4
.L_31:
        /*98ac*/ 	.byte	0x04, 0x28
        /*98ae*/ 	.short	(.L_33 - .L_32)


	//   ....[0]....
.L_32:
        /*98b0*/ 	.word	0x00000070


	//   ....[1]....
        /*98b4*/ 	.word	0x00000080


	//   ....[2]....
        /*98b8*/ 	.word	0x000001a0


	//   ....[3]....
        /*98bc*/ 	.word	0x000003d0


	//   ....[4]....
        /*98c0*/ 	.word	0x00001140


	//----- nvinfo : EIATTR_REG_RECONFIG
	.align		4
.L_33:
        /*98c4*/ 	.byte	0x01, 0x54
	.zero		2


	//----- nvinfo : EIATTR_SYSCALL_OFFSETS
	.align		4
        /*98c8*/ 	.byte	0x04, 0x46
        /*98ca*/ 	.short	(.L_35 - .L_34)


	//   ....[0]....
.L_34:
        /*98cc*/ 	.word	0x000012f0


	//----- nvinfo : EIATTR_MBARRIER_INSTR_OFFSETS
	.align		4
.L_35:
        /*98d0*/ 	.byte	0x04, 0x39
        /*98d2*/ 	.short	(.L_37 - .L_36)


	//   ....[0]....
.L_36:
        /*98d4*/ 	.word	0x00000340
        /*98d8*/ 	.word	0x000000ff
        /*98dc*/ 	.word	0x00000000
        /*98e0*/ 	.short	0x0100
        /*98e2*/ 	.byte	0x09
	.zero		1


	//   ....[1]....
        /*98e4*/ 	.word	0x00000350
        /*98e8*/ 	.word	0x000000ff
        /*98ec*/ 	.word	0x00000020
        /*98f0*/ 	.short	0x0100
        /*98f2*/ 	.byte	0x09
	.zero		1


	//   ....[2]....
        /*98f4*/ 	.word	0x00000360
        /*98f8*/ 	.word	0x000000ff
        /*98fc*/ 	.word	0x00000008
        /*9900*/ 	.short	0x0100
        /*9902*/ 	.byte	0x09
	.zero		1


	//   ....[3]....
        /*9904*/ 	.word	0x00000370
        /*9908*/ 	.word	0x000000ff
        /*990c*/ 	.word	0x00000028
        /*9910*/ 	.short	0x0100
        /*9912*/ 	.byte	0x09
	.zero		1


	//   ....[4]....
        /*9914*/ 	.word	0x00000380
        /*9918*/ 	.word	0x000000ff
        /*991c*/ 	.word	0x00000010
        /*9920*/ 	.short	0x0100
        /*9922*/ 	.byte	0x09
	.zero		1


	//   ....[5]....
        /*9924*/ 	.word	0x00000390
        /*9928*/ 	.word	0x000000ff
        /*992c*/ 	.word	0x00000030
        /*9930*/ 	.short	0x0100
        /*9932*/ 	.byte	0x09
	.zero		1


	//   ....[6]....
        /*9934*/ 	.word	0x000003a0
        /*9938*/ 	.word	0x000000ff
        /*993c*/ 	.word	0x00000018
        /*9940*/ 	.short	0x0100
        /*9942*/ 	.byte	0x09
	.zero		1


	//   ....[7]....
        /*9944*/ 	.word	0x000003b0
        /*9948*/ 	.word	0x000000ff
        /*994c*/ 	.word	0x00000038
        /*9950*/ 	.short	0x0100
        /*9952*/ 	.byte	0x09
	.zero		1


	//   ....[8]....
        /*9954*/ 	.word	0x000005f0
        /*9958*/ 	.word	0x000000ff
        /*995c*/ 	.word	0x00000050
        /*9960*/ 	.short	0x0100
        /*9962*/ 	.byte	0x06
	.zero		1


	//   ....[9]....
        /*9964*/ 	.word	0x00000600
        /*9968*/ 	.word	0x000000ff
        /*996c*/ 	.word	0x00000058
        /*9970*/ 	.short	0x0100
        /*9972*/ 	.byte	0x06
	.zero		1


	//   ....[10]....
        /*9974*/ 	.word	0x00001400
        /*9978*/ 	.word	0x00000003
        /*997c*/ 	.word	0x00000000
        /*9980*/ 	.short	0x010a
        /*9982*/ 	.byte	0x3f
	.zero		1


	//   ....[11]....
        /*9984*/ 	.word	0x00001440
        /*9988*/ 	.word	0x00000003
        /*998c*/ 	.word	0x00000000
        /*9990*/ 	.short	0x010a
        /*9992*/ 	.byte	0x3f
	.zero		1


	//   ....[12]....
        /*9994*/ 	.word	0x00008830
        /*9998*/ 	.word	0x000000ff
        /*999c*/ 	.word	0x00000000
        /*99a0*/ 	.short	0x010a
        /*99a2*/ 	.byte	0x04
	.zero		1


	//   ....[13]....
        /*99a4*/ 	.word	0x00008870
        /*99a8*/ 	.word	0x000000ff
        /*99ac*/ 	.word	0x00000000
        /*99b0*/ 	.short	0x010a
        /*99b2*/ 	.byte	0x04
	.zero		1


	//   ....[14]....
        /*99b4*/ 	.word	0x0000fc00
        /*99b8*/ 	.word	0x000000ff
        /*99bc*/ 	.word	0x00000000
        /*99c0*/ 	.short	0x0101
        /*99c2*/ 	.byte	0x04
	.zero		1


	//   ....[15]....
        /*99c4*/ 	.word	0x0000fe40
        /*99c8*/ 	.word	0x000000ff
        /*99cc*/ 	.word	0x00000000
        /*99d0*/ 	.short	0x0101
        /*99d2*/ 	.byte	0x04
	.zero		1


	//   ....[16]....
        /*99d4*/ 	.word	0x0003c060
        /*99d8*/ 	.word	0x0000000b
        /*99dc*/ 	.word	0x00000020
        /*99e0*/ 	.short	0x010a
        /*99e2*/ 	.byte	0x3f
	.zero		1


	//   ....[17]....
        /*99e4*/ 	.word	0x0003c440
        /*99e8*/ 	.word	0x00000002
        /*99ec*/ 	.word	0x00000058
        /*99f0*/ 	.short	0x0101
        /*99f2*/ 	.byte	0x3f
	.zero		1


	//   ....[18]....
        /*99f4*/ 	.word	0x0003cbc0
        /*99f8*/ 	.word	0x00000005
        /*99fc*/ 	.word	0x00000000
        /*9a00*/ 	.short	0x010a
        /*9a02*/ 	.byte	0x3f
	.zero		1


	//   ....[19]....
        /*9a04*/ 	.word	0x0003cc50
        /*9a08*/ 	.word	0x00000005
        /*9a0c*/ 	.word	0x00000000
        /*9a10*/ 	.short	0x010a
        /*9a12*/ 	.byte	0x3f
	.zero		1


	//   ....[20]....
        /*9a14*/ 	.word	0x0003cce0
        /*9a18*/ 	.word	0x00000005
        /*9a1c*/ 	.word	0x00000000
        /*9a20*/ 	.short	0x010a
        /*9a22*/ 	.byte	0x3f
	.zero		1


	//   ....[21]....
        /*9a24*/ 	.word	0x0003cd70
        /*9a28*/ 	.word	0x00000003
        /*9a2c*/ 	.word	0x00000000
        /*9a30*/ 	.short	0x010a
        /*9a32*/ 	.byte	0x3f
	.zero		1


	//   ....[22]....
        /*9a34*/ 	.word	0x0003cdd0
        /*9a38*/ 	.word	0x00000003
        /*9a3c*/ 	.word	0x00000000
        /*9a40*/ 	.short	0x010a
        /*9a42*/ 	.byte	0x3f
	.zero		1


	//   ....[23]....
        /*9a44*/ 	.word	0x0003ce30
        /*9a48*/ 	.word	0x00000007
        /*9a4c*/ 	.word	0x00000000
        /*9a50*/ 	.short	0x010a
        /*9a52*/ 	.byte	0x3f
	.zero		1


	//   ....[24]....
        /*9a54*/ 	.word	0x0003cf00
        /*9a58*/ 	.word	0x0000000b
        /*9a5c*/ 	.word	0x00000020
        /*9a60*/ 	.short	0x010a
        /*9a62*/ 	.byte	0x3f
	.zero		1


	//   ....[25]....
        /*9a64*/ 	.word	0x0003cfd0
        /*9a68*/ 	.word	0x00000005
        /*9a6c*/ 	.word	0x00000000
        /*9a70*/ 	.short	0x010a
        /*9a72*/ 	.byte	0x3f
	.zero		1


	//   ....[26]....
        /*9a74*/ 	.word	0x0003d020
        /*9a78*/ 	.word	0x00000005
        /*9a7c*/ 	.word	0x00000000
        /*9a80*/ 	.short	0x010a
        /*9a82*/ 	.byte	0x3f
	.zero		1


	//   ....[27]....
        /*9a84*/ 	.word	0x0003d070
        /*9a88*/ 	.word	0x00000005
        /*9a8c*/ 	.word	0x00000000
        /*9a90*/ 	.short	0x010a
        /*9a92*/ 	.byte	0x3f
	.zero		1


	//----- nvinfo : EIATTR_NUM_MBARRIERS
	.align		4
.L_37:
        /*9a94*/ 	.byte	0x03, 0x38
        /*9a96*/ 	.short	0x000a


	//----- nvinfo : EIATTR_EXIT_INSTR_OFFSETS
	.align		4
        /*9a98*/ 	.byte	0x04, 0x1c
        /*9a9a*/ 	.short	(.L_39 - .L_38)


	//   ....[0]....
.L_38:
        /*9a9c*/ 	.word	0x00000660


	//   ....[1]....
        /*9aa0*/ 	.word	0x00000ff0


	//   ....[2]....
        /*9aa4*/ 	.word	0x0003b660


	//   ....[3]....
        /*9aa8*/ 	.word	0x0003bcd0


	//   ....[4]....
        /*9aac*/ 	.word	0x0003cdc0


	//----- nvinfo : EIATTR_MAX_THREADS
	.align		4
.L_39:
        /*9ab0*/ 	.byte	0x04, 0x05
        /*9ab2*/ 	.short	(.L_41 - .L_40)
.L_40:
        /*9ab4*/ 	.word	0x00000180
        /*9ab8*/ 	.word	0x00000001
        /*9abc*/ 	.word	0x00000001


	//----- nvinfo : EIATTR_CRS_STACK_SIZE
	.align		4
.L_41:
        /*9ac0*/ 	.byte	0x04, 0x1e
        /*9ac2*/ 	.short	(.L_43 - .L_42)
.L_42:
        /*9ac4*/ 	.word	0x00000000


	//----- nvinfo : EIATTR_CBANK_PARAM_SIZE
	.align		4
.L_43:
        /*9ac8*/ 	.byte	0x03, 0x19
        /*9aca*/ 	.short	0x0470


	//----- nvinfo : EIATTR_PARAM_CBANK
	.align		4
        /*9acc*/ 	.byte	0x04, 0x0a
        /*9ace*/ 	.short	(.L_45 - .L_44)
	.align		4
.L_44:
        /*9ad0*/ 	.word	index@(.nv.constant0._ZN7cutlass13device_kernelINS_4gemm6kernel13GemmUniversalIN4cute5tupleIJiiiiEEENS1_10collective13CollectiveMmaINS1_34MainloopSm90TmaGmmaWarpSpecializedILi4ENS5_IJNS4_1CILi1EEESB_SB_EEENS1_35KernelTmaWarpSpecializedCooperativeEEENS5_IJNSA_ILi512EEENSA_ILi240EEENSA_ILi32EEEEEENS_10bfloat16_tENS5_IJlSB_lEEESJ_SK_NS4_8TiledMMAINS4_8MMA_AtomIJNS4_4SM904GMMA27MMA_64x16x16_F32BF16BF16_SSILNSO_5MajorE0ELSQ_0ELNSO_7ScaleInE1ELSR_1EEEEEENS4_6LayoutINS5_IJNSA_ILi2EEESB_SB_EEENS5_IJSB_NSA_ILi0EEESX_EEEEENS5_IJNS4_10UnderscoreES10_S10_EEEEENS4_13SM90_TMA_LOADENS4_14ComposedLayoutINS4_7SwizzleILi2ELi4ELi3EEENS4_18smem_ptr_flag_bitsILi16EEENSU_INS5_IJNSA_ILi8EEESH_EEENS5_IJSH_SB_EEEEEEEvNS4_8identityES13_S1D_vS1E_EENS_8epilogue10collective6detail29Sm90TmaWarpSpecializedAdapterINS1H_15DefaultEpilogueISJ_SK_SK_NS1G_6thread17LinearCombinationISJ_Li1EffLNS1L_9ScaleType4KindE0ELNS_15FloatRoundStyleE2ESJ_EENS1_15EpilogueDefaultEEEEEvvEEEEvNT_6ParamsE)
        /*9ad4*/ 	.short	0x0210
        /*9ad6*/ 	.short	0x0470


	//----- nvinfo : EIATTR_SW_WAR
	.align		4
.L_45:
        /*9ad8*/ 	.byte	0x04, 0x36
        /*9ada*/ 	.short	(.L_47 - .L_46)
.L_46:
        /*9adc*/ 	.word	0x00000008
.L_47:


//--------------------- .nv.callgraph             --------------------------
	.section	.nv.callgraph,"",@"SHT_CUDA_CALLGRAPH"
	.align	4
	.sectionentsize	8
	.align		4
        /*0000*/ 	.word	0x00000000
	.align		4
        /*0004*/ 	.word	0xffffffff
	.align		4
        /*0008*/ 	.word	index@(_ZN7cutlass13device_kernelINS_4gemm6kernel13GemmUniversalIN4cute5tupleIJiiiiEEENS1_10collective13CollectiveMmaINS1_34MainloopSm90TmaGmmaWarpSpecializedILi4ENS5_IJNS4_1CILi1EEESB_SB_EEENS1_35KernelTmaWarpSpecializedCooperativeEEENS5_IJNSA_ILi512EEENSA_ILi240EEENSA_ILi32EEEEEENS_10bfloat16_tENS5_IJlSB_lEEESJ_SK_NS4_8TiledMMAINS4_8MMA_AtomIJNS4_4SM904GMMA27MMA_64x16x16_F32BF16BF16_SSILNSO_5MajorE0ELSQ_0ELNSO_7ScaleInE1ELSR_1EEEEEENS4_6LayoutINS5_IJNSA_ILi2EEESB_SB_EEENS5_IJSB_NSA_ILi0EEESX_EEEEENS5_IJNS4_10UnderscoreES10_S10_EEEEENS4_13SM90_TMA_LOADENS4_14ComposedLayoutINS4_7SwizzleILi2ELi4ELi3EEENS4_18smem_ptr_flag_bitsILi16EEENSU_INS5_IJNSA_ILi8EEESH_EEENS5_IJSH_SB_EEEEEEEvNS4_8identityES13_S1D_vS1E_EENS_8epilogue10collective6detail29Sm90TmaWarpSpecializedAdapterINS1H_15DefaultEpilogueISJ_SK_SK_NS1G_6thread17LinearCombinationISJ_Li1EffLNS1L_9ScaleType4KindE0ELNS_15FloatRoundStyleE2ESJ_EENS1_15EpilogueDefaultEEEEEvvEEEEvNT_6ParamsE)
	.align		4
        /*000c*/ 	.word	index@(__assertfail)
	.align		4
        /*0010*/ 	.word	0x00000000
	.align		4
        /*0014*/ 	.word	0xfffffffe
	.align		4
        /*0018*/ 	.word	0x00000000
	.align		4
        /*001c*/ 	.word	0xfffffffd
	.align		4
        /*0020*/ 	.word	0x00000000
	.align		4
        /*0024*/ 	.word	0xfffffffc


//--------------------- .nv.constant4             --------------------------
	.section	.nv.constant4,"a",@progbits
	.align	8
	.align		8
.nv.constant4:
        /*0000*/ 	.dword	__assertfail
	.align		8
        /*0008*/ 	.dword	__unnamed_1
	.align		8
        /*0010*/ 	.dword	_ZN40_INTERNAL_b5767db9_4_k_cu_342c4e61_147844cuda3std3__45__cpo5beginE
	.align		8
        /*0018*/ 	.dword	_ZN40_INTERNAL_b5767db9_4_k_cu_342c4e61_147844cuda3std3__45__cpo3endE
	.align		8
        /*0020*/ 	.dword	_ZN40_INTERNAL_b5767db9_4_k_cu_342c4e61_147844cuda3std3__45__cpo6cbeginE
	.align		8
        /*0028*/ 	.dword	_ZN40_INTERNAL_b5767db9_4_k_cu_342c4e61_147844cuda3std3__45__cpo4cendE
	.align		8
        /*0030*/ 	.dword	_ZN40_INTERNAL_b5767db9_4_k_cu_342c4e61_147844cuda3std3__442_GLOBAL__N__b5767db9_4_k_cu_342c4e61_147846ignoreE
	.align		8
        /*0038*/ 	.dword	_ZN40_INTERNAL_b5767db9_4_k_cu_342c4e61_147844cuda3std3__419piecewise_constructE
	.align		8
        /*0040*/ 	.dword	_ZN40_INTERNAL_b5767db9_4_k_cu_342c4e61_147844cuda3std3__48in_placeE
	.align		8
        /*0048*/ 	.dword	_ZN40_INTERNAL_b5767db9_4_k_cu_342c4e61_147844cuda3std6ranges3__45__cpo4swapE
	.align		8
        /*0050*/ 	.dword	_ZN40_INTERNAL_b5767db9_4_k_cu_342c4e61_147844cuda3std6ranges3__45__cpo9iter_moveE
	.align		8
        /*0058*/ 	.dword	_ZN40_INTERNAL_b5767db9_4_k_cu_342c4e61_147844cute7productE
	.align		8
        /*0060*/ 	.dword	_ZN40_INTERNAL_b5767db9_4_k_cu_342c4e61_147844cute1_E
	.align		8
        /*0068*/ 	.dword	$str$22
	.align		8
        /*0070*/ 	.dword	$str$23


//--------------------- .text._ZN7cutlass13device_kernelINS_4gemm6kernel13GemmUniversalIN4cute5tupleIJiiiiEEENS1_10collective13CollectiveMmaINS1_34MainloopSm90TmaGmmaWarpSpecializedILi4ENS5_IJNS4_1CILi1EEESB_SB_EEENS1_35KernelTmaWarpSpecializedCooperativeEEENS5_IJNSA_ILi512EEENSA_ILi240EEENSA_ILi32EEEEEENS_10bfloat16_tENS5_IJlSB_lEEESJ_SK_NS4_8TiledMMAINS4_8MMA_AtomIJNS4_4SM904GMMA27MMA_64x16x16_F32BF16BF16_SSILNSO_5MajorE0ELSQ_0ELNSO_7ScaleInE1ELSR_1EEEEEENS4_6LayoutINS5_IJNSA_ILi2EEESB_SB_EEENS5_IJSB_NSA_ILi0EEESX_EEEEENS5_IJNS4_10UnderscoreES10_S10_EEEEENS4_13SM90_TMA_LOADENS4_14ComposedLayoutINS4_7SwizzleILi2ELi4ELi3EEENS4_18smem_ptr_flag_bitsILi16EEENSU_INS5_IJNSA_ILi8EEESH_EEENS5_IJSH_SB_EEEEEEEvNS4_8identityES13_S1D_vS1E_EENS_8epilogue10collective6detail29Sm90TmaWarpSpecializedAdapterINS1H_15DefaultEpilogueISJ_SK_SK_NS1G_6thread17LinearCombinationISJ_Li1EffLNS1L_9ScaleType4KindE0ELNS_15FloatRoundStyleE2ESJ_EENS1_15EpilogueDefaultEEEEEvvEEEEvNT_6ParamsE --------------------------
	.section	.text._ZN7cutlass13device_kernelINS_4gemm6kernel13GemmUniversalIN4cute5tupleIJiiiiEEENS1_10collective13CollectiveMmaINS1_34MainloopSm90TmaGmmaWarpSpecializedILi4ENS5_IJNS4_1CILi1EEESB_SB_EEENS1_35KernelTmaWarpSpecializedCooperativeEEENS5_IJNSA_ILi512EEENSA_ILi240EEENSA_ILi32EEEEEENS_10bfloat16_tENS5_IJlSB_lEEESJ_SK_NS4_8TiledMMAINS4_8MMA_AtomIJNS4_4SM904GMMA27MMA_64x16x16_F32BF16BF16_SSILNSO_5MajorE0ELSQ_0ELNSO_7ScaleInE1ELSR_1EEEEEENS4_6LayoutINS5_IJNSA_ILi2EEESB_SB_EEENS5_IJSB_NSA_ILi0EEESX_EEEEENS5_IJNS4_10UnderscoreES10_S10_EEEEENS4_13SM90_TMA_LOADENS4_14ComposedLayoutINS4_7SwizzleILi2ELi4ELi3EEENS4_18smem_ptr_flag_bitsILi16EEENSU_INS5_IJNSA_ILi8EEESH_EEENS5_IJSH_SB_EEEEEEEvNS4_8identityES13_S1D_vS1E_EENS_8epilogue10collective6detail29Sm90TmaWarpSpecializedAdapterINS1H_15DefaultEpilogueISJ_SK_SK_NS1G_6thread17LinearCombinationISJ_Li1EffLNS1L_9ScaleType4KindE0ELNS_15FloatRoundStyleE2ESJ_EENS1_15EpilogueDefaultEEEEEvvEEEEvNT_6ParamsE,"ax",@progbits
	.align	128
.text._ZN7cutlass13device_kernelINS_4gemm6kernel13GemmUniversalIN4cute5tupleIJiiiiEEENS1_10collective13CollectiveMmaINS1_34MainloopSm90TmaGmmaWarpSpecializedILi4ENS5_IJNS4_1CILi1EEESB_SB_EEENS1_35KernelTmaWarpSpecializedCooperativeEEENS5_IJNSA_ILi512EEENSA_ILi240EEENSA_ILi32EEEEEENS_10bfloat16_tENS5_IJlSB_lEEESJ_SK_NS4_8TiledMMAINS4_8MMA_AtomIJNS4_4SM904GMMA27MMA_64x16x16_F32BF16BF16_SSILNSO_5MajorE0ELSQ_0ELNSO_7ScaleInE1ELSR_1EEEEEENS4_6LayoutINS5_IJNSA_ILi2EEESB_SB_EEENS5_IJSB_NSA_ILi0EEESX_EEEEENS5_IJNS4_10UnderscoreES10_S10_EEEEENS4_13SM90_TMA_LOADENS4_14ComposedLayoutINS4_7SwizzleILi2ELi4ELi3EEENS4_18smem_ptr_flag_bitsILi16EEENSU_INS5_IJNSA_ILi8EEESH_EEENS5_IJSH_SB_EEEEEEEvNS4_8identityES13_S1D_vS1E_EENS_8epilogue10collective6detail29Sm90TmaWarpSpecializedAdapterINS1H_15DefaultEpilogueISJ_SK_SK_NS1G_6thread17LinearCombinationISJ_Li1EffLNS1L_9ScaleType4KindE0ELNS_15FloatRoundStyleE2ESJ_EENS1_15EpilogueDefaultEEEEEvvEEEEvNT_6ParamsE:
        .type           _ZN7cutlass13device_kernelINS_4gemm6kernel13GemmUniversalIN4cute5tupleIJiiiiEEENS1_10collective13CollectiveMmaINS1_34MainloopSm90TmaGmmaWarpSpecializedILi4ENS5_IJNS4_1CILi1EEESB_SB_EEENS1_35KernelTmaWarpSpecializedCooperativeEEENS5_IJNSA_ILi512EEENSA_ILi240EEENSA_ILi32EEEEEENS_10bfloat16_tENS5_IJlSB_lEEESJ_SK_NS4_8TiledMMAINS4_8MMA_AtomIJNS4_4SM904GMMA27MMA_64x16x16_F32BF16BF16_SSILNSO_5MajorE0ELSQ_0ELNSO_7ScaleInE1ELSR_1EEEEEENS4_6LayoutINS5_IJNSA_ILi2EEESB_SB_EEENS5_IJSB_NSA_ILi0EEESX_EEEEENS5_IJNS4_10UnderscoreES10_S10_EEEEENS4_13SM90_TMA_LOADENS4_14ComposedLayoutINS4_7SwizzleILi2ELi4ELi3EEENS4_18smem_ptr_flag_bitsILi16EEENSU_INS5_IJNSA_ILi8EEESH_EEENS5_IJSH_SB_EEEEEEEvNS4_8identityES13_S1D_vS1E_EENS_8epilogue10collective6detail29Sm90TmaWarpSpecializedAdapterINS1H_15DefaultEpilogueISJ_SK_SK_NS1G_6thread17LinearCombinationISJ_Li1EffLNS1L_9ScaleType4KindE0ELNS_15FloatRoundStyleE2ESJ_EENS1_15EpilogueDefaultEEEEEvvEEEEvNT_6ParamsE,@function
        .size           _ZN7cutlass13device_kernelINS_4gemm6kernel13GemmUniversalIN4cute5tupleIJiiiiEEENS1_10collective13CollectiveMmaINS1_34MainloopSm90TmaGmmaWarpSpecializedILi4ENS5_IJNS4_1CILi1EEESB_SB_EEENS1_35KernelTmaWarpSpecializedCooperativeEEENS5_IJNSA_ILi512EEENSA_ILi240EEENSA_ILi32EEEEEENS_10bfloat16_tENS5_IJlSB_lEEESJ_SK_NS4_8TiledMMAINS4_8MMA_AtomIJNS4_4SM904GMMA27MMA_64x16x16_F32BF16BF16_SSILNSO_5MajorE0ELSQ_0ELNSO_7ScaleInE1ELSR_1EEEEEENS4_6LayoutINS5_IJNSA_ILi2EEESB_SB_EEENS5_IJSB_NSA_ILi0EEESX_EEEEENS5_IJNS4_10UnderscoreES10_S10_EEEEENS4_13SM90_TMA_LOADENS4_14ComposedLayoutINS4_7SwizzleILi2ELi4ELi3EEENS4_18smem_ptr_flag_bitsILi16EEENSU_INS5_IJNSA_ILi8EEESH_EEENS5_IJSH_SB_EEEEEEEvNS4_8identityES13_S1D_vS1E_EENS_8epilogue10collective6detail29Sm90TmaWarpSpecializedAdapterINS1H_15DefaultEpilogueISJ_SK_SK_NS1G_6thread17LinearCombinationISJ_Li1EffLNS1L_9ScaleType4KindE0ELNS_15FloatRoundStyleE2ESJ_EENS1_15EpilogueDefaultEEEEEvvEEEEvNT_6ParamsE,(.L_x_1014 - _ZN7cutlass13device_kernelINS_4gemm6kernel13GemmUniversalIN4cute5tupleIJiiiiEEENS1_10collective13CollectiveMmaINS1_34MainloopSm90TmaGmmaWarpSpecializedILi4ENS5_IJNS4_1CILi1EEESB_SB_EEENS1_35KernelTmaWarpSpecializedCooperativeEEENS5_IJNSA_ILi512EEENSA_ILi240EEENSA_ILi32EEEEEENS_10bfloat16_tENS5_IJlSB_lEEESJ_SK_NS4_8TiledMMAINS4_8MMA_AtomIJNS4_4SM904GMMA27MMA_64x16x16_F32BF16BF16_SSILNSO_5MajorE0ELSQ_0ELNSO_7ScaleInE1ELSR_1EEEEEENS4_6LayoutINS5_IJNSA_ILi2EEESB_SB_EEENS5_IJSB_NSA_ILi0EEESX_EEEEENS5_IJNS4_10UnderscoreES10_S10_EEEEENS4_13SM90_TMA_LOADENS4_14ComposedLayoutINS4_7SwizzleILi2ELi4ELi3EEENS4_18smem_ptr_flag_bitsILi16EEENSU_INS5_IJNSA_ILi8EEESH_EEENS5_IJSH_SB_EEEEEEEvNS4_8identityES13_S1D_vS1E_EENS_8epilogue10collective6detail29Sm90TmaWarpSpecializedAdapterINS1H_15DefaultEpilogueISJ_SK_SK_NS1G_6thread17LinearCombinationISJ_Li1EffLNS1L_9ScaleType4KindE0ELNS_15FloatRoundStyleE2ESJ_EENS1_15EpilogueDefaultEEEEEvvEEEEvNT_6ParamsE)
        .other          _ZN7cutlass13device_kernelINS_4gemm6kernel13GemmUniversalIN4cute5tupleIJiiiiEEENS1_10collective13CollectiveMmaINS1_34MainloopSm90TmaGmmaWarpSpecializedILi4ENS5_IJNS4_1CILi1EEESB_SB_EEENS1_35KernelTmaWarpSpecializedCooperativeEEENS5_IJNSA_ILi512EEENSA_ILi240EEENSA_ILi32EEEEEENS_10bfloat16_tENS5_IJlSB_lEEESJ_SK_NS4_8TiledMMAINS4_8MMA_AtomIJNS4_4SM904GMMA27MMA_64x16x16_F32BF16BF16_SSILNSO_5MajorE0ELSQ_0ELNSO_7ScaleInE1ELSR_1EEEEEENS4_6LayoutINS5_IJNSA_ILi2EEESB_SB_EEENS5_IJSB_NSA_ILi0EEESX_EEEEENS5_IJNS4_10UnderscoreES10_S10_EEEEENS4_13SM90_TMA_LOADENS4_14ComposedLayoutINS4_7SwizzleILi2ELi4ELi3EEENS4_18smem_ptr_flag_bitsILi16EEENSU_INS5_IJNSA_ILi8EEESH_EEENS5_IJSH_SB_EEEEEEEvNS4_8identityES13_S1D_vS1E_EENS_8epilogue10collective6detail29Sm90TmaWarpSpecializedAdapterINS1H_15DefaultEpilogueISJ_SK_SK_NS1G_6thread17LinearCombinationISJ_Li1EffLNS1L_9ScaleType4KindE0ELNS_15FloatRoundStyleE2ESJ_EENS1_15EpilogueDefaultEEEEEvvEEEEvNT_6ParamsE,@"STO_CUDA_ENTRY STV_DEFAULT"
_ZN7cutlass13device_kernelINS_4gemm6kernel13GemmUniversalIN4cute5tupleIJiiiiEEENS1_10collective13CollectiveMmaINS1_34MainloopSm90TmaGmmaWarpSpecializedILi4ENS5_IJNS4_1CILi1EEESB_SB_EEENS1_35KernelTmaWarpSpecializedCooperativeEEENS5_IJNSA_ILi512EEENSA_ILi240EEENSA_ILi32EEEEEENS_10bfloat16_tENS5_IJlSB_lEEESJ_SK_NS4_8TiledMMAINS4_8MMA_AtomIJNS4_4SM904GMMA27MMA_64x16x16_F32BF16BF16_SSILNSO_5MajorE0ELSQ_0ELNSO_7ScaleInE1ELSR_1EEEEEENS4_6LayoutINS5_IJNSA_ILi2EEESB_SB_EEENS5_IJSB_NSA_ILi0EEESX_EEEEENS5_IJNS4_10UnderscoreES10_S10_EEEEENS4_13SM90_TMA_LOADENS4_14ComposedLayoutINS4_7SwizzleILi2ELi4ELi3EEENS4_18smem_ptr_flag_bitsILi16EEENSU_INS5_IJNSA_ILi8EEESH_EEENS5_IJSH_SB_EEEEEEEvNS4_8identityES13_S1D_vS1E_EENS_8epilogue10collective6detail29Sm90TmaWarpSpecializedAdapterINS1H_15DefaultEpilogueISJ_SK_SK_NS1G_6thread17LinearCombinationISJ_Li1EffLNS1L_9ScaleType4KindE0ELNS_15FloatRoundStyleE2ESJ_EENS1_15EpilogueDefaultEEEEEvvEEEEvNT_6ParamsE:
[----:B------:R-:W0:Y:S02]  /*0000*/  LDC R1, c[0x0][0x28] ;  /* 0x00000a00ff017b82 */ /* 0x000e240000000800 */
[----:B0-----:R-:W-:Y:S01]  /*0010*/  VIADD R1, R1, 0xfffff758 ;  /* 0xfffff75801017836 */ /* 0x001fe20000000000 */
[----:B------:R-:W0:Y:S01]  /*0020*/  S2R R2, SR_TID.X ;  /* 0x0000000000027919 */ /* 0x000e220000002100 */
[----:B------:R-:W-:Y:S01]  /*0030*/  ELECT P0, URZ, PT ;  /* 0x00000000003f782f */ /* 0x000fe20003800000 */
[----:B------:R-:W-:Y:S01]  /*0040*/  BSSY B0, `(.L_x_0) ;  /* 0x0000015000007945 */ /* 0x000fe20003800000 */
[--C-:B0-----:R-:W-:Y:S02]  /*0050*/  SHF.R.U32.HI R0, RZ, 0x5, R2.reuse ;  /* 0x00000005ff007819 */ /* 0x101fe40000011602 */
[----:B------:R-:W-:-:S03]  /*0060*/  SHF.R.U32.HI R2, RZ, 0x7, R2 ;  /* 0x00000007ff027819 */ /* 0x000fc60000011602 */
[----:B------:R-:W0:Y:S04]  /*0070*/  SHFL.IDX PT, R3, R0, RZ, 0x1f ;  /* 0x00001fff00037589 */ /* 0x000e2800000e0000 */
[----:B------:R-:W1:Y:S01]  /*0080*/  SHFL.IDX PT, R2, R2, RZ, 0x1f ;  /* 0x00001fff02027589 */ /* 0x000e6200000e0000 */
[----:B0-----:R-:W-:Y:S02]  /*0090*/  R2UR UR4, R3 ;  /* 0x00000000030472ca */ /* 0x001fe400000e0000 */
[----:B-1----:R-:W-:-:S11]  /*00a0*/  R2UR UR6, R2 ;  /* 0x00000000020672ca */ /* 0x002fd600000e0000 */
[----:B------:R-:W-:Y:S02]  /*00b0*/  USHF.R.S32.HI UR5, URZ, 0x1f, UR4 ;  /* 0x0000001f3f057899 */ /* 0x000fe40008011404 */
[----:B------:R-:W-:Y:S02]  /*00c0*/  ISETP.NE.OR P0, PT, RZ, UR4, !P0 ;  /* 0x00000004ff007c0c */ /* 0x000fe4000c705670 */
[----:B------:R-:W-:-:S04]  /*00d0*/  ULEA.HI UR5, UR5, UR4, URZ, 0x2 ;  /* 0x0000000405057291 */ /* 0x000fc8000f8f103f */
[----:B------:R-:W-:-:S04]  /*00e0*/  ULOP3.LUT UR5, UR5, 0xfffffffc, URZ, 0xc0, !UPT ;  /* 0xfffffffc05057892 */ /* 0x000fc8000f8ec03f */
[----:B------:R-:W-:-:S03]  /*00f0*/  UIADD3 UR8, UR4, -UR5, URZ ;  /* 0x8000000504087290 */ /* 0x000fc6000fffe03f */
[----:B------:R-:W-:Y:S09]  /*0100*/  @P0 BRA `(.L_x_1) ;  /* 0x0000000000200947 */ /* 0x000ff20003800000 */
[----:B------:R-:W-:Y:S02]  /*0110*/  ULDC.64 UR4, c[0x0][0x198] ;  /* 0x0000660000047ab9 */ /* 0x000fe40000000a00 */
[----:B------:R-:W-:Y:S02]  /*0120*/  UIADD3 UR10, UP0, UR4, 0xf0, URZ ;  /* 0x000000f0040a7890 */ /* 0x000fe4000ff1e03f */
[----:B------:R-:W-:Y:S02]  /*0130*/  UIADD3 UR4, UP1, UR4, 0x1f0, URZ ;  /* 0x000001f004047890 */ /* 0x000fe4000ff3e03f */
[----:B------:R-:W-:Y:S02]  /*0140*/  UIADD3.X UR11, URZ, UR5, URZ, UP0, !UPT ;  /* 0x000000053f0b7290 */ /* 0x000fe400087fe43f */
[----:B------:R-:W-:-:S07]  /*0150*/  UIADD3.X UR5, URZ, UR5, URZ, UP1, !UPT ;  /* 0x000000053f057290 */ /* 0x000fce0008ffe43f */
[----:B------:R0:W-:Y:S02]  /*0160*/  UTMACCTL.PF [UR10] ;  /* 0x000000000a0079b9 */ /* 0x0001e40008040000 */
[----:B------:R0:W-:Y:S02]  /*0170*/  UTMACCTL.PF [UR4] ;  /* 0x00000000040079b9 */ /* 0x0001e40008040000 */
[----:B0-----:R-:W-:Y:S01]  /*0180*/  NOP ;  /* 0x0000000000007918 */ /* 0x001fe20000000000 */
.L_x_1:
[----:B------:R-:W-:Y:S05]  /*0190*/  BSYNC B0 ;  /* 0x0000000000007941 */ /* 0x000fea0003800000 */
.L_x_0:
[----:B------:R-:W0:Y:S01]  /*01a0*/  SHFL.IDX PT, R2, R0, RZ, 0x1f ;  /* 0x00001fff00027589 */ /* 0x000e2200000e0000 */
[----:B------:R-:W-:Y:S01]  /*01b0*/  UISETP.NE.AND UP0, UPT, UR8, 0x3, UPT ;  /* 0x000000030800788c */ /* 0x000fe2000bf05270 */
[----:B------:R-:W-:Y:S01]  /*01c0*/  ISETP.NE.AND P1, PT, RZ, UR6, PT ;  /* 0x00000006ff007c0c */ /* 0x000fe2000bf25270 */
[----:B------:R-:W-:Y:S02]  /*01d0*/  UIADD3 UR10, UR6, -0x1, URZ ;  /* 0xffffffff060a7890 */ /* 0x000fe4000fffe03f */
[----:B------:R-:W-:Y:S02]  /*01e0*/  UISETP.EQ.OR UP0, UPT, UR8, URZ, !UP0 ;  /* 0x0000003f0800728c */ /* 0x000fe4000c702670 */
[----:B------:R-:W-:Y:S02]  /*01f0*/  UISETP.GE.U32.AND UP1, UPT, UR10, 0x2, UPT ;  /* 0x000000020a00788c */ /* 0x000fe4000bf26070 */
[----:B------:R-:W-:-:S04]  /*0200*/  UISETP.EQ.AND UP0, UPT, UR6, URZ, UP0 ;  /* 0x0000003f0600728c */ /* 0x000fc80008702270 */
[----:B------:R-:W-:-:S04]  /*0210*/  USEL UR4, URZ, 0x1, !UP0 ;  /* 0x000000013f047887 */ /* 0x000fc8000c000000 */
[----:B------:R-:W-:Y:S01]  /*0220*/  USEL UR4, UR4, 0x2, UP1 ;  /* 0x0000000204047887 */ /* 0x000fe20008800000 */
[----:B0-----:R-:W-:-:S05]  /*0230*/  ISETP.NE.AND P0, PT, R2, RZ, PT ;  /* 0x000000ff0200720c */ /* 0x001fca0003f05270 */
[----:B------:R-:W-:-:S05]  /*0240*/  IMAD.U32 R2, RZ, RZ, UR4 ;  /* 0x00000004ff027e24 */ /* 0x000fca000f8e00ff */
[----:B------:R0:W-:Y:S03]  /*0250*/  STL [R1+0x458], R2 ;  /* 0x0004580201007387 */ /* 0x0001e60000100800 */
[----:B------:R-:W-:Y:S05]  /*0260*/  @P0 BRA `(.L_x_2) ;  /* 0x0000000000580947 */ /* 0x000fea0003800000 */
[----:B------:R-:W1:Y:S01]  /*0270*/  S2UR UR9, SR_CgaCtaId ;  /* 0x00000000000979c3 */ /* 0x000e620000008800 */
[----:B------:R-:W-:Y:S01]  /*0280*/  UMOV UR4, 0x400 ;  /* 0x0000040000047882 */ /* 0x000fe20000000000 */
[----:B------:R-:W-:Y:S01]  /*0290*/  UMOV UR5, 0x1 ;  /* 0x0000000100057882 */ /* 0x000fe20000000000 */
[----:B------:R-:W-:Y:S01]  /*02a0*/  UMOV UR6, 0x100 ;  /* 0x0000010000067882 */ /* 0x000fe20000000000 */
[----:B------:R-:W-:Y:S01]  /*02b0*/  ELECT P0, URZ, PT ;  /* 0x00000000003f782f */ /* 0x000fe20003800000 */
[----:B------:R-:W-:-:S04]  /*02c0*/  UIADD3 UR6, -UR6, 0x100000, URZ ;  /* 0x0010000006067890 */ /* 0x000fc8000fffe13f */
[----:B------:R-:W-:Y:S02]  /*02d0*/  USHF.L.U32 UR7, UR6, 0xb, URZ ;  /* 0x0000000b06077899 */ /* 0x000fe4000800063f */
[----:B------:R-:W-:Y:S02]  /*02e0*/  USHF.L.U32 UR6, UR6, 0x1, URZ ;  /* 0x0000000106067899 */ /* 0x000fe4000800063f */
[----:B-1----:R-:W-:Y:S02]  /*02f0*/  ULEA UR9, UR9, UR4, 0x18 ;  /* 0x0000000409097291 */ /* 0x002fe4000f8ec03f */
[----:B------:R-:W-:-:S04]  /*0300*/  UIADD3 UR4, -UR5, 0x100000, URZ ;  /* 0x0010000005047890 */ /* 0x000fc8000fffe13f */
[----:B------:R-:W-:Y:S02]  /*0310*/  USHF.L.U32 UR5, UR4, 0xb, URZ ;  /* 0x0000000b04057899 */ /* 0x000fe4000800063f */
[----:B------:R-:W-:Y:S01]  /*0320*/  USHF.L.U32 UR4, UR4, 0x1, URZ ;  /* 0x0000000104047899 */ /* 0x000fe2000800063f */
[----:B------:R-:W1:Y:S11]  /*0330*/  FENCE.VIEW.ASYNC.S ;  /* 0x00000000000073c6 */ /* 0x000e760000000000 */
[----:B-1----:R1:W2:Y:S01]  /*0340*/  SYNCS.EXCH.64 URZ, [UR9], UR4 ;  /* 0x00000004093f75b2 */ /* 0x0022a20008000100 */
[----:B------:R1:W3:Y:S01]  /*0350*/  SYNCS.EXCH.64 URZ, [UR9+0x20], UR6 ;  /* 0x00002006093f75b2 */ /* 0x0002e20008000100 */
[----:B------:R1:W4:Y:S01]  /*0360*/  SYNCS.EXCH.64 URZ, [UR9+0x8], UR4 ;  /* 0x00000804093f75b2 */ /* 0x0003220008000100 */
[----:B------:R1:W0:Y:S01]  /*0370*/  SYNCS.EXCH.64 URZ, [UR9+0x28], UR6 ;  /* 0x00002806093f75b2 */ /* 0x0002220008000100 */
[----:B------:R1:W0:Y:S01]  /*0380*/  SYNCS.EXCH.64 URZ, [UR9+0x10], UR4 ;  /* 0x00001004093f75b2 */ /* 0x0002220008000100 */
[----:B------:R1:W0:Y:S01]  /*0390*/  SYNCS.EXCH.64 URZ, [UR9+0x30], UR6 ;  /* 0x00003006093f75b2 */ /* 0x0002220008000100 */
[----:B------:R1:W0:Y:S01]  /*03a0*/  SYNCS.EXCH.64 URZ, [UR9+0x18], UR4 ;  /* 0x00001804093f75b2 */ /* 0x0002220008000100 */
[----:B------:R1:W0:Y:S01]  /*03b0*/  SYNCS.EXCH.64 URZ, [UR9+0x38], UR6 ;  /* 0x00003806093f75b2 */ /* 0x0002220008000100 */
[----:B------:R-:W-:Y:S01]  /*03c0*/  NOP ;  /* 0x0000000000007918 */ /* 0x000fe20000000000 */
.L_x_2:
[----:B------:R-:W5:Y:S01]  /*03d0*/  SHFL.IDX PT, R0, R0, RZ, 0x1f ;  /* 0x00001fff00007589 */ /* 0x000f6200000e0000 */
[----:B0-----:R-:W0:Y:S01]  /*03e0*/  LDC R2, c[0x0][0x65c] ;  /* 0x00019700ff027b82 */ /* 0x001e220000000800 */
[----:B------:R-:W-:Y:S01]  /*03f0*/  ELECT P0, URZ, PT ;  /* 0x00000000003f782f */ /* 0x000fe20003800000 */
[----:B------:R-:W-:Y:S01]  /*0400*/  IMAD.MOV.U32 R5, RZ, RZ, RZ ;  /* 0x000000ffff057224 */ /* 0x000fe200078e00ff */
[----:B------:R-:W2:Y:S01]  /*0410*/  S2R R4, SR_CTAID.X ;  /* 0x0000000000047919 */ /* 0x000ea20000002500 */
[----:B-1----:R-:W-:Y:S01]  /*0420*/  UMOV UR4, 0x20 ;  /* 0x0000002000047882 */ /* 0x002fe20000000000 */
[----:B------:R-:W-:Y:S01]  /*0430*/  NOP ;  /* 0x0000000000007918 */ /* 0x000fe20000000000 */
[----:B------:R-:W-:Y:S01]  /*0440*/  NOP ;  /* 0x0000000000007918 */ /* 0x000fe20000000000 */
[----:B-----5:R-:W-:Y:S02]  /*0450*/  ISETP.NE.OR P0, PT, R0, RZ, !P0 ;  /* 0x000000ff0000720c */ /* 0x020fe40004705670 */
[----:B0-----:R-:W-:Y:S01]  /*0460*/  ISETP.NE.AND P2, PT, R2, 0x1, PT ;  /* 0x000000010200780c */ /* 0x001fe20003f45270 */
[----:B------:R-:W0:Y:S10]  /*0470*/  S2R R0, SR_CTAID.Y ;  /* 0x0000000000007919 */ /* 0x000e340000002600 */
[----:B------:R-:W-:Y:S01]  /*0480*/  VOTEU.ALL UP0, P0 ;  /* 0x00000000003f7886 */ /* 0x000fe20000000000 */
[----:B------:R-:W-:Y:S01]  /*0490*/  VOTEU.ALL UP1, P0 ;  /* 0x00000000003f7886 */ /* 0x000fe20000020000 */
[----:B------:R-:W2:Y:S01]  /*04a0*/  @P2 LDC R7, c[0x0][0x10] ;  /* 0x00000400ff072b82 */ /* 0x000ea20000000800 */
[----:B------:R-:W-:-:S02]  /*04b0*/  @P2 IMAD.MOV.U32 R3, RZ, RZ, RZ ;  /* 0x000000ffff032224 */ /* 0x000fc400078e00ff */
[----:B------:R-:W-:Y:S01]  /*04c0*/  @P2 IMAD.MOV.U32 R11, RZ, RZ, RZ ;  /* 0x000000ffff0b2224 */ /* 0x000fe200078e00ff */
[----:B------:R-:W-:Y:S01]  /*04d0*/  @!UP0 UMOV UR6, 0x400 ;  /* 0x0000040000068882 */ /* 0x000fe20000000000 */
[----:B------:R-:W-:-:S04]  /*04e0*/  @!UP0 UIADD3 UR4, -UR4, 0x100000, URZ ;  /* 0x0010000004048890 */ /* 0x000fc8000fffe13f */
[----:B------:R-:W-:Y:S02]  /*04f0*/  @!UP0 USHF.L.U32 UR5, UR4, 0xb, URZ ;  /* 0x0000000b04058899 */ /* 0x000fe4000800063f */
[----:B------:R-:W-:Y:S01]  /*0500*/  @!UP0 USHF.L.U32 UR4, UR4, 0x1, URZ ;  /* 0x0000000104048899 */ /* 0x000fe2000800063f */
[----:B------:R-:W1:Y:S08]  /*0510*/  @!P2 LDC R9, c[0x0][0xc] ;  /* 0x00000300ff09ab82 */ /* 0x000e700000000800 */
[----:B------:R-:W5:Y:S01]  /*0520*/  @!UP0 S2UR UR7, SR_CgaCtaId ;  /* 0x00000000000789c3 */ /* 0x000f620000008800 */
[----:B0-----:R-:W-:-:S04]  /*0530*/  @P2 IMAD.MOV.U32 R2, RZ, RZ, R0 ;  /* 0x000000ffff022224 */ /* 0x001fc800078e0000 */
[----:B--2---:R-:W-:-:S04]  /*0540*/  @P2 IMAD.WIDE.U32 R6, R4, R7, R2 ;  /* 0x0000000704062225 */ /* 0x004fc800078e0002 */
[----:B------:R-:W-:Y:S02]  /*0550*/  @P2 IMAD.MOV.U32 R16, RZ, RZ, R6 ;  /* 0x000000ffff102224 */ /* 0x000fe400078e0006 */
[----:B------:R-:W-:Y:S02]  /*0560*/  @P2 IMAD.IADD R17, R7, 0x1, R11 ;  /* 0x0000000107112824 */ /* 0x000fe400078e020b */
[----:B-1----:R-:W-:-:S04]  /*0570*/  @!P2 IMAD.WIDE.U32 R2, R9, R0, R4 ;  /* 0x000000000902a225 */ /* 0x002fc800078e0004 */
[----:B------:R-:W-:Y:S02]  /*0580*/  @!P2 IMAD.MOV.U32 R16, RZ, RZ, R2 ;  /* 0x000000ffff10a224 */ /* 0x000fe400078e0002 */
[----:B------:R-:W-:Y:S01]  /*0590*/  @!P2 IMAD.MOV.U32 R17, RZ, RZ, R3 ;  /* 0x000000ffff11a224 */ /* 0x000fe200078e0003 */
[----:B-----5:R-:W-:Y:S02]  /*05a0*/  @!UP0 ULEA UR6, UR7, UR6, 0x18 ;  /* 0x0000000607068291 */ /* 0x020fe4000f8ec03f */
[----:B------:R0:W-:Y:S01]  /*05b0*/  STL [R1+0x484], R16 ;  /* 0x0004841001007387 */ /* 0x0001e20000100800 */
[----:B------:R-:W-:-:S03]  /*05c0*/  VOTEU.ALL UP0, P0 ;  /* 0x00000000003f7886 */ /* 0x000fc60000000000 */
[----:B------:R0:W-:Y:S04]  /*05d0*/  STL [R1+0x46c], R17 ;  /* 0x00046c1101007387 */ /* 0x0001e80000100800 */
[----:B------:R-:W1:Y:S02]  /*05e0*/  FENCE.VIEW.ASYNC.S ;  /* 0x00000000000073c6 */ /* 0x000e640000000000 */
[----:B-1----:R0:W3:Y:S01]  /*05f0*/  @!UP0 SYNCS.EXCH.64 URZ, [UR6+0x50], UR4 ;  /* 0x00005004063f85b2 */ /* 0x0020e20008000100 */
[----:B------:R0:W3:Y:S01]  /*0600*/  @!UP1 SYNCS.EXCH.64 URZ, [UR6+0x58], UR4 ;  /* 0x00005804063f95b2 */ /* 0x0000e20008000100 */
[----:B------:R-:W-:Y:S01]  /*0610*/  NOP ;  /* 0x0000000000007918 */ /* 0x000fe20000000000 */
[----:B---34-:R-:W-:Y:S06]  /*0620*/  BAR.SYNC.DEFER_BLOCKING 0x0 ;  /* 0x0000000000007b1d */ /* 0x018fec0000010000 */
[----:B0-----:R-:W-:Y:S05]  /*0630*/  @!P1 BRA `(.L_x_3) ;  /* 0x000003b0000c9947 */ /* 0x001fea0003800000 */
[----:B------:R-:W-:-:S06]  /*0640*/  UISETP.GT.U32.AND UP0, UPT, UR10, 0x1, UPT ;  /* 0x000000010a00788c */ /* 0x000fcc000bf04070 */
[----:B------:R-:W-:-:S13]  /*0650*/  PLOP3.LUT P0, PT, PT, PT, UP0, 0x80, 0x0 ;  /* 0x000000000000781c */ /* 0x000fda0003f0f008 */
[----:B------:R-:W-:Y:S05]  /*0660*/  @P0 EXIT ;  /* 0x000000000000094d */ /* 0x000fea0003800000 */
[----:B------:R-:W-:Y:S01]  /*0670*/  ULDC.64 UR4, c[0x0][0x650] ;  /* 0x0001940000047ab9 */ /* 0x000fe20000000a00 */
[----:B------:R-:W-:Y:S02]  /*0680*/  PRMT R6, RZ, 0x7610, R6 ;  /* 0x00007610ff067816 */ /* 0x000fe40000000006 */
[----:B------:R-:W-:Y:S01]  /*0690*/  ISETP.GE.U32.AND P0, PT, R16, UR4, PT ;  /* 0x0000000410007c0c */ /* 0x000fe2000bf06070 */
[----:B------:R-:W-:Y:S02]  /*06a0*/  UMOV UR4, 0xffffffff ;  /* 0xffffffff00047882 */ /* 0x000fe40000000000 */
[----:B------:R-:W-:Y:S01]  /*06b0*/  IMAD.U32 R2, RZ, RZ, UR4 ;  /* 0x00000004ff027e24 */ /* 0x000fe2000f8e00ff */
[----:B------:R-:W-:Y:S01]  /*06c0*/  ISETP.GE.U32.AND.EX P0, PT, R17, UR5, PT, P0 ;  /* 0x0000000511007c0c */ /* 0x000fe2000bf06100 */
[----:B------:R-:W-:Y:S01]  /*06d0*/  UMOV UR5, 0xffffffff ;  /* 0xffffffff00057882 */ /* 0x000fe20000000000 */
[----:B------:R-:W-:Y:S02]  /*06e0*/  IMAD.U32 R19, RZ, RZ, UR4 ;  /* 0x00000004ff137e24 */ /* 0x000fe4000f8e00ff */
[----:B------:R0:W-:Y:S01]  /*06f0*/  STL [R1+0x45c], R2 ;  /* 0x00045c0201007387 */ /* 0x0001e20000100800 */
[----:B------:R-:W-:-:S08]  /*0700*/  IMAD.U32 R18, RZ, RZ, UR5 ;  /* 0x00000005ff127e24 */ /* 0x000fd0000f8e00ff */
[----:B------:R-:W-:Y:S05]  /*0710*/  @P0 BRA `(.L_x_4) ;  /* 0x00000004007c0947 */ /* 0x000fea0003800000 */
[----:B------:R-:W1:Y:S01]  /*0720*/  LDC.64 R12, c[0x0][0x628] ;  /* 0x00018a00ff0c7b82 */ /* 0x000e620000000a00 */
[----:B0-----:R-:W-:Y:S02]  /*0730*/  IMAD.MOV.U32 R2, RZ, RZ, R16 ;  /* 0x000000ffff027224 */ /* 0x001fe400078e0010 */
[----:B------:R-:W-:-:S05]  /*0740*/  IMAD.MOV.U32 R3, RZ, RZ, R17 ;  /* 0x000000ffff037224 */ /* 0x000fca00078e0011 */
[----:B------:R-:W0:Y:S08]  /*0750*/  LDC R10, c[0x0][0x630] ;  /* 0x00018c00ff0a7b82 */ /* 0x000e300000000800 */
[----:B------:R-:W2:Y:S01]  /*0760*/  LDC.64 R14, c[0x0][0x620] ;  /* 0x00018800ff0e7b82 */ /* 0x000ea20000000a00 */
[----:B-1----:R-:W-:-:S04]  /*0770*/  ISETP.NE.U32.AND P0, PT, R12, RZ, PT ;  /* 0x000000ff0c00720c */ /* 0x002fc80003f05070 */
[----:B------:R-:W-:-:S13]  /*0780*/  ISETP.NE.AND.EX P0, PT, R13, RZ, PT, P0 ;  /* 0x000000ff0d00720c */ /* 0x000fda0003f05300 */
[----:B0-2---:R-:W-:Y:S05]  /*0790*/  @!P0 BRA `(.L_x_5) ;  /* 0x0000000000288947 */ /* 0x005fea0003800000 */
[----:B------:R-:W0:Y:S02]  /*07a0*/  LDC R9, c[0x0][0x634] ;  /* 0x00018d00ff097b82 */ /* 0x000e240000000800 */
[----:B0-----:R-:W-:-:S05]  /*07b0*/  IADD3 R9, P0, R16, R9, RZ ;  /* 0x0000000910097210 */ /* 0x001fca0007f1e0ff */
[----:B------:R-:W-:-:S04]  /*07c0*/  IMAD.X R11, RZ, RZ, R17, P0 ;  /* 0x000000ffff0b7224 */ /* 0x000fc800000e0611 */
[----:B------:R-:W-:-:S04]  /*07d0*/  IMAD.WIDE.U32 R2, R11, R12, RZ ;  /* 0x0000000c0b027225 */ /* 0x000fc800078e00ff */
[----:B------:R-:W-:-:S04]  /*07e0*/  IMAD.WIDE.U32 R6, P0, R9, R13, R2 ;  /* 0x0000000d09067225 */ /* 0x000fc80007800002 */
[----:B------:R-:W-:-:S04]  /*07f0*/  IMAD.WIDE.U32 R2, R9, R12, RZ ;  /* 0x0000000c09027225 */ /* 0x000fc800078e00ff */
[----:B------:R-:W-:Y:S01]  /*0800*/  IMAD.X R9, RZ, RZ, RZ, P0 ;  /* 0x000000ffff097224 */ /* 0x000fe200000e06ff */
[----:B------:R-:W-:Y:S01]  /*0810*/  IADD3 RZ, P0, R3, R6, RZ ;  /* 0x0000000603ff7210 */ /* 0x000fe20007f1e0ff */
[----:B------:R-:W-:-:S04]  /*0820*/  IMAD.MOV.U32 R8, RZ, RZ, R7 ;  /* 0x000000ffff087224 */ /* 0x000fc800078e0007 */
[----:B------:R-:W-:-:S08]  /*0830*/  IMAD.WIDE.U32.X R2, R11, R13, R8, P0 ;  /* 0x0000000d0b027225 */ /* 0x000fd000000e0408 */
.L_x_5:
[-CC-:B------:R-:W-:Y:S01]  /*0840*/  SHF.R.U64 R22, R2, R10.reuse, R3.reuse ;  /* 0x0000000a02167219 */ /* 0x180fe20000001203 */
[----:B------:R-:W0:Y:S01]  /*0850*/  LDC.64 R18, c[0x0][0x640] ;  /* 0x00019000ff127b82 */ /* 0x000e220000000a00 */
[----:B------:R-:W-:Y:S01]  /*0860*/  SHF.R.U32.HI R2, RZ, R10, R3 ;  /* 0x0000000aff027219 */ /* 0x000fe20000011603 */
[----:B------:R-:W-:Y:S01]  /*0870*/  ULDC UR4, c[0x0][0x150] ;  /* 0x0000540000047ab9 */ /* 0x000fe20000000800 */
[----:B------:R-:W-:Y:S01]  /*0880*/  IADD3 R9, P0, RZ, -R22, RZ ;  /* 0x80000016ff097210 */ /* 0x000fe20007f1e0ff */
[----:B------:R-:W-:Y:S01]  /*0890*/  IMAD.MOV.U32 R3, RZ, RZ, R17 ;  /* 0x000000ffff037224 */ /* 0x000fe200078e0011 */
[----:B------:R-:W-:-:S03]  /*08a0*/  I2FP.F32.U32 R5, R4 ;  /* 0x0000000400057245 */ /* 0x000fc60000201000 */
[----:B------:R-:W1:Y:S01]  /*08b0*/  LDC R8, c[0x0][0x618] ;  /* 0x00018600ff087b82 */ /* 0x000e620000000800 */
[----:B------:R-:W-:Y:S02]  /*08c0*/  IMAD.X R11, RZ, RZ, ~R2, P0 ;  /* 0x000000ffff0b7224 */ /* 0x000fe400000e0e02 */
[----:B------:R-:W-:Y:S01]  /*08d0*/  FMUL R5, R5, UR4 ;  /* 0x0000000405057c20 */ /* 0x000fe20008400000 */
[----:B------:R-:W-:Y:S01]  /*08e0*/  IMAD.MOV.U32 R2, RZ, RZ, R16 ;  /* 0x000000ffff027224 */ /* 0x000fe200078e0010 */
[----:B------:R-:W-:Y:S01]  /*08f0*/  ULDC UR4, c[0x0][0x154] ;  /* 0x0000550000047ab9 */ /* 0x000fe20000000800 */
[-C--:B------:R-:W-:Y:S02]  /*0900*/  IMAD R6, R11, R14.reuse, RZ ;  /* 0x0000000e0b067224 */ /* 0x080fe400078e02ff */
[C---:B------:R-:W-:Y:S01]  /*0910*/  IMAD.WIDE.U32 R2, R9.reuse, R14, R2 ;  /* 0x0000000e09027225 */ /* 0x040fe200078e0002 */
[----:B------:R-:W2:Y:S01]  /*0920*/  LDC R7, c[0x0][0x144] ;  /* 0x00005100ff077b82 */ /* 0x000ea20000000800 */
[----:B------:R-:W3:Y:S02]  /*0930*/  F2I.U32.TRUNC.NTZ R5, R5 ;  /* 0x0000000500057305 */ /* 0x000ee4000020f000 */
[----:B------:R-:W-:-:S04]  /*0940*/  IMAD R9, R9, R15, R6 ;  /* 0x0000000f09097224 */ /* 0x000fc800078e0206 */
[----:B------:R-:W-:Y:S01]  /*0950*/  IMAD.IADD R3, R3, 0x1, R9 ;  /* 0x0000000103037824 */ /* 0x000fe200078e0209 */
[----:B------:R-:W4:Y:S01]  /*0960*/  LDC R10, c[0x0][0x608] ;  /* 0x00018200ff0a7b82 */ /* 0x000f220000000800 */
[----:B0-----:R-:W-:-:S04]  /*0970*/  ISETP.NE.U32.AND P0, PT, R18, RZ, PT ;  /* 0x000000ff1200720c */ /* 0x001fc80003f05070 */
[----:B------:R-:W-:-:S03]  /*0980*/  ISETP.NE.AND.EX P0, PT, R19, RZ, PT, P0 ;  /* 0x000000ff1300720c */ /* 0x000fc60003f05300 */
[----:B------:R-:W0:Y:S01]  /*0990*/  LDC R15, c[0x0][0x658] ;  /* 0x00019600ff0f7b82 */ /* 0x000e220000000800 */
[----:B-1----:R-:W-:Y:S01]  /*09a0*/  SHF.R.U64 R12, R2, R8, R3 ;  /* 0x00000008020c7219 */ /* 0x002fe20000001203 */
[----:B---3--:R-:W-:Y:S01]  /*09b0*/  IMAD.MOV R6, RZ, RZ, -R5 ;  /* 0x000000ffff067224 */ /* 0x008fe200078e0a05 */
[----:B------:R-:W-:Y:S02]  /*09c0*/  I2FP.F32.U32 R2, R0 ;  /* 0x0000000000027245 */ /* 0x000fe40000201000 */
[----:B------:R-:W-:-:S03]  /*09d0*/  SHF.R.U32.HI R5, RZ, R8, R3 ;  /* 0x00000008ff057219 */ /* 0x000fc60000011603 */
[----:B------:R-:W1:Y:S01]  /*09e0*/  LDC R13, c[0x0][0x148] ;  /* 0x00005200ff0d7b82 */ /* 0x000e620000000800 */
[----:B--2---:R-:W-:Y:S02]  /*09f0*/  IMAD R8, R7, R6, R4 ;  /* 0x0000000607087224 */ /* 0x004fe400078e0204 */
[----:B------:R-:W-:Y:S01]  /*0a00*/  FMUL R3, R2, UR4 ;  /* 0x0000000402037c20 */ /* 0x000fe20008400000 */
[----:B------:R-:W-:Y:S02]  /*0a10*/  IMAD.MOV.U32 R2, RZ, RZ, -0x1 ;  /* 0xffffffffff027424 */ /* 0x000fe400078e00ff */
[----:B------:R-:W-:Y:S01]  /*0a20*/  IMAD.MOV.U32 R6, RZ, RZ, 0x1 ;  /* 0x00000001ff067424 */ /* 0x000fe200078e00ff */
[----:B------:R2:W3:Y:S01]  /*0a30*/  F2I.U32.TRUNC.NTZ R11, R3 ;  /* 0x00000003000b7305 */ /* 0x0004e2000020f000 */
[----:B------:R-:W1:Y:S01]  /*0a40*/  LDC R17, c[0x0][0x600] ;  /* 0x00018000ff117b82 */ /* 0x000e620000000800 */
[-CC-:B----4-:R-:W-:Y:S02]  /*0a50*/  SHF.R.U64 R23, R12, R10.reuse, R5.reuse ;  /* 0x0000000a0c177219 */ /* 0x190fe40000001205 */
[----:B------:R-:W-:-:S05]  /*0a60*/  SHF.R.U32.HI R4, RZ, R10, R5 ;  /* 0x0000000aff047219 */ /* 0x000fca0000011605 */
[----:B------:R-:W4:Y:S01]  /*0a70*/  LDC R14, c[0x0][0x648] ;  /* 0x00019200ff0e7b82 */ /* 0x000f220000000800 */
[-CC-:B0-----:R-:W-:Y:S02]  /*0a80*/  SHF.R.U64 R20, R23, R15.reuse, R4.reuse ;  /* 0x0000000f17147219 */ /* 0x181fe40000001204 */
[-C--:B------:R-:W-:Y:S02]  /*0a90*/  SHF.L.U32 R2, R2, R15.reuse, RZ ;  /* 0x0000000f02027219 */ /* 0x080fe400000006ff */
[-C--:B------:R-:W-:Y:S02]  /*0aa0*/  SHF.R.U32.HI R4, RZ, R15.reuse, R4 ;  /* 0x0000000fff047219 */ /* 0x080fe40000011604 */
[----:B------:R-:W-:Y:S01]  /*0ab0*/  LOP3.LUT R10, RZ, R2, RZ, 0x33, !PT ;  /* 0x00000002ff0a7212 */ /* 0x000fe200078e33ff */
[----:B------:R-:W0:Y:S01]  /*0ac0*/  LDC R21, c[0x0][0x638] ;  /* 0x00018e00ff157b82 */ /* 0x000e220000000800 */
[----:B------:R-:W-:Y:S01]  /*0ad0*/  SHF.L.U32 R9, R6, R15, RZ ;  /* 0x0000000f06097219 */ /* 0x000fe200000006ff */
[----:B------:R-:W-:-:S02]  /*0ae0*/  IMAD.MOV.U32 R2, RZ, RZ, R20 ;  /* 0x000000ffff027224 */ /* 0x000fc400078e0014 */
[----:B--2---:R-:W-:-:S04]  /*0af0*/  IMAD.MOV.U32 R3, RZ, RZ, R4 ;  /* 0x000000ffff037224 */ /* 0x004fc800078e0004 */
[----:B------:R-:W2:Y:S01]  /*0b00*/  LDC R16, c[0x0][0x610] ;  /* 0x00018400ff107b82 */ /* 0x000ea20000000800 */
[----:B---3--:R-:W-:Y:S05]  /*0b10*/  @!P0 BRA `(.L_x_6) ;  /* 0x0000000000288947 */ /* 0x008fea0003800000 */
[----:B------:R-:W3:Y:S02]  /*0b20*/  LDC R7, c[0x0][0x64c] ;  /* 0x00019300ff077b82 */ /* 0x000ee40000000800 */
[----:B---3--:R-:W-:-:S05]  /*0b30*/  IADD3 R7, P0, R20, R7, RZ ;  /* 0x0000000714077210 */ /* 0x008fca0007f1e0ff */
        /* <DEDUP_REMOVED lines=8> */
.L_x_6:
[----:B----4-:R-:W-:Y:S01]  /*0bc0*/  SHF.R.U64 R2, R2, R14, R3 ;  /* 0x0000000e02027219 */ /* 0x010fe20000001203 */
[----:B-1----:R-:W-:Y:S01]  /*0bd0*/  VIADD R3, R17, 0xffffffff ;  /* 0xffffffff11037836 */ /* 0x002fe20000000000 */
[----:B------:R-:W-:Y:S01]  /*0be0*/  LOP3.LUT R10, R23, R10, RZ, 0xc0, !PT ;  /* 0x0000000a170a7212 */ /* 0x000fe200078ec0ff */
[----:B------:R-:W-:Y:S01]  /*0bf0*/  IMAD.MOV R11, RZ, RZ, -R11 ;  /* 0x000000ffff0b7224 */ /* 0x000fe200078e0a0b */
[----:B------:R-:W-:Y:S01]  /*0c00*/  R2UR UR6, R22 ;  /* 0x00000000160672ca */ /* 0x000fe200000e0000 */
[----:B------:R-:W-:Y:S01]  /*0c10*/  IMAD.MOV R4, RZ, RZ, -R2 ;  /* 0x000000ffff047224 */ /* 0x000fe200078e0a02 */
[----:B------:R-:W-:Y:S01]  /*0c20*/  LOP3.LUT R3, R12, R3, RZ, 0xc0, !PT ;  /* 0x000000030c037212 */ /* 0x000fe200078ec0ff */
[----:B------:R-:W-:Y:S02]  /*0c30*/  @P2 IMAD R8, R13, R11, R0 ;  /* 0x0000000b0d082224 */ /* 0x000fe400078e0200 */
[----:B------:R-:W-:Y:S02]  /*0c40*/  IMAD R9, R9, R2, R10 ;  /* 0x0000000209097224 */ /* 0x000fe400078e020a */
[----:B0-----:R-:W-:-:S02]  /*0c50*/  IMAD R0, R4, R21, R20 ;  /* 0x0000001504007224 */ /* 0x001fc400078e0214 */
[----:B--2---:R-:W-:Y:S02]  /*0c60*/  IMAD R8, R9, R16, R8 ;  /* 0x0000001009087224 */ /* 0x004fe400078e0208 */
[----:B------:R-:W-:Y:S02]  /*0c70*/  IMAD R3, R0, R17, R3 ;  /* 0x0000001100037224 */ /* 0x000fe400078e0203 */
[----:B------:R-:W-:-:S03]  /*0c80*/  IMAD.MOV.U32 R6, RZ, RZ, 0x1 ;  /* 0x00000001ff067424 */ /* 0x000fc600078e00ff */
[----:B------:R-:W-:Y:S02]  /*0c90*/  SEL R0, R3, R8, !P2 ;  /* 0x0000000803007207 */ /* 0x000fe40005000000 */
[----:B------:R-:W-:Y:S02]  /*0ca0*/  SEL R8, R8, R3, !P2 ;  /* 0x0000000308087207 */ /* 0x000fe40005000000 */
[----:B------:R-:W-:Y:S01]  /*0cb0*/  R2UR UR5, R0 ;  /* 0x00000000000572ca */ /* 0x000fe200000e0000 */
[----:B------:R-:W-:Y:S01]  /*0cc0*/  IMAD.U32 R0, RZ, RZ, UR6 ;  /* 0x00000006ff007e24 */ /* 0x000fe2000f8e00ff */
[----:B------:R-:W-:-:S04]  /*0cd0*/  R2UR UR4, R8 ;  /* 0x00000000080472ca */ /* 0x000fc800000e0000 */
[----:B------:R1:W-:Y:S07]  /*0ce0*/  STL [R1+0x45c], R0 ;  /* 0x00045c0001007387 */ /* 0x0003ee0000100800 */
[----:B------:R-:W-:Y:S02]  /*0cf0*/  IMAD.U32 R18, RZ, RZ, UR5 ;  /* 0x00000005ff127e24 */ /* 0x000fe4000f8e00ff */
[----:B------:R-:W-:-:S07]  /*0d00*/  IMAD.U32 R19, RZ, RZ, UR4 ;  /* 0x00000004ff137e24 */ /* 0x000fce000f8e00ff */
.L_x_4:
[----:B------:R-:W-:-:S08]  /*0d10*/  NOP ;  /* 0x0000000000007918 */ /* 0x000fd00000000000 */
[----:B------:R-:W2:Y:S02]  /*0d20*/  USETMAXREG.TRY_ALLOC.CTAPOOL UP0, 0xf0 ;  /* 0x000000f0000079c8 */ /* 0x000ea40008000600 */
[----:B--2---:R-:W-:-:S13]  /*0d30*/  PLOP3.LUT P0, PT, PT, PT, UP0, 0x80, 0x0 ;  /* 0x000000000000781c */ /* 0x004fda0003f0f008 */
[----:B------:R-:W-:Y:S05]  /*0d40*/  @!P0 BRA `(.L_x_4) ;  /* 0xfffffffc00f08947 */ /* 0x000fea000383ffff */
[----:B------:R-:W-:Y:S01]  /*0d50*/  ULDC.64 UR4, c[0x0][0x598] ;  /* 0x0001660000047ab9 */ /* 0x000fe20000000a00 */
[----:B------:R-:W-:Y:S01]  /*0d60*/  ULDC.64 UR60, c[0x0][0x208] ;  /* 0x00008200003c7ab9 */ /* 0x000fe20000000a00 */
[----:B------:R-:W-:-:S04]  /*0d70*/  ISETP.NE.U32.AND P0, PT, RZ, UR4, PT ;  /* 0x00000004ff007c0c */ /* 0x000fc8000bf05070 */
[----:B------:R-:W-:-:S13]  /*0d80*/  ISETP.NE.AND.EX P0, PT, RZ, UR5, PT, P0 ;  /* 0x00000005ff007c0c */ /* 0x000fda000bf05300 */
[----:B------:R-:W-:Y:S05]  /*0d90*/  @!P0 BRA `(.L_x_7) ;  /* 0x00000000001c8947 */ /* 0x000fea0003800000 */
[----:B0-----:R-:W0:Y:S02]  /*0da0*/  LDC.64 R2, c[0x0][0x598] ;  /* 0x00016600ff027b82 */ /* 0x001e240000000a00 */
[----:B0-----:R-:W2:Y:S02]  /*0db0*/  LDG.E.64 R2, desc[UR60][R2.64] ;  /* 0x0000003c02027981 */ /* 0x001ea4000c1e1b00 */
[----:B--2---:R-:W-:-:S04]  /*0dc0*/  ISETP.NE.U32.AND P0, PT, R2, RZ, PT ;  /* 0x000000ff0200720c */ /* 0x004fc80003f05070 */
[----:B------:R-:W-:-:S13]  /*0dd0*/  ISETP.NE.AND.EX P0, PT, R3, RZ, PT, P0 ;  /* 0x000000ff0300720c */ /* 0x000fda0003f05300 */
[----:B------:R-:W-:Y:S05]  /*0de0*/  @!P0 BRA `(.L_x_7) ;  /* 0x0000000000088947 */ /* 0x000fea0003800000 */
[----:B------:R0:W5:Y:S01]  /*0df0*/  LD.E R2, desc[UR60][R2.64] ;  /* 0x0000003c02027980 */ /* 0x000162000c101900 */
[----:B------:R-:W-:Y:S05]  /*0e00*/  BRA `(.L_x_8) ;  /* 0x0000000000247947 */ /* 0x000fea0003800000 */
.L_x_7:
[----:B------:R-:W-:Y:S02]  /*0e10*/  ULDC.64 UR4, c[0x0][0x588] ;  /* 0x0001620000047ab9 */ /* 0x000fe40000000a00 */
[----:B------:R-:W-:-:S04]  /*0e20*/  ISETP.NE.U32.AND P0, PT, RZ, UR4, PT ;  /* 0x00000004ff007c0c */ /* 0x000fc8000bf05070 */
[----:B------:R-:W-:-:S13]  /*0e30*/  ISETP.NE.AND.EX P0, PT, RZ, UR5, PT, P0 ;  /* 0x00000005ff007c0c */ /* 0x000fda000bf05300 */
[----:B------:R-:W-:Y:S05]  /*0e40*/  @!P0 BRA `(.L_x_9) ;  /* 0x00000000000c8947 */ /* 0x000fea0003800000 */
[----:B0-----:R-:W0:Y:S02]  /*0e50*/  LDC.64 R2, c[0x0][0x588] ;  /* 0x00016200ff027b82 */ /* 0x001e240000000a00 */
[----:B0-----:R2:W5:Y:S01]  /*0e60*/  LDG.E R2, desc[UR60][R2.64] ;  /* 0x0000003c02027981 */ /* 0x001562000c1e1900 */
[----:B------:R-:W-:Y:S05]  /*0e70*/  BRA `(.L_x_8) ;  /* 0x0000000000087947 */ /* 0x000fea0003800000 */
.L_x_9:
[----:B------:R-:W-:Y:S02]  /*0e80*/  ULDC UR4, c[0x0][0x580] ;  /* 0x0001600000047ab9 */ /* 0x000fe40000000800 */
[----:B0-----:R-:W-:-:S07]  /*0e90*/  IMAD.U32 R2, RZ, RZ, UR4 ;  /* 0x00000004ff027e24 */ /* 0x001fce000f8e00ff */
.L_x_8:
[----:B------:R-:W-:Y:S02]  /*0ea0*/  ULDC.64 UR4, c[0x0][0x5a0] ;  /* 0x0001680000047ab9 */ /* 0x000fe40000000a00 */
[----:B------:R-:W-:-:S04]  /*0eb0*/  ISETP.NE.U32.AND P0, PT, RZ, UR4, PT ;  /* 0x00000004ff007c0c */ /* 0x000fc8000bf05070 */
[----:B------:R-:W-:-:S13]  /*0ec0*/  ISETP.NE.AND.EX P0, PT, RZ, UR5, PT, P0 ;  /* 0x00000005ff007c0c */ /* 0x000fda000bf05300 */
[----:B------:R-:W-:Y:S05]  /*0ed0*/  @!P0 BRA `(.L_x_10) ;  /* 0x00000000001c8947 */ /* 0x000fea0003800000 */
[----:B------:R-:W3:Y:S02]  /*0ee0*/  LDC.64 R4, c[0x0][0x5a0] ;  /* 0x00016800ff047b82 */ /* 0x000ee40000000a00 */
[----:B---3--:R-:W3:Y:S02]  /*0ef0*/  LDG.E.64 R4, desc[UR60][R4.64] ;  /* 0x0000003c04047981 */ /* 0x008ee4000c1e1b00 */
[----:B---3--:R-:W-:-:S04]  /*0f00*/  ISETP.NE.U32.AND P0, PT, R4, RZ, PT ;  /* 0x000000ff0400720c */ /* 0x008fc80003f05070 */
[----:B------:R-:W-:-:S13]  /*0f10*/  ISETP.NE.AND.EX P0, PT, R5, RZ, PT, P0 ;  /* 0x000000ff0500720c */ /* 0x000fda0003f05300 */
[----:B------:R-:W-:Y:S05]  /*0f20*/  @!P0 BRA `(.L_x_10) ;  /* 0x0000000000088947 */ /* 0x000fea0003800000 */
[----:B------:R3:W5:Y:S01]  /*0f30*/  LD.E R16, desc[UR60][R4.64] ;  /* 0x0000003c04107980 */ /* 0x000762000c101900 */
[----:B------:R-:W-:Y:S05]  /*0f40*/  BRA `(.L_x_11) ;  /* 0x0000000000247947 */ /* 0x000fea0003800000 */
.L_x_10:
[----:B------:R-:W-:Y:S02]  /*0f50*/  ULDC.64 UR4, c[0x0][0x590] ;  /* 0x0001640000047ab9 */ /* 0x000fe40000000a00 */
[----:B------:R-:W-:-:S04]  /*0f60*/  ISETP.NE.U32.AND P0, PT, RZ, UR4, PT ;  /* 0x00000004ff007c0c */ /* 0x000fc8000bf05070 */
[----:B------:R-:W-:-:S13]  /*0f70*/  ISETP.NE.AND.EX P0, PT, RZ, UR5, PT, P0 ;  /* 0x00000005ff007c0c */ /* 0x000fda000bf05300 */
[----:B------:R-:W-:Y:S05]  /*0f80*/  @!P0 BRA `(.L_x_12) ;  /* 0x00000000000c8947 */ /* 0x000fea0003800000 */
[----:B------:R-:W3:Y:S02]  /*0f90*/  LDC.64 R16, c[0x0][0x590] ;  /* 0x00016400ff107b82 */ /* 0x000ee40000000a00 */
[----:B---3--:R4:W5:Y:S01]  /*0fa0*/  LDG.E R16, desc[UR60][R16.64] ;  /* 0x0000003c10107981 */ /* 0x008962000c1e1900 */
[----:B------:R-:W-:Y:S05]  /*0fb0*/  BRA `(.L_x_11) ;  /* 0x0000000000087947 */ /* 0x000fea0003800000 */
.L_x_12:
[----:B------:R-:W-:Y:S02]  /*0fc0*/  ULDC UR4, c[0x0][0x584] ;  /* 0x0001610000047ab9 */ /* 0x000fe40000000800 */
[----:B------:R-:W-:-:S07]  /*0fd0*/  IMAD.U32 R16, RZ, RZ, UR4 ;  /* 0x00000004ff107e24 */ /* 0x000fce000f8e00ff */
.L_x_11:
[----:B------:R-:W-:-:S13]  /*0fe0*/  LOP3.LUT P0, RZ, R6, 0xff, RZ, 0xc0, !PT ;  /* 0x000000ff06ff7812 */ /* 0x000fda000780c0ff */
[----:B------:R-:W-:Y:S05]  /*0ff0*/  @!P0 EXIT ;  /* 0x000000000000894d */ /* 0x000fea0003800000 */
[----:B------:R-:W-:Y:S02]  /*1000*/  ULDC UR4, c[0x0][0x28c] ;  /* 0x0000a30000047ab9 */ /* 0x000fe40000000800 */
[----:B------:R-:W-:-:S04]  /*1010*/  UIADD3 UR4, UR4, 0x1f, URZ ;  /* 0x0000001f04047890 */ /* 0x000fc8000fffe03f */
[----:B------:R-:W-:-:S04]  /*1020*/  USHF.R.S32.HI UR5, URZ, 0x1f, UR4 ;  /* 0x0000001f3f057899 */ /* 0x000fc80008011404 */
[----:B------:R-:W-:-:S03]  /*1030*/  ULEA.HI UR5, UR5, UR4, URZ, 0x5 ;  /* 0x0000000405057291 */ /* 0x000fc6000f8f283f */
[----:B------:R-:W-:Y:S01]  /*1040*/  UMOV UR4, URZ ;  /* 0x0000003f00047c82 */ /* 0x000fe20008000000 */
[----:B------:R-:W-:Y:S01]  /*1050*/  USHF.R.S32.HI UR6, URZ, 0x5, UR5 ;  /* 0x000000053f067899 */ /* 0x000fe20008011405 */
[----:B0-2---:R-:W-:Y:S02]  /*1060*/  IMAD.U32 R3, RZ, RZ, UR4 ;  /* 0x00000004ff037e24 */ /* 0x005fe4000f8e00ff */
[----:B------:R-:W-:Y:S02]  /*1070*/  UMOV UR5, URZ ;  /* 0x0000003f00057c82 */ /* 0x000fe40008000000 */
[----:B-1----:R-:W-:Y:S02]  /*1080*/  IMAD.U32 R0, RZ, RZ, UR5 ;  /* 0x00000005ff007e24 */ /* 0x002fe4000f8e00ff */
[----:B---3--:R-:W-:-:S05]  /*1090*/  IMAD.U32 R4, RZ, RZ, UR6 ;  /* 0x00000006ff047e24 */ /* 0x008fca000f8e00ff */
[----:B------:R0:W-:Y:S04]  /*10a0*/  STL [R1+0x490], R4 ;  /* 0x0004900401007387 */ /* 0x0001e80000100800 */
[----:B------:R0:W-:Y:S04]  /*10b0*/  STL [R1+0x48c], R0 ;  /* 0x00048c0001007387 */ /* 0x0001e80000100800 */
[----:B------:R0:W-:Y:S02]  /*10c0*/  STL [R1+0x488], R3 ;  /* 0x0004880301007387 */ /* 0x0001e40000100800 */
.L_x_978:
[----:B0-----:R-:W0:Y:S01]  /*10d0*/  S2R R0, SR_TID.X ;  /* 0x0000000000007919 */ /* 0x001e220000002100 */
[----:B-1----:R-:W1:Y:S01]  /*10e0*/  S2UR UR7, SR_CgaCtaId ;  /* 0x00000000000779c3 */ /* 0x002e620000008800 */
[----:B------:R-:W-:Y:S02]  /*10f0*/  UMOV UR6, 0x400 ;  /* 0x0000040000067882 */ /* 0x000fe40000000000 */
[----:B-1----:R-:W-:-:S06]  /*1100*/  ULEA UR8, UR7, UR6, 0x18 ;  /* 0x0000000607087291 */ /* 0x002fcc000f8ec03f */
[----:B----45:R-:W-:Y:S01]  /*1110*/  IMAD.U32 R17, RZ, RZ, UR8 ;  /* 0x00000008ff117e24 */ /* 0x030fe2000f8e00ff */
[----:B0-----:R-:W-:-:S04]  /*1120*/  LOP3.LUT R0, R0, 0x80, RZ, 0xc0, !PT ;  /* 0x0000008000007812 */ /* 0x001fc800078ec0ff */
[----:B------:R-:W-:-:S06]  /*1130*/  SHF.R.U32.HI R0, RZ, 0x7, R0 ;  /* 0x00000007ff007819 */ /* 0x000fcc0000011600 */
[----:B------:R-:W0:Y:S02]  /*1140*/  SHFL.IDX PT, R0, R0, RZ, 0x1f ;  /* 0x00001fff00007589 */ /* 0x000e2400000e0000 */
[----:B0-----:R-:W-:-:S13]  /*1150*/  R2UR UR4, R0 ;  /* 0x00000000000472ca */ /* 0x001fda00000e0000 */
[----:B------:R-:W-:-:S04]  /*1160*/  ULEA.HI UR5, UR4, UR4, URZ, 0x1 ;  /* 0x0000000404057291 */ /* 0x000fc8000f8f083f */
[----:B------:R-:W-:-:S04]  /*1170*/  ULOP3.LUT UR5, UR5, 0xffffe, URZ, 0xc0, !UPT ;  /* 0x000ffffe05057892 */ /* 0x000fc8000f8ec03f */
[----:B------:R-:W-:-:S03]  /*1180*/  UIADD3 UR5, UR4, -UR5, URZ ;  /* 0x8000000504057290 */ /* 0x000fc6000fffe03f */
[----:B------:R-:W-:Y:S01]  /*1190*/  ULDC UR4, c[0x0][0x28c] ;  /* 0x0000a30000047ab9 */ /* 0x000fe20000000800 */
[----:B------:R-:W-:Y:S01]  /*11a0*/  ULEA UR5, UR5, UR8, 0xc ;  /* 0x0000000805057291 */ /* 0x000fe2000f8e603f */
[----:B------:R-:W-:-:S03]  /*11b0*/  ISETP.LT.AND P0, PT, RZ, UR4, PT ;  /* 0x00000004ff007c0c */ /* 0x000fc6000bf01270 */
[----:B------:R-:W-:-:S04]  /*11c0*/  UIADD3 UR5, UR5, 0x100, URZ ;  /* 0x0000010005057890 */ /* 0x000fc8000fffe03f */
[----:B------:R-:W-:-:S04]  /*11d0*/  USHF.R.U32.HI UR5, URZ, 0x4, UR5 ;  /* 0x000000043f057899 */ /* 0x000fc80008011605 */
[----:B------:R-:W-:Y:S02]  /*11e0*/  ULOP3.LUT UR36, UR5, 0x3fff, URZ, 0xc0, !UPT ;  /* 0x00003fff05247892 */ /* 0x000fe4000f8ec03f */
[----:B---3--:R-:W-:Y:S10]  /*11f0*/  @P0 BRA `(.L_x_13) ;  /* 0x0000000000400947 */ /* 0x008ff40003800000 */
[----:B------:R-:W-:Y:S01]  /*1200*/  MOV R0, 0x0 ;  /* 0x0000000000007802 */ /* 0x000fe20000000f00 */
[----:B------:R-:W-:Y:S01]  /*1210*/  ULDC.64 UR4, c[0x4][0x68] ;  /* 0x01001a0000047ab9 */ /* 0x000fe20000000a00 */
[----:B------:R-:W-:Y:S01]  /*1220*/  ULDC.64 UR6, c[0x4][0x8] ;  /* 0x0100020000067ab9 */ /* 0x000fe20000000a00 */
[----:B------:R-:W-:Y:S01]  /*1230*/  IMAD.U32 R4, RZ, RZ, UR4 ;  /* 0x00000004ff047e24 */ /* 0x000fe2000f8e00ff */
[----:B------:R0:W1:Y:S01]  /*1240*/  LDC.64 R14, c[0x4][R0] ;  /* 0x01000000000e7b82 */ /* 0x0000620000000a00 */
[----:B------:R-:W-:Y:S01]  /*1250*/  IMAD.U32 R5, RZ, RZ, UR5 ;  /* 0x00000005ff057e24 */ /* 0x000fe2000f8e00ff */
[----:B------:R-:W-:Y:S01]  /*1260*/  ULDC.64 UR4, c[0x4][0x70] ;  /* 0x01001c0000047ab9 */ /* 0x000fe20000000a00 */
[----:B------:R-:W-:Y:S02]  /*1270*/  IMAD.U32 R10, RZ, RZ, UR6 ;  /* 0x00000006ff0a7e24 */ /* 0x000fe4000f8e00ff */
[----:B------:R-:W-:Y:S02]  /*1280*/  IMAD.U32 R6, RZ, RZ, UR4 ;  /* 0x00000004ff067e24 */ /* 0x000fe4000f8e00ff */
[----:B------:R-:W-:-:S02]  /*1290*/  IMAD.U32 R7, RZ, RZ, UR5 ;  /* 0x00000005ff077e24 */ /* 0x000fc4000f8e00ff */
[----:B------:R-:W-:Y:S02]  /*12a0*/  IMAD.U32 R11, RZ, RZ, UR7 ;  /* 0x00000007ff0b7e24 */ /* 0x000fe4000f8e00ff */
[----:B------:R-:W-:Y:S02]  /*12b0*/  IMAD.MOV.U32 R8, RZ, RZ, 0x1e1 ;  /* 0x000001e1ff087424 */ /* 0x000fe400078e00ff */
[----:B------:R-:W-:Y:S02]  /*12c0*/  IMAD.MOV.U32 R12, RZ, RZ, 0x1 ;  /* 0x00000001ff0c7424 */ /* 0x000fe400078e00ff */
[----:B0-----:R-:W-:-:S07]  /*12d0*/  IMAD.MOV.U32 R13, RZ, RZ, RZ ;  /* 0x000000ffff0d7224 */ /* 0x001fce00078e00ff */
[----:B------:R-:W-:-:S07]  /*12e0*/  LEPC R20, `(.L_x_13) ;  /* 0x000000001014794e */ /* 0x000fce0000000000 */
[----:B-1---5:R-:W-:Y:S05]  /*12f0*/  CALL.ABS.NOINC R14 ;  /* 0x000000000e007343 */ /* 0x022fea0003c00000 */
.L_x_13:
[----:B------:R-:W2:Y:S02]  /*1300*/  LDL R20, [R1+0x458] ;  /* 0x0004580001147983 */ /* 0x000ea40000100800 */
[----:B--2---:R-:W-:-:S13]  /*1310*/  R2UR UR4, R20 ;  /* 0x00000000140472ca */ /* 0x004fda00000e0000 */
[----:B------:R-:W-:-:S06]  /*1320*/  ULOP3.LUT UR4, UR4, 0x1, URZ, 0xfc, !UPT ;  /* 0x0000000104047892 */ /* 0x000fcc000f8efc3f */
[----:B------:R-:W-:-:S05]  /*1330*/  IMAD.U32 R0, RZ, RZ, UR4 ;  /* 0x00000004ff007e24 */ /* 0x000fca000f8e00ff */
[----:B------:R-:W-:-:S13]  /*1340*/  ISETP.NE.AND P0, PT, R0, 0x3, PT ;  /* 0x000000030000780c */ /* 0x000fda0003f05270 */
[----:B------:R-:W-:Y:S05]  /*1350*/  @!P0 BRA `(.L_x_14) ;  /* 0x0000000000048947 */ /* 0x000fea0003800000 */
[----:B------:R-:W-:Y:S01]  /*1360*/  BPT.TRAP 0x1 ;  /* 0x000000040000795c */ /* 0x000fe20000300000 */
.L_x_14:
[----:B------:R-:W2:Y:S04]  /*1370*/  LDL R3, [R1+0x488] ;  /* 0x0004880001037983 */ /* 0x000ea80000100800 */
[----:B------:R-:W3:Y:S01]  /*1380*/  LDL R0, [R1+0x48c] ;  /* 0x00048c0001007983 */ /* 0x000ee20000100800 */
[----:B------:R-:W-:Y:S02]  /*1390*/  R2UR UR4, R17 ;  /* 0x00000000110472ca */ /* 0x000fe400000e0000 */
[----:B--2---:R-:W-:Y:S02]  /*13a0*/  R2UR UR6, R3 ;  /* 0x00000000030672ca */ /* 0x004fe400000e0000 */
[----:B---3--:R-:W-:-:S11]  /*13b0*/  R2UR UR5, R0 ;  /* 0x00000000000572ca */ /* 0x008fd600000e0000 */
[----:B------:R-:W-:Y:S02]  /*13c0*/  IMAD.U32 R3, RZ, RZ, UR6 ;  /* 0x00000006ff037e24 */ /* 0x000fe4000f8e00ff */
[----:B------:R-:W-:-:S03]  /*13d0*/  IMAD.U32 R0, RZ, RZ, UR5 ;  /* 0x00000005ff007e24 */ /* 0x000fc6000f8e00ff */
[----:B------:R-:W-:Y:S02]  /*13e0*/  LEA R3, R3, UR4, 0x3 ;  /* 0x0000000403037c11 */ /* 0x000fe4000f8e18ff */
[----:B------:R-:W-:-:S04]  /*13f0*/  SHF.L.U32 R0, R0, 0x1f, RZ ;  /* 0x0000001f00007819 */ /* 0x000fc800000006ff */
[----:B------:R0:W1:Y:S01]  /*1400*/  SYNCS.PHASECHK.TRANS64.TRYWAIT P1, [R3+URZ], R0 ;  /* 0x00000000030075a7 */ /* 0x000062000802017f */
[----:B------:R-:W-:Y:S05]  /*1410*/  @!P0 BRA `(.L_x_15) ;  /* 0x0000000000048947 */ /* 0x000fea0003800000 */
[----:B------:R-:W-:Y:S01]  /*1420*/  BPT.TRAP 0x1 ;  /* 0x000000040000795c */ /* 0x000fe20000300000 */
.L_x_15:
[----:B-1----:R-:W-:Y:S05]  /*1430*/  @P1 BRA `(.L_x_16) ;  /* 0x0000000000081947 */ /* 0x002fea0003800000 */
[----:B------:R-:W1:Y:S02]  /*1440*/  SYNCS.PHASECHK.TRANS64.TRYWAIT P1, [R3+URZ], R0 ;  /* 0x00000000030075a7 */ /* 0x000e64000802017f */
[----:B-1----:R-:W-:Y:S05]  /*1450*/  @!P1 BRA `(.L_x_17) ;  /* 0x000003b8005c9947 */ /* 0x002fea0003800000 */
.L_x_16:
[----:B------:R-:W2:Y:S02]  /*1460*/  LDL R4, [R1+0x490] ;  /* 0x0004900001047983 */ /* 0x000ea40000100800 */
[----:B--2---:R-:W-:-:S13]  /*1470*/  R2UR UR5, R4 ;  /* 0x00000000040572ca */ /* 0x004fda00000e0000 */
[----:B------:R-:W-:-:S04]  /*1480*/  UISETP.LT.AND UP0, UPT, UR5, 0x1, UPT ;  /* 0x000000010500788c */ /* 0x000fc8000bf01270 */
[----:B------:R-:W-:-:S06]  /*1490*/  USEL UR4, UR5, 0x1, UP0 ;  /* 0x0000000105047887 */ /* 0x000fcc0008000000 */
[----:B------:R-:W-:-:S05]  /*14a0*/  IMAD.U32 R10, RZ, RZ, UR4 ;  /* 0x00000004ff0a7e24 */ /* 0x000fca000f8e00ff */
[----:B------:R-:W-:Y:S01]  /*14b0*/  IADD3 R10, -R10, UR5, RZ ;  /* 0x000000050a0a7c10 */ /* 0x000fe2000fffe1ff */
[----:B------:R-:W-:Y:S05]  /*14c0*/  WARPSYNC.ALL ;  /* 0x0000000000007948 */ /* 0x000fea0003800000 */
[----:B------:R-:W-:Y:S01]  /*14d0*/  ISETP.GE.AND P1, PT, R10, 0x1, PT ;  /* 0x000000010a00780c */ /* 0x000fe20003f26270 */
[----:B------:R-:W-:Y:S04]  /*14e0*/  STL [R1+0x5a8], R19 ;  /* 0x0005a81301007387 */ /* 0x000fe80000100800 */
[----:B------:R-:W-:Y:S04]  /*14f0*/  STL [R1+0x5a4], R18 ;  /* 0x0005a41201007387 */ /* 0x000fe80000100800 */
[----:B-----5:R-:W-:Y:S04]  /*1500*/  STL [R1+0x5a0], R16 ;  /* 0x0005a01001007387 */ /* 0x020fe80000100800 */
[----:B------:R2:W-:Y:S04]  /*1510*/  STL [R1+0x59c], R10 ;  /* 0x00059c0a01007387 */ /* 0x0005e80000100800 */
[----:B------:R3:W-:Y:S04]  /*1520*/  STL [R1+0x598], R2 ;  /* 0x0005980201007387 */ /* 0x0007e80000100800 */
[----:B------:R-:W4:Y:S01]  /*1530*/  LDL R6, [R1+0x488] ;  /* 0x0004880001067983 */ /* 0x000f220000100800 */
[----:B------:R-:W-:Y:S01]  /*1540*/  R2UR UR4, R17 ;  /* 0x00000000110472ca */ /* 0x000fe200000e0000 */
[----:B------:R-:W-:Y:S01]  /*1550*/  ULOP3.LUT UR6, UR36, 0x10000, URZ, 0xfc, !UPT ;  /* 0x0001000024067892 */ /* 0x000fe2000f8efc3f */
[----:B------:R-:W-:Y:S01]  /*1560*/  WARPGROUP.ARRIVE ;  /* 0x00000000000079c5 */ /* 0x000fe20000000000 */
[----:B------:R-:W-:Y:S01]  /*1570*/  UMOV UR45, 0x80000020 ;  /* 0x80000020002d7882 */ /* 0x000fe20000000000 */
[----:B------:R-:W-:Y:S01]  /*1580*/  UMOV UR47, 0x80000020 ;  /* 0x80000020002f7882 */ /* 0x000fe20000000000 */
[----:B------:R-:W-:Y:S01]  /*1590*/  UMOV UR53, UR45 ;  /* 0x0000002d00357c82 */ /* 0x000fe20008000000 */
[----:B------:R-:W-:Y:S01]  /*15a0*/  UMOV UR55, 0x80000020 ;  /* 0x8000002000377882 */ /* 0x000fe20000000000 */
[----:B------:R-:W-:Y:S01]  /*15b0*/  IMAD.U32 R8, RZ, RZ, UR6 ;  /* 0x00000006ff087e24 */ /* 0x000fe2000f8e00ff */
[----:B------:R-:W-:Y:S01]  /*15c0*/  UMOV UR13, UR45 ;  /* 0x0000002d000d7c82 */ /* 0x000fe20008000000 */
[----:B------:R-:W-:Y:S01]  /*15d0*/  UMOV UR15, 0x80000020 ;  /* 0x80000020000f7882 */ /* 0x000fe20000000000 */
[----:B------:R-:W-:Y:S01]  /*15e0*/  UMOV UR9, UR45 ;  /* 0x0000002d00097c82 */ /* 0x000fe20008000000 */
[----:B------:R-:W-:Y:S01]  /*15f0*/  UMOV UR11, 0x80000020 ;  /* 0x80000020000b7882 */ /* 0x000fe20000000000 */
[----:B------:R3:W-:Y:S01]  /*1600*/  STL [R1+0x5ac], R17 ;  /* 0x0005ac1101007387 */ /* 0x0007e20000100800 */
[----:B------:R-:W-:Y:S01]  /*1610*/  UIADD3 UR4, UR4, 0x20100, URZ ;  /* 0x0002010004047890 */ /* 0x000fe2000fffe03f */
[----:B01----:R-:W-:Y:S01]  /*1620*/  MOV R3, UR47 ;  /* 0x0000002f00037c02 */ /* 0x003fe20008000f00 */
[----:B------:R-:W-:Y:S01]  /*1630*/  UMOV UR57, UR45 ;  /* 0x0000002d00397c82 */ /* 0x000fe20008000000 */
[----:B------:R-:W-:Y:S01]  /*1640*/  UMOV UR59, 0x80000020 ;  /* 0x80000020003b7882 */ /* 0x000fe20000000000 */
[----:B------:R-:W-:Y:S01]  /*1650*/  USHF.R.U32.HI UR4, URZ, 0x4, UR4 ;  /* 0x000000043f047899 */ /* 0x000fe20008011604 */
[----:B------:R-:W-:Y:S01]  /*1660*/  UMOV UR37, UR45 ;  /* 0x0000002d00257c82 */ /* 0x000fe20008000000 */
[----:B------:R-:W-:-:S02]  /*1670*/  UMOV UR39, 0x80000020 ;  /* 0x8000002000277882 */ /* 0x000fc40000000000 */
[----:B------:R-:W-:Y:S01]  /*1680*/  ULOP3.LUT UR4, UR4, 0x3fff, URZ, 0xc0, !UPT ;  /* 0x00003fff04047892 */ /* 0x000fe2000f8ec03f */
[----:B------:R-:W-:Y:S01]  /*1690*/  UMOV UR33, UR45 ;  /* 0x0000002d00217c82 */ /* 0x000fe20008000000 */
[----:B------:R-:W-:Y:S01]  /*16a0*/  UMOV UR35, 0x80000020 ;  /* 0x8000002000237882 */ /* 0x000fe20000000000 */
        /* <DEDUP_REMOVED lines=12> */
[----:B----4-:R-:W-:Y:S01]  /*1770*/  R2UR UR5, R6 ;  /* 0x00000000060572ca */ /* 0x010fe200000e0000 */
[----:B------:R-:W-:Y:S04]  /*1780*/  STL [R1+0x5b0], R6 ;  /* 0x0005b00601007387 */ /* 0x000fe80000100800 */
[----:B------:R-:W-:Y:S08]  /*1790*/  STL [R1+0x5b4], R8 ;  /* 0x0005b40801007387 */ /* 0x000ff00000100800 */
[----:B------:R-:W-:-:S02]  /*17a0*/  ULEA UR7, UR5, UR6, 0xb ;  /* 0x0000000605077291 */ /* 0x000fc4000f8e583f */
[----:B------:R-:W-:-:S04]  /*17b0*/  ULOP3.LUT UR6, UR4, 0x10000, URZ, 0xfc, !UPT ;  /* 0x0001000004067892 */ /* 0x000fc8000f8efc3f */
[----:B------:R-:W-:Y:S01]  /*17c0*/  UIMAD UR46, UR5, 0x3c0, UR6 ;  /* 0x000003c0052e78a4 */ /* 0x000fe2000f8e0206 */
[----:B------:R-:W-:Y:S01]  /*17d0*/  UMOV UR44, UR7 ;  /* 0x00000007002c7c82 */ /* 0x000fe20008000000 */
[----:B------:R-:W-:Y:S02]  /*17e0*/  IMAD.U32 R9, RZ, RZ, UR6 ;  /* 0x00000006ff097e24 */ /* 0x000fe4000f8e00ff */
[----:B------:R-:W-:Y:S01]  /*17f0*/  UIADD3 UR4, UR46, 0x40, URZ ;  /* 0x000000402e047890 */ /* 0x000fe2000fffe03f */
[----:B------:R-:W-:Y:S01]  /*1800*/  UMOV UR52, UR44 ;  /* 0x0000002c00347c82 */ /* 0x000fe20008000000 */
[----:B------:R-:W-:Y:S01]  /*1810*/  UIADD3 UR5, UR46, 0x80, URZ ;  /* 0x000000802e057890 */ /* 0x000fe2000fffe03f */
[----:B------:R0:W-:Y:S02]  /*1820*/  STL [R1+0x5b8], R9 ;  /* 0x0005b80901007387 */ /* 0x0001e40000100800 */
[----:B------:R-:W-:Y:S01]  /*1830*/  HGMMA.64x16x16.F32.BF16 R24, gdesc[UR44], RZ, !UPT, gsb0 ;  /* 0x002000002c1879f0 */ /* 0x000fe2000c0018ff */
[----:B------:R-:W-:Y:S01]  /*1840*/  UMOV UR12, UR44 ;  /* 0x0000002c000c7c82 */ /* 0x000fe20008000000 */
[----:B------:R-:W-:Y:S01]  /*1850*/  UMOV UR54, UR4 ;  /* 0x0000000400367c82 */ /* 0x000fe20008000000 */
[----:B------:R-:W-:-:S02]  /*1860*/  UIADD3 UR6, UR46, 0xc0, URZ ;  /* 0x000000c02e067890 */ /* 0x000fc4000fffe03f */
[----:B------:R-:W-:Y:S01]  /*1870*/  MOV R0, UR46 ;  /* 0x0000002e00007c02 */ /* 0x000fe20008000f00 */
[----:B------:R-:W-:Y:S01]  /*1880*/  UMOV UR14, UR5 ;  /* 0x00000005000e7c82 */ /* 0x000fe20008000000 */
[----:B------:R-:W-:Y:S01]  /*1890*/  UMOV UR8, UR44 ;  /* 0x0000002c00087c82 */ /* 0x000fe20008000000 */
[----:B------:R-:W-:Y:S01]  /*18a0*/  UIADD3 UR58, UR46, 0x100, URZ ;  /* 0x000001002e3a7890 */ /* 0x000fe2000fffe03f */
[----:B------:R-:W-:Y:S01]  /*18b0*/  UMOV UR56, UR44 ;  /* 0x0000002c00387c82 */ /* 0x000fe20008000000 */
[----:B------:R-:W-:Y:S01]  /*18c0*/  UMOV UR10, UR6 ;  /* 0x00000006000a7c82 */ /* 0x000fe20008000000 */
[----:B------:R-:W-:Y:S01]  /*18d0*/  UIADD3 UR38, UR46, 0x140, URZ ;  /* 0x000001402e267890 */ /* 0x000fe2000fffe03f */
        /* <DEDUP_REMOVED lines=17> */
[----:B------:R-:W-:Y:S01]  /*19f0*/  UMOV UR5, UR15 ;  /* 0x0000000f00057c82 */ /* 0x000fe20008000000 */
[----:B------:R-:W-:-:S02]  /*1a00*/  WARPGROUP.DEPBAR.LE gsb0, 0x0 ;  /* 0x00008000000079c5 */ /* 0x000fc40000010000 */
[----:B------:R-:W-:Y:S02]  /*1a10*/  IMAD.MOV.U32 R234, RZ, RZ, R26 ;  /* 0x000000ffffea7224 */ /* 0x000fe400078e001a */
[----:B------:R-:W-:Y:S02]  /*1a20*/  IMAD.MOV.U32 R233, RZ, RZ, R27 ;  /* 0x000000ffffe97224 */ /* 0x000fe400078e001b */
[----:B------:R-:W-:Y:S02]  /*1a30*/  IMAD.MOV.U32 R232, RZ, RZ, R28 ;  /* 0x000000ffffe87224 */ /* 0x000fe400078e001c */
[----:B------:R-:W-:Y:S02]  /*1a40*/  IMAD.MOV.U32 R23, RZ, RZ, R29 ;  /* 0x000000ffff177224 */ /* 0x000fe400078e001d */
[----:B------:R-:W-:Y:S02]  /*1a50*/  IMAD.MOV.U32 R22, RZ, RZ, R30 ;  /* 0x000000ffff167224 */ /* 0x000fe400078e001e */
[----:B--2---:R-:W-:-:S02]  /*1a60*/  IMAD.MOV.U32 R10, RZ, RZ, R31 ;  /* 0x000000ffff0a7224 */ /* 0x004fc400078e001f */
[----:B---3--:R-:W-:Y:S02]  /*1a70*/  IMAD.MOV.U32 R2, RZ, RZ, R24 ;  /* 0x000000ffff027224 */ /* 0x008fe400078e0018 */
[----:B------:R-:W-:Y:S02]  /*1a80*/  IMAD.MOV.U32 R19, RZ, RZ, R25 ;  /* 0x000000ffff137224 */ /* 0x000fe400078e0019 */
[----:B------:R-:W-:-:S06]  /*1a90*/  WARPGROUP.ARRIVE ;  /* 0x00000000000079c5 */ /* 0x000fcc0000000000 */
[----:B------:R-:W-:Y:S01]  /*1aa0*/  HGMMA.64x16x16.F32.BF16 R24, gdesc[UR52], RZ, !UPT, gsb0 ;  /* 0x00200000341879f0 */ /* 0x000fe2000c0018ff */
[----:B------:R-:W-:Y:S01]  /*1ab0*/  UMOV UR52, UR54 ;  /* 0x0000003600347c82 */ /* 0x000fe20008000000 */
[----:B------:R-:W-:Y:S01]  /*1ac0*/  UMOV UR53, UR55 ;  /* 0x0000003700357c82 */ /* 0x000fe20008000000 */
[----:B------:R-:W-:Y:S01]  /*1ad0*/  UMOV UR54, UR6 ;  /* 0x0000000600367c82 */ /* 0x000fe20008000000 */
[----:B------:R-:W-:Y:S02]  /*1ae0*/  WARPGROUP.DEPBAR.LE gsb0, 0x0 ;  /* 0x00008000000079c5 */ /* 0x000fe40000010000 */
[----:B------:R-:W-:Y:S01]  /*1af0*/  WARPGROUP.ARRIVE ;  /* 0x00000000000079c5 */ /* 0x000fe20000000000 */
[----:B------:R-:W-:Y:S02]  /*1b00*/  IMAD.MOV.U32 R15, RZ, RZ, R27 ;  /* 0x000000ffff0f7224 */ /* 0x000fe400078e001b */
[----:B------:R-:W-:Y:S02]  /*1b10*/  IMAD.MOV.U32 R14, RZ, RZ, R28 ;  /* 0x000000ffff0e7224 */ /* 0x000fe400078e001c */
[----:B------:R-:W-:Y:S01]  /*1b20*/  IMAD.MOV.U32 R7, RZ, RZ, R24 ;  /* 0x000000ffff077224 */ /* 0x000fe200078e0018 */
[----:B------:R-:W-:Y:S01]  /*1b30*/  HGMMA.64x16x16.F32.BF16 R32, gdesc[UR12], RZ, !UPT, gsb0 ;  /* 0x002000000c2079f0 */ /* 0x000fe2000c0018ff */
[----:B------:R-:W-:Y:S01]  /*1b40*/  IMAD.MOV.U32 R5, RZ, RZ, R25 ;  /* 0x000000ffff057224 */ /* 0x000fe200078e0019 */
[----:B------:R-:W-:Y:S01]  /*1b50*/  UIADD3 UR14, UR46, 0x380, URZ ;  /* 0x000003802e0e7890 */ /* 0x000fe2000fffe03f */
[----:B------:R-:W-:Y:S01]  /*1b60*/  IMAD.MOV.U32 R4, RZ, RZ, R26 ;  /* 0x000000ffff047224 */ /* 0x000fe200078e001a */
[----:B------:R-:W-:Y:S01]  /*1b70*/  UMOV UR12, UR44 ;  /* 0x0000002c000c7c82 */ /* 0x000fe20008000000 */
[----:B------:R-:W-:Y:S01]  /*1b80*/  UMOV UR13, UR45 ;  /* 0x0000002d000d7c82 */ /* 0x000fe20008000000 */
[----:B------:R-:W-:Y:S01]  /*1b90*/  UMOV UR15, 0x80000020 ;  /* 0x80000020000f7882 */ /* 0x000fe20000000000 */
[----:B------:R-:W-:-:S02]  /*1ba0*/  IMAD.MOV.U32 R13, RZ, RZ, R29 ;  /* 0x000000ffff0d7224 */ /* 0x000fc400078e001d */
[----:B------:R-:W-:Y:S02]  /*1bb0*/  IMAD.MOV.U32 R12, RZ, RZ, R30 ;  /* 0x000000ffff0c7224 */ /* 0x000fe400078e001e */
[----:B------:R-:W-:Y:S01]  /*1bc0*/  IMAD.MOV.U32 R11, RZ, RZ, R31 ;  /* 0x000000ffff0b7224 */ /* 0x000fe200078e001f */
[----:B------:R-:W-:Y:S02]  /*1bd0*/  WARPGROUP.DEPBAR.LE gsb0, 0x0 ;  /* 0x00008000000079c5 */ /* 0x000fe40000010000 */
[----:B------:R-:W-:Y:S02]  /*1be0*/  IMAD.MOV.U32 R28, RZ, RZ, R35 ;  /* 0x000000ffff1c7224 */ /* 0x000fe400078e0023 */
[----:B------:R-:W-:Y:S02]  /*1bf0*/  IMAD.MOV.U32 R27, RZ, RZ, R36 ;  /* 0x000000ffff1b7224 */ /* 0x000fe400078e0024 */
[----:B------:R-:W-:Y:S02]  /*1c00*/  IMAD.MOV.U32 R26, RZ, RZ, R37 ;  /* 0x000000ffff1a7224 */ /* 0x000fe400078e0025 */
[----:B------:R-:W-:-:S02]  /*1c10*/  IMAD.MOV.U32 R25, RZ, RZ, R38 ;  /* 0x000000ffff197224 */ /* 0x000fc400078e0026 */
[----:B------:R-:W-:Y:S02]  /*1c20*/  IMAD.MOV.U32 R24, RZ, RZ, R39 ;  /* 0x000000ffff187224 */ /* 0x000fe400078e0027 */
[----:B------:R-:W-:Y:S02]  /*1c30*/  IMAD.MOV.U32 R21, RZ, RZ, R32 ;  /* 0x000000ffff157224 */ /* 0x000fe400078e0020 */
[----:B------:R-:W-:Y:S02]  /*1c40*/  IMAD.MOV.U32 R20, RZ, RZ, R34 ;  /* 0x000000ffff147224 */ /* 0x000fe400078e0022 */
[----:B------:R-:W-:Y:S02]  /*1c50*/  IMAD.MOV.U32 R235, RZ, RZ, R33 ;  /* 0x000000ffffeb7224 */ /* 0x000fe400078e0021 */
[----:B------:R-:W-:-:S06]  /*1c60*/  WARPGROUP.ARRIVE ;  /* 0x00000000000079c5 */ /* 0x000fcc0000000000 */
[----:B------:R-:W-:Y:S01]  /*1c70*/  HGMMA.64x16x16.F32.BF16 R32, gdesc[UR8], RZ, !UPT, gsb0 ;  /* 0x00200000082079f0 */ /* 0x000fe2000c0018ff */
[----:B------:R-:W-:Y:S01]  /*1c80*/  UMOV UR8, UR10 ;  /* 0x0000000a00087c82 */ /* 0x000fe20008000000 */
[----:B------:R-:W-:Y:S01]  /*1c90*/  UMOV UR9, UR11 ;  /* 0x0000000b00097c82 */ /* 0x000fe20008000000 */
[----:B------:R-:W-:Y:S01]  /*1ca0*/  UMOV UR10, UR14 ;  /* 0x0000000e000a7c82 */ /* 0x000fe20008000000 */
[----:B------:R-:W-:Y:S01]  /*1cb0*/  UMOV UR11, UR15 ;  /* 0x0000000f000b7c82 */ /* 0x000fe20008000000 */
[----:B------:R-:W-:Y:S02]  /*1cc0*/  WARPGROUP.DEPBAR.LE gsb0, 0x0 ;  /* 0x00008000000079c5 */ /* 0x000fe40000010000 */
[----:B------:R-:W-:Y:S01]  /*1cd0*/  IMAD.MOV.U32 R18, RZ, RZ, R35 ;  /* 0x000000ffff127224 */ /* 0x000fe200078e0023 */
[----:B------:R1:W-:Y:S01]  /*1ce0*/  STL.64 [R1+0x2b8], R38 ;  /* 0x0002b82601007387 */ /* 0x0003e20000100a00 */
[----:B------:R-:W-:Y:S02]  /*1cf0*/  IMAD.MOV.U32 R17, RZ, RZ, R36 ;  /* 0x000000ffff117224 */ /* 0x000fe400078e0024 */
[----:B------:R-:W-:-:S02]  /*1d00*/  IMAD.MOV.U32 R16, RZ, RZ, R37 ;  /* 0x000000ffff107224 */ /* 0x000fc400078e0025 */
[----:B0-----:R-:W-:Y:S02]  /*1d10*/  IMAD.MOV.U32 R9, RZ, RZ, R32 ;  /* 0x000000ffff097224 */ /* 0x001fe400078e0020 */
[----:B------:R-:W-:Y:S02]  /*1d20*/  IMAD.MOV.U32 R8, RZ, RZ, R33 ;  /* 0x000000ffff087224 */ /* 0x000fe400078e0021 */
[----:B------:R-:W-:Y:S02]  /*1d30*/  IMAD.MOV.U32 R6, RZ, RZ, R34 ;  /* 0x000000ffff067224 */ /* 0x000fe400078e0022 */
[----:B-1----:R-:W-:-:S06]  /*1d40*/  WARPGROUP.ARRIVE ;  /* 0x00000000000079c5 */ /* 0x002fcc0000000000 */
[----:B------:R-:W-:Y:S01]  /*1d50*/  HGMMA.64x16x16.F32.BF16 R32, gdesc[UR56], RZ, !UPT, gsb0 ;  /* 0x00200000382079f0 */ /* 0x000fe2000c0018ff */
[----:B------:R-:W-:Y:S01]  /*1d60*/  UMOV UR56, UR8 ;  /* 0x0000000800387c82 */ /* 0x000fe20008000000 */
[----:B------:R-:W-:Y:S01]  /*1d70*/  UMOV UR57, UR9 ;  /* 0x0000000900397c82 */ /* 0x000fe20008000000 */
[----:B------:R-:W-:Y:S01]  /*1d80*/  UMOV UR9, 0x80000020 ;  /* 0x8000002000097882 */ /* 0x000fe20000000000 */
[----:B------:R-:W-:Y:S02]  /*1d90*/  WARPGROUP.DEPBAR.LE gsb0, 0x0 ;  /* 0x00008000000079c5 */ /* 0x000fe40000010000 */
[----:B------:R-:W-:Y:S04]  /*1da0*/  STL.64 [R1+0x220], R32 ;  /* 0x0002202001007387 */ /* 0x000fe80000100a00 */
[----:B------:R-:W-:Y:S04]  /*1db0*/  STL.64 [R1+0x228], R34 ;  /* 0x0002282201007387 */ /* 0x000fe80000100a00 */
[----:B------:R-:W-:Y:S04]  /*1dc0*/  STL.64 [R1+0x230], R36 ;  /* 0x0002302401007387 */ /* 0x000fe80000100a00 */
[----:B------:R0:W-:Y:S02]  /*1dd0*/  STL.64 [R1+0x238], R38 ;  /* 0x0002382601007387 */ /* 0x0001e40000100a00 */
[----:B0-----:R-:W-:-:S06]  /*1de0*/  WARPGROUP.ARRIVE ;  /* 0x00000000000079c5 */ /* 0x001fcc0000000000 */
[----:B------:R-:W-:Y:S01]  /*1df0*/  HGMMA.64x16x16.F32.BF16 R32, gdesc[UR36], RZ, !UPT, gsb0 ;  /* 0x00200000242079f0 */ /* 0x000fe2000c0018ff */
[----:B------:R-:W-:Y:S01]  /*1e00*/  UMOV UR37, UR7 ;  /* 0x0000000700257c82 */ /* 0x000fe20008000000 */
[----:B------:R-:W-:Y:S01]  /*1e10*/  UMOV UR7, 0x80000020 ;  /* 0x8000002000077882 */ /* 0x000fe20000000000 */
[----:B------:R-:W-:Y:S01]  /*1e20*/  UIADD3 UR8, UR37, 0x200, URZ ;  /* 0x0000020025087890 */ /* 0x000fe2000fffe03f */
[----:B------:R-:W-:Y:S01]  /*1e30*/  UMOV UR55, UR7 ;  /* 0x0000000700377c82 */ /* 0x000fe20008000000 */
        /* <DEDUP_REMOVED lines=8> */
[----:B------:R-:W-:Y:S01]  /*1ec0*/  UMOV UR33, UR5 ;  /* 0x0000000500217c82 */ /* 0x000fe20008000000 */
[----:B------:R-:W-:Y:S01]  /*1ed0*/  UMOV UR4, UR44 ;  /* 0x0000002c00047c82 */ /* 0x000fe20008000000 */
[----:B------:R-:W-:Y:S01]  /*1ee0*/  UMOV UR5, UR45 ;  /* 0x0000002d00057c82 */ /* 0x000fe20008000000 */
[----:B------:R-:W-:Y:S02]  /*1ef0*/  WARPGROUP.DEPBAR.LE gsb0, 0x0 ;  /* 0x00008000000079c5 */ /* 0x000fe40000010000 */
[----:B------:R-:W-:Y:S04]  /*1f00*/  STL.64 [R1+0x120], R32 ;  /* 0x0001202001007387 */ /* 0x000fe80000100a00 */
[----:B------:R-:W-:Y:S04]  /*1f10*/  STL.64 [R1+0x128], R34 ;  /* 0x0001282201007387 */ /* 0x000fe80000100a00 */
[----:B------:R-:W-:Y:S04]  /*1f20*/  STL.64 [R1+0x130], R36 ;  /* 0x0001302401007387 */ /* 0x000fe80000100a00 */
[----:B------:R0:W-:Y:S02]  /*1f30*/  STL.64 [R1+0x138], R38 ;  /* 0x0001382601007387 */ /* 0x0001e40000100a00 */
[----:B0-----:R-:W-:-:S06]  /*1f40*/  WARPGROUP.ARRIVE ;  /* 0x00000000000079c5 */ /* 0x001fcc0000000000 */
[----:B------:R-:W-:Y:S03]  /*1f50*/  HGMMA.64x16x16.F32.BF16 R32, gdesc[UR24], RZ, !UPT, gsb0 ;  /* 0x00200000182079f0 */ /* 0x000fe6000c0018ff */
        /* <DEDUP_REMOVED lines=8> */
[----:B------:R-:W-:Y:S01]  /*1fe0*/  WARPGROUP.ARRIVE ;  /* 0x00000000000079c5 */ /* 0x000fe20000000000 */
[----:B------:R-:W-:Y:S04]  /*1ff0*/  STL.64 [R1+0x20], R32 ;  /* 0x0000202001007387 */ /* 0x000fe80000100a00 */
[----:B------:R-:W-:Y:S01]  /*2000*/  STL.64 [R1+0x28], R34 ;  /* 0x0000282201007387 */ /* 0x000fe20000100a00 */
[----:B------:R-:W-:Y:S03]  /*2010*/  HGMMA.64x16x16.F32.BF16 R208, gdesc[UR20], RZ, !UPT, gsb0 ;  /* 0x0020000014d079f0 */ /* 0x000fe6000c0018ff */
[----:B------:R-:W-:Y:S04]  /*2020*/  STL.64 [R1+0x30], R36 ;  /* 0x0000302401007387 */ /* 0x000fe80000100a00 */
[----:B------:R-:W-:Y:S01]  /*2030*/  STL.64 [R1+0x38], R38 ;  /* 0x0000382601007387 */ /* 0x000fe20000100a00 */
[----:B------:R-:W-:-:S02]  /*2040*/  WARPGROUP.DEPBAR.LE gsb0, 0x0 ;  /* 0x00008000000079c5 */ /* 0x000fc40000010000 */
[----:B------:R-:W-:Y:S01]  /*2050*/  WARPGROUP.ARRIVE ;  /* 0x00000000000079c5 */ /* 0x000fe20000000000 */
[----:B------:R0:W-:Y:S04]  /*2060*/  STL.64 [R1+0x728], R214 ;  /* 0x000728d601007387 */ /* 0x0001e80000100a00 */
[----:B------:R1:W-:Y:S01]  /*2070*/  STL.64 [R1+0x720], R212 ;  /* 0x000720d401007387 */ /* 0x0003e20000100a00 */
[----:B------:R-:W-:Y:S03]  /*2080*/  HGMMA.64x16x16.F32.BF16 R176, gdesc[UR48], RZ, !UPT, gsb0 ;  /* 0x0020000030b079f0 */ /* 0x000fe6000c0018ff */
[----:B------:R2:W-:Y:S04]  /*2090*/  STL.64 [R1+0x718], R210 ;  /* 0x000718d201007387 */ /* 0x0005e80000100a00 */
[----:B------:R3:W-:Y:S01]  /*20a0*/  STL.64 [R1+0x710], R208 ;  /* 0x000710d001007387 */ /* 0x0007e20000100a00 */
[----:B0-----:R-:W-:-:S02]  /*20b0*/  IMAD.MOV.U32 R214, RZ, RZ, R24 ;  /* 0x000000ffffd67224 */ /* 0x001fc400078e0018 */
[----:B------:R-:W-:Y:S02]  /*20c0*/  IMAD.MOV.U32 R215, RZ, RZ, R21 ;  /* 0x000000ffffd77224 */ /* 0x000fe400078e0015 */
[----:B-1----:R-:W-:Y:S02]  /*20d0*/  IMAD.MOV.U32 R212, RZ, RZ, R26 ;  /* 0x000000ffffd47224 */ /* 0x002fe400078e001a */
[----:B------:R-:W-:Y:S02]  /*20e0*/  IMAD.MOV.U32 R213, RZ, RZ, R25 ;  /* 0x000000ffffd57224 */ /* 0x000fe400078e0019 */
[----:B--2---:R-:W-:Y:S02]  /*20f0*/  IMAD.MOV.U32 R210, RZ, RZ, R28 ;  /* 0x000000ffffd27224 */ /* 0x004fe400078e001c */
[----:B------:R-:W-:Y:S02]  /*2100*/  IMAD.MOV.U32 R211, RZ, RZ, R27 ;  /* 0x000000ffffd37224 */ /* 0x000fe400078e001b */
[----:B---3--:R-:W-:-:S02]  /*2110*/  IMAD.MOV.U32 R209, RZ, RZ, R20 ;  /* 0x000000ffffd17224 */ /* 0x008fc400078e0014 */
[----:B------:R-:W-:Y:S01]  /*2120*/  IMAD.MOV.U32 R208, RZ, RZ, R5 ;  /* 0x000000ffffd07224 */ /* 0x000fe200078e0005 */
[----:B------:R-:W-:Y:S02]  /*2130*/  WARPGROUP.DEPBAR.LE gsb0, 0x0 ;  /* 0x00008000000079c5 */ /* 0x000fe40000010000 */
[----:B------:R-:W-:Y:S01]  /*2140*/  WARPGROUP.ARRIVE ;  /* 0x00000000000079c5 */ /* 0x000fe20000000000 */
[----:B------:R-:W-:Y:S04]  /*2150*/  STL [R1+0x7bc], R176 ;  /* 0x0007bcb001007387 */ /* 0x000fe80000100800 */
[----:B------:R-:W-:Y:S01]  /*2160*/  STL [R1+0x7b8], R177 ;  /* 0x0007b8b101007387 */ /* 0x000fe20000100800 */
[----:B------:R-:W-:Y:S03]  /*2170*/  HGMMA.64x16x16.F32.BF16 R144, gdesc[UR40], RZ, !UPT, gsb0 ;  /* 0x00200000289079f0 */ /* 0x000fe6000c0018ff */
[----:B------:R-:W-:Y:S04]  /*2180*/  STL [R1+0x7b4], R178 ;  /* 0x0007b4b201007387 */ /* 0x000fe80000100800 */
[----:B------:R-:W-:Y:S04]  /*2190*/  STL [R1+0x7b0], R179 ;  /* 0x0007b0b301007387 */ /* 0x000fe80000100800 */
[----:B------:R-:W-:Y:S04]  /*21a0*/  STL [R1+0x70c], R180 ;  /* 0x00070cb401007387 */ /* 0x000fe80000100800 */
[----:B------:R-:W-:Y:S04]  /*21b0*/  STL [R1+0x708], R181 ;  /* 0x000708b501007387 */ /* 0x000fe80000100800 */
[----:B------:R-:W-:Y:S04]  /*21c0*/  STL [R1+0x704], R182 ;  /* 0x000704b601007387 */ /* 0x000fe80000100800 */
[----:B------:R-:W-:Y:S01]  /*21d0*/  STL [R1+0x700], R183 ;  /* 0x000700b701007387 */ /* 0x000fe20000100800 */
[----:B------:R-:W-:-:S02]  /*21e0*/  WARPGROUP.DEPBAR.LE gsb0, 0x0 ;  /* 0x00008000000079c5 */ /* 0x000fc40000010000 */
        /* <DEDUP_REMOVED lines=14> */
[----:B------:R-:W-:Y:S01]  /*22d0*/  HGMMA.64x16x16.F32.BF16 R80, gdesc[UR4], RZ, !UPT, gsb0 ;  /* 0x00200000045079f0 */ /* 0x000fe2000c0018ff */
[----:B------:R-:W-:Y:S01]  /*22e0*/  UMOV UR4, UR8 ;  /* 0x0000000800047c82 */ /* 0x000fe20008000000 */
[----:B------:R-:W-:Y:S01]  /*22f0*/  UMOV UR5, UR9 ;  /* 0x0000000900057c82 */ /* 0x000fe20008000000 */
        /* <DEDUP_REMOVED lines=11> */
[----:B------:R-:W-:Y:S02]  /*23b0*/  UIADD3 UR12, UR37, 0x600, URZ ;  /* 0x00000600250c7890 */ /* 0x000fe4000fffe03f */
[----:B------:R-:W-:Y:S01]  /*23c0*/  STL [R1+0x6b4], R82 ;  /* 0x0006b45201007387 */ /* 0x000fe20000100800 */
[----:B------:R-:W-:-:S02]  /*23d0*/  UMOV UR13, 0x80000020 ;  /* 0x80000020000d7882 */ /* 0x000fc40000000000 */
[----:B------:R-:W-:Y:S01]  /*23e0*/  UMOV UR29, UR13 ;  /* 0x0000000d001d7c82 */ /* 0x000fe20008000000 */
[----:B------:R-:W-:Y:S01]  /*23f0*/  STL [R1+0x6b0], R83 ;  /* 0x0006b05301007387 */ /* 0x000fe20000100800 */
[----:B------:R-:W-:Y:S01]  /*2400*/  UMOV UR28, UR12 ;  /* 0x0000000c001c7c82 */ /* 0x000fe20008000000 */
[----:B------:R-:W-:Y:S01]  /*2410*/  UMOV UR40, UR12 ;  /* 0x0000000c00287c82 */ /* 0x000fe20008000000 */
        /* <DEDUP_REMOVED lines=32> */
[----:B------:R-:W-:-:S03]  /*2620*/  UMOV UR5, 0x80000020 ;  /* 0x8000002000057882 */ /* 0x000fc60000000000 */
[----:B------:R-:W-:Y:S04]  /*2630*/  STL [R1+0x7c0], R43 ;  /* 0x0007c02b01007387 */ /* 0x000fe80000100800 */
[----:B------:R0:W-:Y:S04]  /*2640*/  STL.64 [R1+0x748], R50 ;  /* 0x0007483201007387 */ /* 0x0001e80000100a00 */
[----:B------:R1:W-:Y:S04]  /*2650*/  STL.64 [R1+0x740], R48 ;  /* 0x0007403001007387 */ /* 0x0003e80000100a00 */
        /* <DEDUP_REMOVED lines=9> */
[----:B------:R-:W-:Y:S02]  /*26f0*/  IMAD.MOV.U32 R44, RZ, RZ, R49 ;  /* 0x000000ffff2c7224 */ /* 0x000fe400078e0031 */
[----:B------:R-:W-:Y:S02]  /*2700*/  IMAD.MOV.U32 R49, RZ, RZ, R210 ;  /* 0x000000ffff317224 */ /* 0x000fe400078e00d2 */
[----:B------:R-:W-:Y:S01]  /*2710*/  IMAD.MOV.U32 R210, RZ, RZ, R233 ;  /* 0x000000ffffd27224 */ /* 0x000fe200078e00e9 */
[----:B------:R-:W-:Y:S02]  /*2720*/  WARPGROUP.DEPBAR.LE gsb0, 0x0 ;  /* 0x00008000000079c5 */ /* 0x000fe40000010000 */
[----:B------:R-:W-:Y:S01]  /*2730*/  WARPGROUP.ARRIVE ;  /* 0x00000000000079c5 */ /* 0x000fe20000000000 */
[----:B------:R-:W-:Y:S04]  /*2740*/  STL.64 [R1+0x768], R78 ;  /* 0x0007684e01007387 */ /* 0x000fe80000100a00 */
[----:B------:R-:W-:Y:S01]  /*2750*/  STL.64 [R1+0x760], R76 ;  /* 0x0007604c01007387 */ /* 0x000fe20000100a00 */
[----:B------:R-:W-:Y:S01]  /*2760*/  HGMMA.64x16x16.F32.BF16 R104, gdesc[UR8], RZ, !UPT, gsb0 ;  /* 0x00200000086879f0 */ /* 0x000fe2000c0018ff */
[----:B------:R-:W-:Y:S01]  /*2770*/  UMOV UR10, UR42 ;  /* 0x0000002a000a7c82 */ /* 0x000fe20008000000 */
[----:B------:R-:W-:Y:S01]  /*2780*/  UMOV UR11, UR43 ;  /* 0x0000002b000b7c82 */ /* 0x000fe20008000000 */
[----:B------:R-:W-:Y:S04]  /*2790*/  STL.64 [R1+0x758], R74 ;  /* 0x0007584a01007387 */ /* 0x000fe80000100a00 */
[----:B------:R-:W-:Y:S01]  /*27a0*/  STL.64 [R1+0x750], R72 ;  /* 0x0007504801007387 */ /* 0x000fe20000100a00 */
[----:B------:R-:W-:-:S02]  /*27b0*/  WARPGROUP.DEPBAR.LE gsb0, 0x0 ;  /* 0x00008000000079c5 */ /* 0x000fc40000010000 */
[----:B------:R-:W-:Y:S01]  /*27c0*/  WARPGROUP.ARRIVE ;  /* 0x00000000000079c5 */ /* 0x000fe20000000000 */
[----:B------:R-:W-:Y:S04]  /*27d0*/  STL.64 [R1+0x788], R110 ;  /* 0x0007886e01007387 */ /* 0x000fe80000100a00 */
[----:B------:R0:W-:Y:S01]  /*27e0*/  STL.64 [R1+0x780], R108 ;  /* 0x0007806c01007387 */ /* 0x0001e20000100a00 */
[----:B------:R-:W-:Y:S01]  /*27f0*/  HGMMA.64x16x16.F32.BF16 R136, gdesc[UR8], RZ, !UPT, gsb0 ;  /* 0x00200000088879f0 */ /* 0x000fe2000c0018ff */
[----:B------:R-:W-:Y:S01]  /*2800*/  UMOV UR10, UR50 ;  /* 0x00000032000a7c82 */ /* 0x000fe20008000000 */
[----:B------:R-:W-:Y:S01]  /*2810*/  UMOV UR11, UR51 ;  /* 0x00000033000b7c82 */ /* 0x000fe20008000000 */
[----:B------:R1:W-:Y:S04]  /*2820*/  STL.64 [R1+0x778], R106 ;  /* 0x0007786a01007387 */ /* 0x0003e80000100a00 */
[----:B------:R-:W-:Y:S01]  /*2830*/  STL.64 [R1+0x770], R104 ;  /* 0x0007706801007387 */ /* 0x000fe20000100a00 */
[----:B0-----:R-:W-:-:S02]  /*2840*/  IMAD.MOV.U32 R109, RZ, RZ, R210 ;  /* 0x000000ffff6d7224 */ /* 0x001fc400078e00d2 */
[----:B------:R-:W-:Y:S02]  /*2850*/  IMAD.MOV.U32 R210, RZ, RZ, R9 ;  /* 0x000000ffffd27224 */ /* 0x000fe400078e0009 */
[----:B-1----:R-:W-:Y:S01]  /*2860*/  IMAD.MOV.U32 R107, RZ, RZ, R19 ;  /* 0x000000ffff6b7224 */ /* 0x002fe200078e0013 */
[----:B------:R-:W-:Y:S02]  /*2870*/  WARPGROUP.DEPBAR.LE gsb0, 0x0 ;  /* 0x00008000000079c5 */ /* 0x000fe40000010000 */
[----:B------:R-:W-:Y:S01]  /*2880*/  WARPGROUP.ARRIVE ;  /* 0x00000000000079c5 */ /* 0x000fe20000000000 */
[----:B------:R-:W-:Y:S04]  /*2890*/  STL.64 [R1+0x7a8], R142 ;  /* 0x0007a88e01007387 */ /* 0x000fe80000100a00 */
[----:B------:R-:W-:Y:S01]  /*28a0*/  STL.64 [R1+0x7a0], R140 ;  /* 0x0007a08c01007387 */ /* 0x000fe20000100a00 */
[----:B------:R-:W-:Y:S01]  /*28b0*/  HGMMA.64x16x16.F32.BF16 R168, gdesc[UR8], RZ, !UPT, gsb0 ;  /* 0x0020000008a879f0 */ /* 0x000fe2000c0018ff */
[----:B------:R-:W-:Y:S01]  /*28c0*/  UMOV UR10, UR22 ;  /* 0x00000016000a7c82 */ /* 0x000fe20008000000 */
[----:B------:R-:W-:Y:S01]  /*28d0*/  UMOV UR11, UR23 ;  /* 0x00000017000b7c82 */ /* 0x000fe20008000000 */
[----:B------:R0:W-:Y:S04]  /*28e0*/  STL.64 [R1+0x798], R138 ;  /* 0x0007988a01007387 */ /* 0x0001e80000100a00 */
[----:B------:R1:W-:Y:S01]  /*28f0*/  STL.64 [R1+0x790], R136 ;  /* 0x0007908801007387 */ /* 0x0003e20000100a00 */
[----:B0-----:R-:W-:-:S02]  /*2900*/  IMAD.MOV.U32 R139, RZ, RZ, R109 ;  /* 0x000000ffff8b7224 */ /* 0x001fc400078e006d */
[----:B-1----:R-:W-:Y:S01]  /*2910*/  IMAD.MOV.U32 R137, RZ, RZ, R107 ;  /* 0x000000ffff897224 */ /* 0x002fe200078e006b */
[----:B------:R-:W-:Y:S02]  /*2920*/  WARPGROUP.DEPBAR.LE gsb0, 0x0 ;  /* 0x00008000000079c5 */ /* 0x000fe40000010000 */
        /* <DEDUP_REMOVED lines=13> */
[----:B------:R-:W-:-:S06]  /*2a00*/  WARPGROUP.ARRIVE ;  /* 0x00000000000079c5 */ /* 0x000fcc0000000000 */
[----:B------:R-:W-:Y:S01]  /*2a10*/  HGMMA.64x16x16.F32.BF16 R32, gdesc[UR8], RZ, !UPT, gsb0 ;  /* 0x00200000082079f0 */ /* 0x000fe2000c0018ff */
[----:B------:R-:W-:Y:S01]  /*2a20*/  UMOV UR10, UR26 ;  /* 0x0000001a000a7c82 */ /* 0x000fe20008000000 */
[----:B------:R-:W-:Y:S01]  /*2a30*/  UMOV UR11, UR27 ;  /* 0x0000001b000b7c82 */ /* 0x000fe20008000000 */
[----:B------:R-:W-:Y:S02]  /*2a40*/  WARPGROUP.DEPBAR.LE gsb0, 0x0 ;  /* 0x00008000000079c5 */ /* 0x000fe40000010000 */
[----:B------:R-:W-:Y:S04]  /*2a50*/  STL.64 [R1], R32 ;  /* 0x0000002001007387 */ /* 0x000fe80000100a00 */
[----:B------:R-:W-:Y:S04]  /*2a60*/  STL.64 [R1+0x8], R34 ;  /* 0x0000082201007387 */ /* 0x000fe80000100a00 */
[----:B------:R-:W-:Y:S04]  /*2a70*/  STL.64 [R1+0x10], R36 ;  /* 0x0000102401007387 */ /* 0x000fe80000100a00 */
[----:B------:R0:W-:Y:S02]  /*2a80*/  STL.64 [R1+0x18], R38 ;  /* 0x0000182601007387 */ /* 0x0001e40000100a00 */
[----:B0-----:R-:W-:-:S06]  /*2a90*/  WARPGROUP.ARRIVE ;  /* 0x00000000000079c5 */ /* 0x001fcc0000000000 */
[----:B------:R-:W-:Y:S01]  /*2aa0*/  HGMMA.64x16x16.F32.BF16 R32, gdesc[UR8], RZ, !UPT, gsb0 ;  /* 0x00200000082079f0 */ /* 0x000fe2000c0018ff */
[----:B------:R-:W-:Y:S01]  /*2ab0*/  UMOV UR10, UR34 ;  /* 0x00000022000a7c82 */ /* 0x000fe20008000000 */
[----:B------:R-:W-:Y:S01]  /*2ac0*/  UMOV UR11, UR35 ;  /* 0x00000023000b7c82 */ /* 0x000fe20008000000 */
        /* <DEDUP_REMOVED lines=88> */
[----:B------:R-:W-:Y:S01]  /*3050*/  UMOV UR9, 0x80000020 ;  /* 0x8000002000097882 */ /* 0x000fe20000000000 */
[----:B------:R-:W-:Y:S01]  /*3060*/  UMOV UR46, UR52 ;  /* 0x00000034002e7c82 */ /* 0x000fe20008000000 */
[----:B------:R-:W-:Y:S01]  /*3070*/  UMOV UR47, UR53 ;  /* 0x00000035002f7c82 */ /* 0x000fe20008000000 */
[----:B------:R-:W-:Y:S01]  /*3080*/  UMOV UR52, UR8 ;  /* 0x0000000800347c82 */ /* 0x000fe20008000000 */
[----:B------:R-:W-:Y:S01]  /*3090*/  UMOV UR53, UR9 ;  /* 0x0000000900357c82 */ /* 0x000fe20008000000 */
[----:B------:R-:W-:Y:S01]  /*30a0*/  UIADD3 UR4, UR37, 0x2, URZ ;  /* 0x0000000225047890 */ /* 0x000fe2000fffe03f */
[----:B------:R-:W-:-:S02]  /*30b0*/  WARPGROUP.DEPBAR.LE gsb0, 0x0 ;  /* 0x00008000000079c5 */ /* 0x000fc40000010000 */
        /* <DEDUP_REMOVED lines=79> */
[----:B------:R0:W-:Y:S01]  /*35b0*/  STL.64 [R1+0x78], R38 ;  /* 0x0000782601007387 */ /* 0x0001e20000100a00 */
        /* <DEDUP_REMOVED lines=59> */
[----:B------:R-:W-:Y:S01]  /*3970*/  STL [R1+0x644], R101 ;  /* 0x0006446501007387 */ /* 0x000fe20000100800 */
[----:B------:R-:W-:Y:S01]  /*3980*/  UMOV UR32, UR12 ;  /* 0x0000000c00207c82 */ /* 0x000fe20008000000 */
[----:B------:R-:W-:Y:S01]  /*3990*/  UMOV UR33, UR13 ;  /* 0x0000000d00217c82 */ /* 0x000fe20008000000 */
[----:B------:R-:W-:Y:S01]  /*39a0*/  UMOV UR52, UR12 ;  /* 0x0000000c00347c82 */ /* 0x000fe20008000000 */
[----:B------:R-:W-:Y:S01]  /*39b0*/  STL [R1+0x640], R102 ;  /* 0x0006406601007387 */ /* 0x000fe20000100800 */
[----:B------:R-:W-:-:S03]  /*39c0*/  UMOV UR53, UR13 ;  /* 0x0000000d00357c82 */ /* 0x000fc60008000000 */
[----:B------:R-:W-:Y:S01]  /*39d0*/  STL [R1+0x63c], R103 ;  /* 0x00063c6701007387 */ /* 0x000fe20000100800 */
[----:B------:R-:W-:Y:S02]  /*39e0*/  WARPGROUP.DEPBAR.LE gsb0, 0x0 ;  /* 0x00008000000079c5 */ /* 0x000fe40000010000 */
[----:B0-----:R-:W-:Y:S01]  /*39f0*/  WARPGROUP.ARRIVE ;  /* 0x00000000000079c5 */ /* 0x001fe20000000000 */
[----:B------:R-:W-:Y:S04]  /*3a00*/  STL.64 [R1+0x668], R70 ;  /* 0x0006684601007387 */ /* 0x000fe80000100a00 */
[----:B------:R-:W-:Y:S01]  /*3a10*/  STL.64 [R1+0x660], R68 ;  /* 0x0006604401007387 */ /* 0x000fe20000100a00 */
[----:B------:R-:W-:Y:S01]  /*3a20*/  HGMMA.64x16x16.F32.BF16 R32, gdesc[UR8], RZ, !UPT, gsb0 ;  /* 0x00200000082079f0 */ /* 0x000fe2000c0018ff */
[----:B------:R-:W-:Y:S01]  /*3a30*/  UMOV UR10, UR56 ;  /* 0x00000038000a7c82 */ /* 0x000fe20008000000 */
[----:B------:R-:W-:Y:S01]  /*3a40*/  UMOV UR11, UR57 ;  /* 0x00000039000b7c82 */ /* 0x000fe20008000000 */
[----:B------:R-:W-:Y:S01]  /*3a50*/  STL.64 [R1+0x658], R66 ;  /* 0x0006584201007387 */ /* 0x000fe20000100a00 */
[----:B------:R-:W-:Y:S01]  /*3a60*/  UMOV UR56, UR12 ;  /* 0x0000000c00387c82 */ /* 0x000fe20008000000 */
[----:B------:R-:W-:Y:S01]  /*3a70*/  UMOV UR57, UR13 ;  /* 0x0000000d00397c82 */ /* 0x000fe20008000000 */
[----:B------:R-:W-:Y:S01]  /*3a80*/  UMOV UR8, UR4 ;  /* 0x0000000400087c82 */ /* 0x000fe20008000000 */
[----:B------:R0:W-:Y:S01]  /*3a90*/  STL.64 [R1+0x650], R64 ;  /* 0x0006504001007387 */ /* 0x0001e20000100a00 */
[----:B------:R-:W-:Y:S01]  /*3aa0*/  UMOV UR9, UR5 ;  /* 0x0000000500097c82 */ /* 0x000fe20008000000 */
[----:B------:R-:W-:-:S02]  /*3ab0*/  WARPGROUP.DEPBAR.LE gsb0, 0x0 ;  /* 0x00008000000079c5 */ /* 0x000fc40000010000 */
[----:B------:R-:W-:Y:S01]  /*3ac0*/  WARPGROUP.ARRIVE ;  /* 0x00000000000079c5 */ /* 0x000fe20000000000 */
[----:B------:R-:W-:Y:S04]  /*3ad0*/  STL.64 [R1+0x688], R38 ;  /* 0x0006882601007387 */ /* 0x000fe80000100a00 */
[----:B------:R-:W-:Y:S01]  /*3ae0*/  STL.64 [R1+0x680], R36 ;  /* 0x0006802401007387 */ /* 0x000fe20000100a00 */
[----:B------:R-:W-:Y:S01]  /*3af0*/  HGMMA.64x16x16.F32.BF16 R24, gdesc[UR12], RZ, !UPT, gsb0 ;  /* 0x002000000c1879f0 */ /* 0x000fe2000c0018ff */
[----:B------:R-:W-:Y:S01]  /*3b00*/  UMOV UR14, UR6 ;  /* 0x00000006000e7c82 */ /* 0x000fe20008000000 */
[----:B------:R-:W-:Y:S01]  /*3b10*/  UMOV UR15, UR7 ;  /* 0x00000007000f7c82 */ /* 0x000fe20008000000 */
[----:B------:R-:W-:Y:S01]  /*3b20*/  STL.64 [R1+0x678], R34 ;  /* 0x0006782201007387 */ /* 0x000fe20000100a00 */
[----:B------:R-:W-:Y:S01]  /*3b30*/  UMOV UR6, UR12 ;  /* 0x0000000c00067c82 */ /* 0x000fe20008000000 */
[----:B------:R-:W-:-:S02]  /*3b40*/  UMOV UR7, UR13 ;  /* 0x0000000d00077c82 */ /* 0x000fc40008000000 */
[----:B------:R1:W-:Y:S01]  /*3b50*/  STL.64 [R1+0x670], R32 ;  /* 0x0006702001007387 */ /* 0x0003e20000100a00 */
[----:B------:R-:W-:Y:S02]  /*3b60*/  WARPGROUP.DEPBAR.LE gsb0, 0x0 ;  /* 0x00008000000079c5 */ /* 0x000fe40000010000 */
[----:B------:R-:W-:-:S06]  /*3b70*/  WARPGROUP.ARRIVE ;  /* 0x00000000000079c5 */ /* 0x000fcc0000000000 */
[----:B------:R-:W-:Y:S01]  /*3b80*/  HGMMA.64x16x16.F32.BF16 R56, gdesc[UR12], RZ, !UPT, gsb0 ;  /* 0x002000000c3879f0 */ /* 0x000fe2000c0018ff */
[----:B------:R-:W-:Y:S01]  /*3b90*/  UMOV UR15, UR37 ;  /* 0x00000025000f7c82 */ /* 0x000fe20008000000 */
[----:B------:R-:W-:Y:S01]  /*3ba0*/  UMOV UR37, UR13 ;  /* 0x0000000d00257c82 */ /* 0x000fe20008000000 */
[----:B------:R-:W-:Y:S02]  /*3bb0*/  WARPGROUP.DEPBAR.LE gsb0, 0x0 ;  /* 0x00008000000079c5 */ /* 0x000fe40000010000 */
[----:B------:R-:W-:-:S06]  /*3bc0*/  WARPGROUP.ARRIVE ;  /* 0x00000000000079c5 */ /* 0x000fcc0000000000 */
[----:B------:R-:W-:Y:S01]  /*3bd0*/  HGMMA.64x16x16.F32.BF16 R88, gdesc[UR28], RZ, !UPT, gsb0 ;  /* 0x002000001c5879f0 */ /* 0x000fe2000c0018ff */
[----:B------:R-:W-:Y:S01]  /*3be0*/  UMOV UR30, UR54 ;  /* 0x00000036001e7c82 */ /* 0x000fe20008000000 */
        /* <DEDUP_REMOVED lines=9> */
[----:B------:R-:W-:-:S02]  /*3c80*/  WARPGROUP.DEPBAR.LE gsb0, 0x0 ;  /* 0x00008000000079c5 */ /* 0x000fc40000010000 */
[----:B------:R-:W-:-:S06]  /*3c90*/  WARPGROUP.ARRIVE ;  /* 0x00000000000079c5 */ /* 0x000fcc0000000000 */
[----:B------:R-:W-:Y:S01]  /*3ca0*/  HGMMA.64x16x16.F32.BF16 R120, gdesc[UR40], RZ, !UPT, gsb0 ;  /* 0x00200000287879f0 */ /* 0x000fe2000c0018ff */
[----:B------:R-:W-:Y:S01]  /*3cb0*/  UMOV UR31, 0x80000020 ;  /* 0x80000020001f7882 */ /* 0x000fe20000000000 */
[----:B0-----:R-:W-:Y:S01]  /*3cc0*/  IMAD.MOV.U32 R64, RZ, RZ, R168 ;  /* 0x000000ffff407224 */ /* 0x001fe200078e00a8 */
[----:B------:R-:W-:Y:S01]  /*3cd0*/  UMOV UR40, UR4 ;  /* 0x0000000400287c82 */ /* 0x000fe20008000000 */
[----:B------:R-:W-:Y:S01]  /*3ce0*/  IMAD.MOV.U32 R65, RZ, RZ, R169 ;  /* 0x000000ffff417224 */ /* 0x000fe200078e00a9 */
[----:B------:R-:W-:Y:S01]  /*3cf0*/  UMOV UR41, UR5 ;  /* 0x0000000500297c82 */ /* 0x000fe20008000000 */
[----:B------:R-:W-:Y:S02]  /*3d00*/  WARPGROUP.DEPBAR.LE gsb0, 0x0 ;  /* 0x00008000000079c5 */ /* 0x000fe40000010000 */
[----:B------:R-:W-:-:S06]  /*3d10*/  WARPGROUP.ARRIVE ;  /* 0x00000000000079c5 */ /* 0x000fcc0000000000 */
[----:B------:R-:W-:Y:S01]  /*3d20*/  HGMMA.64x16x16.F32.BF16 R152, gdesc[UR48], RZ, !UPT, gsb0 ;  /* 0x00200000309879f0 */ /* 0x000fe2000c0018ff */
[----:B------:R-:W-:Y:S01]  /*3d30*/  UMOV UR48, UR12 ;  /* 0x0000000c00307c82 */ /* 0x000fe20008000000 */
[----:B------:R-:W-:Y:S01]  /*3d40*/  UMOV UR49, UR13 ;  /* 0x0000000d00317c82 */ /* 0x000fe20008000000 */
[----:B------:R-:W-:Y:S01]  /*3d50*/  MOV R4, UR48 ;  /* 0x0000003000047c02 */ /* 0x000fe20008000f00 */
[----:B------:R-:W-:Y:S01]  /*3d60*/  UMOV UR48, UR6 ;  /* 0x0000000600307c82 */ /* 0x000fe20008000000 */
[----:B------:R-:W-:Y:S01]  /*3d70*/  MOV R5, UR49 ;  /* 0x0000003100057c02 */ /* 0x000fe20008000f00 */
[----:B------:R-:W-:Y:S01]  /*3d80*/  UMOV UR49, UR7 ;  /* 0x0000000700317c82 */ /* 0x000fe20008000000 */
[----:B------:R-:W-:Y:S01]  /*3d90*/  UMOV UR50, UR10 ;  /* 0x0000000a00327c82 */ /* 0x000fe20008000000 */
[----:B------:R-:W-:Y:S01]  /*3da0*/  UMOV UR51, UR11 ;  /* 0x0000000b00337c82 */ /* 0x000fe20008000000 */
[----:B------:R-:W-:Y:S01]  /*3db0*/  UMOV UR7, 0x80000020 ;  /* 0x8000002000077882 */ /* 0x000fe20000000000 */
[----:B------:R-:W-:Y:S01]  /*3dc0*/  UMOV UR12, UR4 ;  /* 0x00000004000c7c82 */ /* 0x000fe20008000000 */
[----:B------:R-:W-:Y:S01]  /*3dd0*/  UMOV UR13, UR5 ;  /* 0x00000005000d7c82 */ /* 0x000fe20008000000 */
[----:B------:R-:W-:-:S02]  /*3de0*/  WARPGROUP.DEPBAR.LE gsb0, 0x0 ;  /* 0x00008000000079c5 */ /* 0x000fc40000010000 */
        /* <DEDUP_REMOVED lines=12> */
[----:B------:R-:W-:Y:S01]  /*3eb0*/  UMOV UR19, 0x80000020 ;  /* 0x8000002000137882 */ /* 0x000fe20000000000 */
[----:B------:R-:W-:Y:S01]  /*3ec0*/  UMOV UR23, 0x80000020 ;  /* 0x8000002000177882 */ /* 0x000fe20000000000 */
[----:B------:R-:W-:Y:S01]  /*3ed0*/  UMOV UR24, UR4 ;  /* 0x0000000400187c82 */ /* 0x000fe20008000000 */
[----:B------:R-:W-:Y:S01]  /*3ee0*/  UMOV UR25, UR5 ;  /* 0x0000000500197c82 */ /* 0x000fe20008000000 */
[----:B------:R-:W-:Y:S02]  /*3ef0*/  WARPGROUP.DEPBAR.LE gsb0, 0x0 ;  /* 0x00008000000079c5 */ /* 0x000fe40000010000 */
[----:B-1----:R-:W-:Y:S01]  /*3f00*/  WARPGROUP.ARRIVE ;  /* 0x00000000000079c5 */ /* 0x002fe20000000000 */
[----:B------:R-:W-:Y:S02]  /*3f10*/  IMAD.MOV.U32 R13, RZ, RZ, R76 ;  /* 0x000000ffff0d7224 */ /* 0x000fe400078e004c */
[----:B------:R-:W-:-:S02]  /*3f20*/  IMAD.MOV.U32 R7, RZ, RZ, R79 ;  /* 0x000000ffff077224 */ /* 0x000fc400078e004f */
[----:B------:R-:W-:Y:S01]  /*3f30*/  IMAD.MOV.U32 R15, RZ, RZ, R74 ;  /* 0x000000ffff0f7224 */ /* 0x000fe200078e004a */
[----:B------:R-:W-:Y:S01]  /*3f40*/  HGMMA.64x16x16.F32.BF16 R32, gdesc[UR32], RZ, !UPT, gsb0 ;  /* 0x00200000202079f0 */ /* 0x000fe2000c0018ff */
[----:B------:R-:W-:Y:S01]  /*3f50*/  IMAD.MOV.U32 R14, RZ, RZ, R75 ;  /* 0x000000ffff0e7224 */ /* 0x000fe200078e004b */
[----:B------:R-:W-:Y:S01]  /*3f60*/  UMOV UR27, 0x80000020 ;  /* 0x80000020001b7882 */ /* 0x000fe20000000000 */
[----:B------:R-:W-:Y:S01]  /*3f70*/  IMAD.MOV.U32 R12, RZ, RZ, R77 ;  /* 0x000000ffff0c7224 */ /* 0x000fe200078e004d */
[----:B------:R-:W-:Y:S01]  /*3f80*/  UMOV UR32, UR4 ;  /* 0x0000000400207c82 */ /* 0x000fe20008000000 */
[----:B------:R-:W-:Y:S01]  /*3f90*/  IMAD.MOV.U32 R76, RZ, RZ, R45 ;  /* 0x000000ffff4c7224 */ /* 0x000fe200078e002d */
[----:B------:R-:W-:Y:S01]  /*3fa0*/  UMOV UR33, UR5 ;  /* 0x0000000500217c82 */ /* 0x000fe20008000000 */
[----:B------:R-:W-:Y:S02]  /*3fb0*/  IMAD.MOV.U32 R79, RZ, RZ, R48 ;  /* 0x000000ffff4f7224 */ /* 0x000fe400078e0030 */
[----:B------:R-:W-:-:S02]  /*3fc0*/  IMAD.MOV.U32 R11, RZ, RZ, R78 ;  /* 0x000000ffff0b7224 */ /* 0x000fc400078e004e */
[----:B------:R-:W-:Y:S02]  /*3fd0*/  IMAD.MOV.U32 R77, RZ, RZ, R46 ;  /* 0x000000ffff4d7224 */ /* 0x000fe400078e002e */
[----:B------:R-:W-:Y:S02]  /*3fe0*/  IMAD.MOV.U32 R45, RZ, RZ, R50 ;  /* 0x000000ffff2d7224 */ /* 0x000fe400078e0032 */
        /* <DEDUP_REMOVED lines=18> */
[----:B------:R-:W-:Y:S01]  /*4110*/  IMAD.MOV.U32 R108, RZ, RZ, R73 ;  /* 0x000000ffff6c7224 */ /* 0x000fe200078e0049 */
[----:B------:R-:W-:Y:S02]  /*4120*/  WARPGROUP.DEPBAR.LE gsb0, 0x0 ;  /* 0x00008000000079c5 */ /* 0x000fe40000010000 */
        /* <DEDUP_REMOVED lines=8> */
[----:B------:R-:W-:Y:S01]  /*41b0*/  WARPGROUP.ARRIVE ;  /* 0x00000000000079c5 */ /* 0x000fe20000000000 */
[----:B------:R-:W-:-:S02]  /*41c0*/  IMAD.MOV.U32 R110, RZ, RZ, R211 ;  /* 0x000000ffff6e7224 */ /* 0x000fc400078e00d3 */
[----:B------:R-:W-:Y:S02]  /*41d0*/  IMAD.MOV.U32 R111, RZ, RZ, R212 ;  /* 0x000000ffff6f7224 */ /* 0x000fe400078e00d4 */
[----:B------:R-:W-:Y:S01]  /*41e0*/  IMAD.MOV.U32 R72, RZ, RZ, R213 ;  /* 0x000000ffff487224 */ /* 0x000fe200078e00d5 */
[----:B------:R-:W-:Y:S01]  /*41f0*/  HGMMA.64x16x16.F32.BF16 R32, gdesc[UR36], RZ, !UPT, gsb0 ;  /* 0x00200000242079f0 */ /* 0x000fe2000c0018ff */
[----:B------:R-:W-:Y:S02]  /*4200*/  IMAD.MOV.U32 R73, RZ, RZ, R214 ;  /* 0x000000ffff497224 */ /* 0x000fe400078e00d6 */
[----:B------:R-:W-:Y:S02]  /*4210*/  IMAD.MOV.U32 R66, RZ, RZ, R170 ;  /* 0x000000ffff427224 */ /* 0x000fe400078e00aa */
[----:B------:R-:W-:Y:S02]  /*4220*/  IMAD.MOV.U32 R67, RZ, RZ, R171 ;  /* 0x000000ffff437224 */ /* 0x000fe400078e00ab */
[----:B------:R-:W-:-:S02]  /*4230*/  IMAD.MOV.U32 R68, RZ, RZ, R172 ;  /* 0x000000ffff447224 */ /* 0x000fc400078e00ac */
[----:B------:R-:W-:Y:S02]  /*4240*/  IMAD.MOV.U32 R69, RZ, RZ, R173 ;  /* 0x000000ffff457224 */ /* 0x000fe400078e00ad */
[----:B------:R-:W-:Y:S02]  /*4250*/  IMAD.MOV.U32 R70, RZ, RZ, R174 ;  /* 0x000000ffff467224 */ /* 0x000fe400078e00ae */
[----:B------:R-:W-:Y:S01]  /*4260*/  IMAD.MOV.U32 R71, RZ, RZ, R175 ;  /* 0x000000ffff477224 */ /* 0x000fe200078e00af */
[----:B------:R-:W-:Y:S01]  /*4270*/  UMOV UR35, 0x80000020 ;  /* 0x8000002000237882 */ /* 0x000fe20000000000 */
[----:B------:R-:W-:Y:S01]  /*4280*/  IMAD.MOV.U32 R106, RZ, RZ, R215 ;  /* 0x000000ffff6a7224 */ /* 0x000fe200078e00d7 */
[----:B------:R-:W-:Y:S01]  /*4290*/  UMOV UR36, UR4 ;  /* 0x0000000400247c82 */ /* 0x000fe20008000000 */
[----:B------:R-:W-:Y:S01]  /*42a0*/  IMAD.MOV.U32 R213, RZ, RZ, R18 ;  /* 0x000000ffffd57224 */ /* 0x000fe200078e0012 */
[----:B------:R-:W-:Y:S01]  /*42b0*/  UMOV UR37, UR5 ;  /* 0x0000000500257c82 */ /* 0x000fe20008000000 */
        /* <DEDUP_REMOVED lines=11> */
[----:B------:R-:W-:Y:S01]  /*4370*/  IMAD.MOV.U32 R138, RZ, RZ, R108 ;  /* 0x000000ffff8a7224 */ /* 0x000fe200078e006c */
[----:B------:R-:W2:Y:S01]  /*4380*/  LDL.LU R208, [R1+0x2b8] ;  /* 0x0002b80001d07983 */ /* 0x000ea20000300800 */
[----:B------:R-:W-:-:S02]  /*4390*/  IMAD.MOV.U32 R107, RZ, RZ, R75 ;  /* 0x000000ffff6b7224 */ /* 0x000fc400078e004b */
[----:B------:R-:W-:Y:S02]  /*43a0*/  IMAD.MOV.U32 R74, RZ, RZ, R46 ;  /* 0x000000ffff4a7224 */ /* 0x000fe400078e002e */
[----:B------:R-:W-:Y:S02]  /*43b0*/  IMAD.MOV.U32 R45, RZ, RZ, R209 ;  /* 0x000000ffff2d7224 */ /* 0x000fe400078e00d1 */
[----:B------:R-:W-:Y:S01]  /*43c0*/  IMAD.MOV.U32 R108, RZ, RZ, R76 ;  /* 0x000000ffff6c7224 */ /* 0x000fe200078e004c */
[----:B------:R-:W3:Y:S01]  /*43d0*/  LDL.LU R209, [R1+0x2bc] ;  /* 0x0002bc0001d17983 */ /* 0x000ee20000300800 */
[----:B------:R-:W-:Y:S01]  /*43e0*/  IMAD.MOV.U32 R75, RZ, RZ, R47 ;  /* 0x000000ffff4b7224 */ /* 0x000fe200078e002f */
[----:B------:R-:W-:Y:S02]  /*43f0*/  WARPGROUP.DEPBAR.LE gsb0, 0x0 ;  /* 0x00008000000079c5 */ /* 0x000fe40000010000 */
        /* <DEDUP_REMOVED lines=8> */
[----:B------:R-:W-:Y:S01]  /*4480*/  WARPGROUP.ARRIVE ;  /* 0x00000000000079c5 */ /* 0x000fe20000000000 */
[----:B------:R-:W-:Y:S02]  /*4490*/  IMAD.MOV.U32 R46, RZ, RZ, R210 ;  /* 0x000000ffff2e7224 */ /* 0x000fe400078e00d2 */
[----:B------:R-:W-:Y:S01]  /*44a0*/  IMAD.MOV.U32 R140, RZ, RZ, R110 ;  /* 0x000000ffff8c7224 */ /* 0x000fe200078e006e */
[----:B------:R-:W4:Y:S01]  /*44b0*/  LDL.LU R210, [R1+0xa0] ;  /* 0x0000a00001d27983 */ /* 0x000f220000300800 */
[----:B------:R-:W-:Y:S01]  /*44c0*/  IMAD.MOV.U32 R109, RZ, RZ, R77 ;  /* 0x000000ffff6d7224 */ /* 0x000fe200078e004d */
[----:B------:R-:W-:Y:S01]  /*44d0*/  HGMMA.64x16x16.F32.BF16 R32, gdesc[UR44], RZ, !UPT, gsb0 ;  /* 0x002000002c2079f0 */ /* 0x000fe2000c0018ff */
[----:B------:R-:W-:Y:S01]  /*44e0*/  IMAD.MOV.U32 R76, RZ, RZ, R48 ;  /* 0x000000ffff4c7224 */ /* 0x000fe200078e0030 */
[----:B------:R-:W-:Y:S01]  /*44f0*/  R2UR UR47, R3 ;  /* 0x00000000032f72ca */ /* 0x000fe200000e0000 */
[----:B------:R-:W-:Y:S01]  /*4500*/  IMAD.MOV.U32 R47, RZ, RZ, R211 ;  /* 0x000000ffff2f7224 */ /* 0x000fe200078e00d3 */
[----:B------:R-:W-:Y:S01]  /*4510*/  R2UR UR46, R0 ;  /* 0x00000000002e72ca */ /* 0x000fe200000e0000 */
[----:B------:R-:W-:Y:S01]  /*4520*/  IMAD.MOV.U32 R141, RZ, RZ, R111 ;  /* 0x000000ffff8d7224 */ /* 0x000fe200078e006f */
[----:B------:R-:W4:Y:S01]  /*4530*/  LDL.LU R211, [R1+0xa4] ;  /* 0x0000a40001d37983 */ /* 0x000f220000300800 */
[----:B------:R-:W-:Y:S01]  /*4540*/  IMAD.MOV.U32 R110, RZ, RZ, R78 ;  /* 0x000000ffff6e7224 */ /* 0x000fe200078e004e */
[----:B------:R-:W-:Y:S01]  /*4550*/  UMOV UR39, 0x80000020 ;  /* 0x8000002000277882 */ /* 0x000fe20000000000 */
[----:B------:R-:W-:Y:S01]  /*4560*/  IMAD.MOV.U32 R77, RZ, RZ, R49 ;  /* 0x000000ffff4d7224 */ /* 0x000fe200078e0031 */
[----:B------:R-:W-:Y:S01]  /*4570*/  UMOV UR43, 0x80000020 ;  /* 0x80000020002b7882 */ /* 0x000fe20000000000 */
[----:B------:R-:W-:Y:S01]  /*4580*/  IMAD.MOV.U32 R48, RZ, RZ, R212 ;  /* 0x000000ffff307224 */ /* 0x000fe200078e00d4 */
[----:B------:R-:W-:Y:S01]  /*4590*/  UMOV UR44, UR4 ;  /* 0x00000004002c7c82 */ /* 0x000fe20008000000 */
[----:B------:R-:W-:Y:S01]  /*45a0*/  IMAD.MOV.U32 R111, RZ, RZ, R79 ;  /* 0x000000ffff6f7224 */ /* 0x000fe200078e004f */
[----:B------:R-:W4:Y:S01]  /*45b0*/  LDL.LU R212, [R1+0xa8] ;  /* 0x0000a80001d47983 */ /* 0x000f220000300800 */
[----:B------:R-:W-:Y:S01]  /*45c0*/  IMAD.MOV.U32 R78, RZ, RZ, R50 ;  /* 0x000000ffff4e7224 */ /* 0x000fe200078e0032 */
[----:B------:R-:W-:Y:S01]  /*45d0*/  UMOV UR45, UR5 ;  /* 0x00000005002d7c82 */ /* 0x000fe20008000000 */
[----:B------:R-:W-:Y:S01]  /*45e0*/  IMAD.MOV.U32 R49, RZ, RZ, R213 ;  /* 0x000000ffff317224 */ /* 0x000fe200078e00d5 */
[----:B------:R-:W-:Y:S01]  /*45f0*/  UIADD3 UR6, UR46, 0x2, URZ ;  /* 0x000000022e067890 */ /* 0x000fe2000fffe03f */
[----:B------:R-:W-:Y:S01]  /*4600*/  IMAD.MOV.U32 R79, RZ, RZ, R51 ;  /* 0x000000ffff4f7224 */ /* 0x000fe200078e0033 */
[----:B------:R-:W4:Y:S01]  /*4610*/  LDL.LU R213, [R1+0xac] ;  /* 0x0000ac0001d57983 */ /* 0x000f220000300800 */
[----:B------:R-:W-:Y:S01]  /*4620*/  IMAD.MOV.U32 R50, RZ, RZ, R214 ;  /* 0x000000ffff327224 */ /* 0x000fe200078e00d6 */
[----:B------:R-:W-:Y:S01]  /*4630*/  UIADD3 UR10, UR46, 0x42, URZ ;  /* 0x000000422e0a7890 */ /* 0x000fe2000fffe03f */
[----:B------:R-:W-:Y:S01]  /*4640*/  IMAD.MOV.U32 R51, RZ, RZ, R215 ;  /* 0x000000ffff337224 */ /* 0x000fe200078e00d7 */
[----:B------:R-:W4:Y:S01]  /*4650*/  LDL.LU R214, [R1+0xb0] ;  /* 0x0000b00001d67983 */ /* 0x000f220000300800 */
[----:B------:R-:W-:-:S03]  /*4660*/  UIADD3 UR11, UR46, 0x82, URZ ;  /* 0x000000822e0b7890 */ /* 0x000fc6000fffe03f */
[----:B------:R-:W4:Y:S01]  /*4670*/  LDL.LU R215, [R1+0xb4] ;  /* 0x0000b40001d77983 */ /* 0x000f220000300800 */
[----:B------:R-:W-:Y:S02]  /*4680*/  WARPGROUP.DEPBAR.LE gsb0, 0x0 ;  /* 0x00008000000079c5 */ /* 0x000fe40000010000 */
        /* <DEDUP_REMOVED lines=8> */
[----:B------:R-:W-:-:S06]  /*4710*/  WARPGROUP.ARRIVE ;  /* 0x00000000000079c5 */ /* 0x000fcc0000000000 */
[----:B------:R-:W-:Y:S01]  /*4720*/  HGMMA.64x16x16.F32.BF16 R32, gdesc[UR48], RZ, !UPT, gsb0 ;  /* 0x00200000302079f0 */ /* 0x000fe2000c0018ff */
[----:B------:R-:W-:Y:S01]  /*4730*/  R2UR UR49, R5 ;  /* 0x00000000053172ca */ /* 0x000fe200000e0000 */
[----:B------:R-:W-:Y:S01]  /*4740*/  UMOV UR50, UR46 ;  /* 0x0000002e00327c82 */ /* 0x000fe20008000000 */
[----:B------:R-:W-:Y:S01]  /*4750*/  R2UR UR48, R4 ;  /* 0x00000000043072ca */ /* 0x000fe200000e0000 */
[----:B------:R-:W-:Y:S01]  /*4760*/  UMOV UR51, UR47 ;  /* 0x0000002f00337c82 */ /* 0x000fe20008000000 */
        /* <DEDUP_REMOVED lines=23> */
[----:B------:R-:W-:Y:S03]  /*48e0*/  HGMMA.64x16x16.F32.BF16 R32, gdesc[UR52], RZ, !UPT, gsb0 ;  /* 0x00200000342079f0 */ /* 0x000fe6000c0018ff */
        /* <DEDUP_REMOVED lines=12> */
[----:B------:R-:W-:Y:S01]  /*49b0*/  WARPGROUP.ARRIVE ;  /* 0x00000000000079c5 */ /* 0x000fe20000000000 */
[----:B------:R-:W-:Y:S01]  /*49c0*/  UMOV UR58, UR10 ;  /* 0x0000000a003a7c82 */ /* 0x000fe20008000000 */
[----:B------:R-:W-:Y:S01]  /*49d0*/  UMOV UR59, 0x80000020 ;  /* 0x80000020003b7882 */ /* 0x000fe20000000000 */
[----:B------:R-:W-:Y:S01]  /*49e0*/  UMOV UR52, UR4 ;  /* 0x0000000400347c82 */ /* 0x000fe20008000000 */
[----:B------:R-:W-:Y:S01]  /*49f0*/  UMOV UR53, UR5 ;  /* 0x0000000500357c82 */ /* 0x000fe20008000000 */
[----:B------:R-:W-:Y:S01]  /*4a00*/  UMOV UR54, UR11 ;  /* 0x0000000b00367c82 */ /* 0x000fe20008000000 */
[----:B------:R-:W-:Y:S01]  /*4a10*/  HGMMA.64x16x16.F32.BF16 R136, gdesc[UR4], R136, gsb0 ;  /* 0x00200000048879f0 */ /* 0x000fe20008001888 */
[----:B------:R-:W-:Y:S01]  /*4a20*/  UMOV UR55, 0x80000020 ;  /* 0x8000002000377882 */ /* 0x000fe20000000000 */
[----:B------:R-:W-:Y:S01]  /*4a30*/  UIADD3 UR14, UR46, 0xc2, URZ ;  /* 0x000000c22e0e7890 */ /* 0x000fe2000fffe03f */
[----:B------:R-:W-:Y:S01]  /*4a40*/  IMAD.MOV.U32 R99, RZ, RZ, R32 ;  /* 0x000000ffff637224 */ /* 0x000fe200078e0020 */
[----:B------:R-:W-:Y:S01]  /*4a50*/  UIADD3 UR18, UR46, 0x102, URZ ;  /* 0x000001022e127890 */ /* 0x000fe2000fffe03f */
[----:B------:R-:W-:Y:S01]  /*4a60*/  IMAD.MOV.U32 R100, RZ, RZ, R33 ;  /* 0x000000ffff647224 */ /* 0x000fe200078e0021 */
[----:B------:R-:W-:Y:S01]  /*4a70*/  UIADD3 UR22, UR46, 0x142, URZ ;  /* 0x000001422e167890 */ /* 0x000fe2000fffe03f */
[----:B------:R-:W-:Y:S01]  /*4a80*/  IMAD.MOV.U32 R101, RZ, RZ, R34 ;  /* 0x000000ffff657224 */ /* 0x000fe200078e0022 */
[----:B------:R-:W-:Y:S01]  /*4a90*/  UIADD3 UR26, UR46, 0x1c2, URZ ;  /* 0x000001c22e1a7890 */ /* 0x000fe2000fffe03f */
[----:B------:R-:W-:Y:S01]  /*4aa0*/  IMAD.MOV.U32 R102, RZ, RZ, R35 ;  /* 0x000000ffff667224 */ /* 0x000fe200078e0023 */
[----:B------:R-:W-:Y:S01]  /*4ab0*/  UIADD3 UR30, UR46, 0x202, URZ ;  /* 0x000002022e1e7890 */ /* 0x000fe2000fffe03f */
[----:B------:R-:W-:-:S02]  /*4ac0*/  IMAD.MOV.U32 R103, RZ, RZ, R36 ;  /* 0x000000ffff677224 */ /* 0x000fc400078e0024 */
[----:B------:R-:W-:Y:S02]  /*4ad0*/  IMAD.MOV.U32 R128, RZ, RZ, R37 ;  /* 0x000000ffff807224 */ /* 0x000fe400078e0025 */
[----:B------:R-:W-:Y:S02]  /*4ae0*/  IMAD.MOV.U32 R129, RZ, RZ, R38 ;  /* 0x000000ffff817224 */ /* 0x000fe400078e0026 */
[----:B------:R-:W-:Y:S01]  /*4af0*/  IMAD.MOV.U32 R130, RZ, RZ, R39 ;  /* 0x000000ffff827224 */ /* 0x000fe200078e0027 */
[----:B------:R-:W-:Y:S02]  /*4b00*/  WARPGROUP.DEPBAR.LE gsb0, 0x0 ;  /* 0x00008000000079c5 */ /* 0x000fe40000010000 */
[----:B------:R0:W-:Y:S04]  /*4b10*/  STL.64 [R1+0x420], R136 ;  /* 0x0004208801007387 */ /* 0x0001e80000100a00 */
[----:B------:R1:W-:Y:S04]  /*4b20*/  STL.64 [R1+0x428], R138 ;  /* 0x0004288a01007387 */ /* 0x0003e80000100a00 */
[----:B------:R-:W-:Y:S04]  /*4b30*/  STL.64 [R1+0x430], R140 ;  /* 0x0004308c01007387 */ /* 0x000fe80000100a00 */
[----:B------:R1:W-:Y:S01]  /*4b40*/  STL.64 [R1+0x438], R142 ;  /* 0x0004388e01007387 */ /* 0x0003e20000100a00 */
[----:B0-----:R-:W-:-:S02]  /*4b50*/  IMAD.MOV.U32 R136, RZ, RZ, R106 ;  /* 0x000000ffff887224 */ /* 0x001fc400078e006a */
[----:B------:R-:W-:Y:S02]  /*4b60*/  IMAD.MOV.U32 R137, RZ, RZ, R107 ;  /* 0x000000ffff897224 */ /* 0x000fe400078e006b */
[----:B------:R-:W-:Y:S02]  /*4b70*/  IMAD.MOV.U32 R106, RZ, RZ, R74 ;  /* 0x000000ffff6a7224 */ /* 0x000fe400078e004a */
[----:B-1----:R-:W-:Y:S02]  /*4b80*/  IMAD.MOV.U32 R138, RZ, RZ, R108 ;  /* 0x000000ffff8a7224 */ /* 0x002fe400078e006c */
[----:B------:R-:W-:Y:S02]  /*4b90*/  IMAD.MOV.U32 R107, RZ, RZ, R75 ;  /* 0x000000ffff6b7224 */ /* 0x000fe400078e004b */
[----:B------:R-:W-:Y:S02]  /*4ba0*/  IMAD.MOV.U32 R142, RZ, RZ, R72 ;  /* 0x000000ffff8e7224 */ /* 0x000fe400078e0048 */
[----:B------:R-:W-:-:S02]  /*4bb0*/  IMAD.MOV.U32 R143, RZ, RZ, R73 ;  /* 0x000000ffff8f7224 */ /* 0x000fc400078e0049 */
[----:B------:R-:W-:Y:S02]  /*4bc0*/  IMAD.MOV.U32 R72, RZ, RZ, R44 ;  /* 0x000000ffff487224 */ /* 0x000fe400078e002c */
[----:B------:R-:W-:Y:S02]  /*4bd0*/  IMAD.MOV.U32 R73, RZ, RZ, R45 ;  /* 0x000000ffff497224 */ /* 0x000fe400078e002d */
[----:B--2---:R-:W-:Y:S02]  /*4be0*/  IMAD.MOV.U32 R44, RZ, RZ, R208 ;  /* 0x000000ffff2c7224 */ /* 0x004fe400078e00d0 */
[----:B------:R-:W-:Y:S01]  /*4bf0*/  IMAD.MOV.U32 R74, RZ, RZ, R46 ;  /* 0x000000ffff4a7224 */ /* 0x000fe200078e002e */
[----:B------:R-:W2:Y:S01]  /*4c00*/  LDL.LU R208, [R1+0xb8] ;  /* 0x0000b80001d07983 */ /* 0x000ea20000300800 */
[----:B---3--:R-:W-:Y:S02]  /*4c10*/  IMAD.MOV.U32 R45, RZ, RZ, R209 ;  /* 0x000000ffff2d7224 */ /* 0x008fe400078e00d1 */
[----:B------:R-:W-:Y:S01]  /*4c20*/  IMAD.MOV.U32 R139, RZ, RZ, R109 ;  /* 0x000000ffff8b7224 */ /* 0x000fe200078e006d */
[----:B------:R-:W3:Y:S01]  /*4c30*/  LDL.LU R209, [R1+0xbc] ;  /* 0x0000bc0001d17983 */ /* 0x000ee20000300800 */
[----:B------:R-:W-:-:S02]  /*4c40*/  IMAD.MOV.U32 R108, RZ, RZ, R76 ;  /* 0x000000ffff6c7224 */ /* 0x000fc400078e004c */
[----:B------:R-:W-:Y:S02]  /*4c50*/  IMAD.MOV.U32 R75, RZ, RZ, R47 ;  /* 0x000000ffff4b7224 */ /* 0x000fe400078e002f */
[----:B----4-:R-:W-:Y:S02]  /*4c60*/  IMAD.MOV.U32 R46, RZ, RZ, R210 ;  /* 0x000000ffff2e7224 */ /* 0x010fe400078e00d2 */
[----:B------:R-:W-:Y:S01]  /*4c70*/  IMAD.MOV.U32 R140, RZ, RZ, R110 ;  /* 0x000000ffff8c7224 */ /* 0x000fe200078e006e */
[----:B------:R-:W4:Y:S01]  /*4c80*/  LDL.LU R210, [R1+0x120] ;  /* 0x0001200001d27983 */ /* 0x000f220000300800 */
[----:B------:R-:W-:Y:S02]  /*4c90*/  IMAD.MOV.U32 R109, RZ, RZ, R77 ;  /* 0x000000ffff6d7224 */ /* 0x000fe400078e004d */
[----:B------:R-:W-:Y:S02]  /*4ca0*/  IMAD.MOV.U32 R76, RZ, RZ, R48 ;  /* 0x000000ffff4c7224 */ /* 0x000fe400078e0030 */
[----:B------:R-:W-:-:S02]  /*4cb0*/  IMAD.MOV.U32 R47, RZ, RZ, R211 ;  /* 0x000000ffff2f7224 */ /* 0x000fc400078e00d3 */
[----:B------:R-:W-:Y:S01]  /*4cc0*/  IMAD.MOV.U32 R141, RZ, RZ, R111 ;  /* 0x000000ffff8d7224 */ /* 0x000fe200078e006f */
[----:B------:R-:W4:Y:S01]  /*4cd0*/  LDL.LU R211, [R1+0x124] ;  /* 0x0001240001d37983 */ /* 0x000f220000300800 */
[----:B------:R-:W-:Y:S02]  /*4ce0*/  IMAD.MOV.U32 R110, RZ, RZ, R78 ;  /* 0x000000ffff6e7224 */ /* 0x000fe400078e004e */
[----:B------:R-:W-:Y:S02]  /*4cf0*/  IMAD.MOV.U32 R77, RZ, RZ, R49 ;  /* 0x000000ffff4d7224 */ /* 0x000fe400078e0031 */
[----:B------:R-:W-:Y:S02]  /*4d00*/  IMAD.MOV.U32 R48, RZ, RZ, R212 ;  /* 0x000000ffff307224 */ /* 0x000fe400078e00d4 */
[----:B------:R-:W-:Y:S01]  /*4d10*/  IMAD.MOV.U32 R111, RZ, RZ, R79 ;  /* 0x000000ffff6f7224 */ /* 0x000fe200078e004f */
[----:B------:R-:W4:Y:S01]  /*4d20*/  LDL.LU R212, [R1+0x128] ;  /* 0x0001280001d47983 */ /* 0x000f220000300800 */
[----:B------:R-:W-:-:S02]  /*4d30*/  IMAD.MOV.U32 R78, RZ, RZ, R50 ;  /* 0x000000ffff4e7224 */ /* 0x000fc400078e0032 */
[----:B------:R-:W-:Y:S02]  /*4d40*/  IMAD.MOV.U32 R49, RZ, RZ, R213 ;  /* 0x000000ffff317224 */ /* 0x000fe400078e00d5 */
[----:B------:R-:W-:Y:S01]  /*4d50*/  IMAD.MOV.U32 R79, RZ, RZ, R51 ;  /* 0x000000ffff4f7224 */ /* 0x000fe200078e0033 */
[----:B------:R-:W4:Y:S01]  /*4d60*/  LDL.LU R213, [R1+0x12c] ;  /* 0x00012c0001d57983 */ /* 0x000f220000300800 */
[----:B------:R-:W-:Y:S02]  /*4d70*/  IMAD.MOV.U32 R50, RZ, RZ, R214 ;  /* 0x000000ffff327224 */ /* 0x000fe400078e00d6 */
[----:B------:R-:W-:Y:S01]  /*4d80*/  IMAD.MOV.U32 R51, RZ, RZ, R215 ;  /* 0x000000ffff337224 */ /* 0x000fe200078e00d7 */
[----:B------:R-:W4:Y:S04]  /*4d90*/  LDL.LU R214, [R1+0x130] ;  /* 0x0001300001d67983 */ /* 0x000f280000300800 */
[----:B------:R-:W4:Y:S01]  /*4da0*/  LDL.LU R215, [R1+0x134] ;  /* 0x0001340001d77983 */ /* 0x000f220000300800 */
[----:B------:R-:W-:-:S06]  /*4db0*/  WARPGROUP.ARRIVE ;  /* 0x00000000000079c5 */ /* 0x000fcc0000000000 */
[----:B------:R-:W-:Y:S03]  /*4dc0*/  HGMMA.64x16x16.F32.BF16 R136, gdesc[UR56], R136, gsb0 ;  /* 0x00200000388879f0 */ /* 0x000fe60008001888 */
[----:B------:R-:W-:Y:S02]  /*4dd0*/  WARPGROUP.DEPBAR.LE gsb0, 0x0 ;  /* 0x00008000000079c5 */ /* 0x000fe40000010000 */
[----:B------:R0:W-:Y:S04]  /*4de0*/  STL.64 [R1+0x3a0], R136 ;  /* 0x0003a08801007387 */ /* 0x0001e80000100a00 */
[----:B------:R-:W-:Y:S04]  /*4df0*/  STL.64 [R1+0x3a8], R138 ;  /* 0x0003a88a01007387 */ /* 0x000fe80000100a00 */
        /* <DEDUP_REMOVED lines=24> */
[----:B--2---:R-:W-:Y:S02]  /*4f80*/  IMAD.MOV.U32 R50, RZ, RZ, R208 ;  /* 0x000000ffff327224 */ /* 0x004fe400078e00d0 */
[----:B------:R-:W2:Y:S01]  /*4f90*/  LDL.LU R208, [R1+0x138] ;  /* 0x0001380001d07983 */ /* 0x000ea20000300800 */
[----:B---3--:R-:W-:-:S03]  /*4fa0*/  IMAD.MOV.U32 R51, RZ, RZ, R209 ;  /* 0x000000ffff337224 */ /* 0x008fc600078e00d1 */
[----:B------:R-:W3:Y:S01]  /*4fb0*/  LDL.LU R209, [R1+0x13c] ;  /* 0x00013c0001d17983 */ /* 0x000ee20000300800 */
[----:B----4-:R-:W-:-:S03]  /*4fc0*/  IMAD.MOV.U32 R74, RZ, RZ, R210 ;  /* 0x000000ffff4a7224 */ /* 0x010fc600078e00d2 */
[----:B------:R-:W4:Y:S01]  /*4fd0*/  LDL.LU R210, [R1+0x220] ;  /* 0x0002200001d27983 */ /* 0x000f220000300800 */
[----:B------:R-:W-:-:S03]  /*4fe0*/  IMAD.MOV.U32 R75, RZ, RZ, R211 ;  /* 0x000000ffff4b7224 */ /* 0x000fc600078e00d3 */
        /* <DEDUP_REMOVED lines=9> */
[----:B------:R-:W-:-:S06]  /*5080*/  WARPGROUP.ARRIVE ;  /* 0x00000000000079c5 */ /* 0x000fcc0000000000 */
[----:B------:R-:W-:Y:S03]  /*5090*/  HGMMA.64x16x16.F32.BF16 R136, gdesc[UR52], R136, gsb0 ;  /* 0x00200000348879f0 */ /* 0x000fe60008001888 */
[----:B------:R-:W-:Y:S02]  /*50a0*/  WARPGROUP.DEPBAR.LE gsb0, 0x0 ;  /* 0x00008000000079c5 */ /* 0x000fe40000010000 */
[----:B------:R0:W-:Y:S04]  /*50b0*/  STL.64 [R1+0x320], R136 ;  /* 0x0003208801007387 */ /* 0x0001e80000100a00 */
[----:B------:R1:W-:Y:S04]  /*50c0*/  STL.64 [R1+0x328], R138 ;  /* 0x0003288a01007387 */ /* 0x0003e80000100a00 */
[----:B------:R-:W-:Y:S04]  /*50d0*/  STL.64 [R1+0x330], R140 ;  /* 0x0003308c01007387 */ /* 0x000fe80000100a00 */
[----:B------:R1:W-:Y:S01]  /*50e0*/  STL.64 [R1+0x338], R142 ;  /* 0x0003388e01007387 */ /* 0x0003e20000100a00 */
[----:B0-----:R-:W-:-:S02]  /*50f0*/  IMAD.MOV.U32 R136, RZ, RZ, R106 ;  /* 0x000000ffff887224 */ /* 0x001fc400078e006a */
[----:B------:R-:W-:Y:S02]  /*5100*/  IMAD.MOV.U32 R137, RZ, RZ, R107 ;  /* 0x000000ffff897224 */ /* 0x000fe400078e006b */
[----:B-1----:R-:W-:Y:S02]  /*5110*/  IMAD.MOV.U32 R138, RZ, RZ, R108 ;  /* 0x000000ffff8a7224 */ /* 0x002fe400078e006c */
        /* <DEDUP_REMOVED lines=10> */
[----:B------:R-:W-:Y:S01]  /*51c0*/  IMAD.MOV.U32 R141, RZ, RZ, R111 ;  /* 0x000000ffff8d7224 */ /* 0x000fe200078e006f */
[----:B------:R-:W-:Y:S01]  /*51d0*/  UMOV UR10, UR14 ;  /* 0x0000000e000a7c82 */ /* 0x000fe20008000000 */
[----:B------:R-:W-:-:S04]  /*51e0*/  UMOV UR11, 0x80000020 ;  /* 0x80000020000b7882 */ /* 0x000fc80000000000 */
[----:B------:R-:W-:-:S06]  /*51f0*/  WARPGROUP.ARRIVE ;  /* 0x00000000000079c5 */ /* 0x000fcc0000000000 */
[----:B------:R-:W-:Y:S01]  /*5200*/  HGMMA.64x16x16.F32.BF16 R136, gdesc[UR8], R136, gsb0 ;  /* 0x00200000088879f0 */ /* 0x000fe20008001888 */
        /* <DEDUP_REMOVED lines=16> */
[----:B------:R-:W-:-:S03]  /*5310*/  WARPGROUP.DEPBAR.LE gsb0, 0x0 ;  /* 0x00008000000079c5 */ /* 0x000fc60000010000 */
[----:B------:R-:W-:Y:S04]  /*5320*/  STL.64 [R1+0x2a0], R136 ;  /* 0x0002a08801007387 */ /* 0x000fe80000100a00 */
[----:B------:R-:W-:Y:S04]  /*5330*/  STL.64 [R1+0x2a8], R138 ;  /* 0x0002a88a01007387 */ /* 0x000fe80000100a00 */
[----:B------:R0:W-:Y:S04]  /*5340*/  STL.64 [R1+0x2b0], R140 ;  /* 0x0002b08c01007387 */ /* 0x0001e80000100a00 */
[----:B------:R2:W-:Y:S01]  /*5350*/  STL.64 [R1+0x2b8], R142 ;  /* 0x0002b88e01007387 */ /* 0x0005e20000100a00 */
[----:B0-----:R-:W-:-:S02]  /*5360*/  IMAD.MOV.U32 R140, RZ, RZ, R110 ;  /* 0x000000ffff8c7224 */ /* 0x001fc400078e006e */
[----:B------:R-:W-:Y:S01]  /*5370*/  IMAD.MOV.U32 R141, RZ, RZ, R111 ;  /* 0x000000ffff8d7224 */ /* 0x000fe200078e006f */
[----:B------:R-:W4:Y:S04]  /*5380*/  LDL.LU R110, [R1+0x1b8] ;  /* 0x0001b800016e7983 */ /* 0x000f280000300800 */
[----:B------:R-:W4:Y:S01]  /*5390*/  LDL.LU R111, [R1+0x1bc] ;  /* 0x0001bc00016f7983 */ /* 0x000f220000300800 */
[----:B------:R-:W-:Y:S02]  /*53a0*/  IMAD.MOV.U32 R136, RZ, RZ, R106 ;  /* 0x000000ffff887224 */ /* 0x000fe400078e006a */
[----:B------:R-:W-:Y:S02]  /*53b0*/  IMAD.MOV.U32 R137, RZ, RZ, R107 ;  /* 0x000000ffff897224 */ /* 0x000fe400078e006b */
[----:B------:R-:W-:-:S02]  /*53c0*/  IMAD.MOV.U32 R138, RZ, RZ, R108 ;  /* 0x000000ffff8a7224 */ /* 0x000fc400078e006c */
[----:B------:R-:W-:Y:S01]  /*53d0*/  IMAD.MOV.U32 R139, RZ, RZ, R109 ;  /* 0x000000ffff8b7224 */ /* 0x000fe200078e006d */
[----:B------:R-:W-:Y:S01]  /*53e0*/  UMOV UR9, UR15 ;  /* 0x0000000f00097c82 */ /* 0x000fe20008000000 */
[----:B------:R-:W-:Y:S01]  /*53f0*/  UMOV UR14, UR18 ;  /* 0x00000012000e7c82 */ /* 0x000fe20008000000 */
[----:B------:R-:W-:Y:S01]  /*5400*/  UMOV UR15, 0x80000020 ;  /* 0x80000020000f7882 */ /* 0x000fe20000000000 */
[----:B------:R-:W-:Y:S01]  /*5410*/  UMOV UR18, UR22 ;  /* 0x0000001600127c82 */ /* 0x000fe20008000000 */
[----:B------:R-:W-:-:S07]  /*5420*/  UIADD3 UR8, UR46, 0x182, URZ ;  /* 0x000001822e087890 */ /* 0x000fce000fffe03f */
[----:B------:R-:W-:Y:S01]  /*5430*/  UMOV UR22, UR8 ;  /* 0x0000000800167c82 */ /* 0x000fe20008000000 */
[----:B--2---:R-:W-:Y:S02]  /*5440*/  IMAD.MOV.U32 R142, RZ, RZ, R208 ;  /* 0x000000ffff8e7224 */ /* 0x004fe400078e00d0 */
[----:B------:R-:W2:Y:S01]  /*5450*/  LDL.LU R208, [R1+0x20] ;  /* 0x0000200001d07983 */ /* 0x000ea20000300800 */
[----:B---3--:R-:W-:-:S03]  /*5460*/  IMAD.MOV.U32 R143, RZ, RZ, R209 ;  /* 0x000000ffff8f7224 */ /* 0x008fc600078e00d1 */
[----:B------:R-:W2:Y:S01]  /*5470*/  LDL.LU R209, [R1+0x24] ;  /* 0x0000240001d17983 */ /* 0x000ea20000300800 */
[----:B----4-:R-:W-:-:S03]  /*5480*/  IMAD.MOV.U32 R104, RZ, RZ, R210 ;  /* 0x000000ffff687224 */ /* 0x010fc600078e00d2 */
[----:B------:R-:W2:Y:S01]  /*5490*/  LDL.LU R210, [R1+0x28] ;  /* 0x0000280001d27983 */ /* 0x000ea20000300800 */
[----:B------:R-:W-:-:S03]  /*54a0*/  IMAD.MOV.U32 R105, RZ, RZ, R211 ;  /* 0x000000ffff697224 */ /* 0x000fc600078e00d3 */
        /* <DEDUP_REMOVED lines=9> */
[----:B------:R-:W-:-:S03]  /*5540*/  WARPGROUP.ARRIVE ;  /* 0x00000000000079c5 */ /* 0x000fc60000000000 */
[----:B------:R-:W3:Y:S03]  /*5550*/  LDL.LU R168, [R1+0x7ec] ;  /* 0x0007ec0001a87983 */ /* 0x000ee60000300800 */
[----:B------:R-:W-:Y:S01]  /*5560*/  HGMMA.64x16x16.F32.BF16 R136, gdesc[UR12], R136, gsb0 ;  /* 0x002000000c8879f0 */ /* 0x000fe20008001888 */
[----:B------:R-:W3:Y:S04]  /*5570*/  LDL.LU R169, [R1+0x7e8] ;  /* 0x0007e80001a97983 */ /* 0x000ee80000300800 */
[----:B------:R-:W3:Y:S04]  /*5580*/  LDL.LU R170, [R1+0x7e4] ;  /* 0x0007e40001aa7983 */ /* 0x000ee80000300800 */
[----:B------:R-:W3:Y:S01]  /*5590*/  LDL.LU R171, [R1+0x7e0] ;  /* 0x0007e00001ab7983 */ /* 0x000ee20000300800 */
[----:B------:R-:W-:-:S03]  /*55a0*/  IMAD.MOV.U32 R32, RZ, RZ, R40 ;  /* 0x000000ffff207224 */ /* 0x000fc600078e0028 */
        /* <DEDUP_REMOVED lines=8> */
[----:B------:R-:W4:Y:S01]  /*5630*/  LDL.LU R40, [R1+0x7cc] ;  /* 0x0007cc0001287983 */ /* 0x000f220000300800 */
[----:B------:R-:W-:-:S03]  /*5640*/  IMAD.MOV.U32 R37, RZ, RZ, R177 ;  /* 0x000000ffff257224 */ /* 0x000fc600078e00b1 */
[----:B------:R-:W4:Y:S01]  /*5650*/  LDL.LU R41, [R1+0x7c8] ;  /* 0x0007c80001297983 */ /* 0x000f220000300800 */
[----:B------:R-:W-:-:S03]  /*5660*/  IMAD.MOV.U32 R38, RZ, RZ, R178 ;  /* 0x000000ffff267224 */ /* 0x000fc600078e00b2 */
[----:B------:R-:W4:Y:S01]  /*5670*/  LDL.LU R42, [R1+0x7c4] ;  /* 0x0007c400012a7983 */ /* 0x000f220000300800 */
[----:B------:R-:W-:-:S03]  /*5680*/  IMAD.MOV.U32 R39, RZ, RZ, R179 ;  /* 0x000000ffff277224 */ /* 0x000fc600078e00b3 */
[----:B------:R-:W4:Y:S04]  /*5690*/  LDL.LU R43, [R1+0x7c0] ;  /* 0x0007c000012b7983 */ /* 0x000f280000300800 */
[----:B------:R-:W3:Y:S04]  /*56a0*/  LDL.LU R176, [R1+0x7bc] ;  /* 0x0007bc0001b07983 */ /* 0x000ee80000300800 */
[----:B------:R-:W3:Y:S01]  /*56b0*/  LDL.LU R177, [R1+0x7b8] ;  /* 0x0007b80001b17983 */ /* 0x000ee20000300800 */
[----:B------:R-:W-:Y:S02]  /*56c0*/  WARPGROUP.DEPBAR.LE gsb0, 0x0 ;  /* 0x00008000000079c5 */ /* 0x000fe40000010000 */
[----:B------:R-:W-:Y:S01]  /*56d0*/  WARPGROUP.ARRIVE ;  /* 0x00000000000079c5 */ /* 0x000fe20000000000 */
[----:B------:R-:W3:Y:S04]  /*56e0*/  LDL.LU R178, [R1+0x7b4] ;  /* 0x0007b40001b27983 */ /* 0x000ee80000300800 */
[----:B------:R-:W3:Y:S01]  /*56f0*/  LDL.LU R179, [R1+0x7b0] ;  /* 0x0007b00001b37983 */ /* 0x000ee20000300800 */
[----:B------:R-:W-:Y:S03]  /*5700*/  HGMMA.64x16x16.F32.BF16 R104, gdesc[UR16], R104, gsb0 ;  /* 0x00200000106879f0 */ /* 0x000fe60008001868 */
[----:B------:R-:W-:-:S02]  /*5710*/  WARPGROUP.DEPBAR.LE gsb0, 0x0 ;  /* 0x00008000000079c5 */ /* 0x000fc40000010000 */
[----:B------:R-:W-:-:S06]  /*5720*/  WARPGROUP.ARRIVE ;  /* 0x00000000000079c5 */ /* 0x000fcc0000000000 */
[----:B------:R-:W-:Y:S03]  /*5730*/  HGMMA.64x16x16.F32.BF16 R72, gdesc[UR20], R72, gsb0 ;  /* 0x00200000144879f0 */ /* 0x000fe60008001848 */
[----:B------:R-:W-:Y:S02]  /*5740*/  WARPGROUP.DEPBAR.LE gsb0, 0x0 ;  /* 0x00008000000079c5 */ /* 0x000fe40000010000 */
[----:B------:R-:W-:-:S06]  /*5750*/  WARPGROUP.ARRIVE ;  /* 0x00000000000079c5 */ /* 0x000fcc0000000000 */
[----:B------:R-:W-:Y:S01]  /*5760*/  HGMMA.64x16x16.F32.BF16 R44, gdesc[UR24], R44, gsb0 ;  /* 0x00200000182c79f0 */ /* 0x000fe2000800182c */
[----:B------:R-:W-:Y:S04]  /*5770*/  STL.64 [R1+0x220], R136 ;  /* 0x0002208801007387 */ /* 0x000fe80000100a00 */
[----:B------:R-:W-:Y:S04]  /*5780*/  STL.64 [R1+0x228], R138 ;  /* 0x0002288a01007387 */ /* 0x000fe80000100a00 */
[----:B------:R-:W-:Y:S04]  /*5790*/  STL.64 [R1+0x230], R140 ;  /* 0x0002308c01007387 */ /* 0x000fe80000100a00 */
[----:B------:R0:W-:Y:S04]  /*57a0*/  STL.64 [R1+0x238], R142 ;  /* 0x0002388e01007387 */ /* 0x0001e80000100a00 */
[----:B0-----:R-:W4:Y:S04]  /*57b0*/  LDL.LU.64 R142, [R1+0x7a8] ;  /* 0x0007a800018e7983 */ /* 0x001f280000300a00 */
[----:B------:R-:W4:Y:S04]  /*57c0*/  LDL.LU.64 R140, [R1+0x7a0] ;  /* 0x0007a000018c7983 */ /* 0x000f280000300a00 */
[----:B------:R-:W4:Y:S04]  /*57d0*/  LDL.LU.64 R138, [R1+0x798] ;  /* 0x00079800018a7983 */ /* 0x000f280000300a00 */
[----:B------:R-:W4:Y:S01]  /*57e0*/  LDL.LU.64 R136, [R1+0x790] ;  /* 0x0007900001887983 */ /* 0x000f220000300a00 */
[----:B------:R-:W-:-:S03]  /*57f0*/  WARPGROUP.DEPBAR.LE gsb0, 0x0 ;  /* 0x00008000000079c5 */ /* 0x000fc60000010000 */
        /* <DEDUP_REMOVED lines=8> */
[----:B--2---:R-:W-:-:S06]  /*5880*/  WARPGROUP.ARRIVE ;  /* 0x00000000000079c5 */ /* 0x004fcc0000000000 */
[----:B------:R-:W-:Y:S01]  /*5890*/  HGMMA.64x16x16.F32.BF16 R208, gdesc[UR28], R208, gsb0 ;  /* 0x002000001cd079f0 */ /* 0x000fe200080018d0 */
[----:B------:R-:W-:Y:S04]  /*58a0*/  STL.64 [R1+0x120], R72 ;  /* 0x0001204801007387 */ /* 0x000fe80000100a00 */
[----:B------:R-:W-:Y:S04]  /*58b0*/  STL.64 [R1+0x128], R74 ;  /* 0x0001284a01007387 */ /* 0x000fe80000100a00 */
[----:B------:R-:W-:Y:S04]  /*58c0*/  STL.64 [R1+0x130], R76 ;  /* 0x0001304c01007387 */ /* 0x000fe80000100a00 */
[----:B------:R0:W-:Y:S04]  /*58d0*/  STL.64 [R1+0x138], R78 ;  /* 0x0001384e01007387 */ /* 0x0001e80000100a00 */
[----:B0-----:R-:W2:Y:S04]  /*58e0*/  LDL.LU.64 R78, [R1+0x768] ;  /* 0x00076800014e7983 */ /* 0x001ea80000300a00 */
[----:B------:R-:W2:Y:S04]  /*58f0*/  LDL.LU.64 R76, [R1+0x760] ;  /* 0x00076000014c7983 */ /* 0x000ea80000300a00 */
[----:B------:R-:W2:Y:S04]  /*5900*/  LDL.LU.64 R74, [R1+0x758] ;  /* 0x00075800014a7983 */ /* 0x000ea80000300a00 */
[----:B------:R-:W2:Y:S04]  /*5910*/  LDL.LU.64 R72, [R1+0x750] ;  /* 0x0007500001487983 */ /* 0x000ea80000300a00 */
[----:B------:R-:W-:Y:S04]  /*5920*/  STL.64 [R1+0xa0], R44 ;  /* 0x0000a02c01007387 */ /* 0x000fe80000100a00 */
[----:B------:R-:W-:Y:S04]  /*5930*/  STL.64 [R1+0xa8], R46 ;  /* 0x0000a82e01007387 */ /* 0x000fe80000100a00 */
[----:B------:R-:W-:Y:S04]  /*5940*/  STL.64 [R1+0xb0], R48 ;  /* 0x0000b03001007387 */ /* 0x000fe80000100a00 */
[----:B------:R0:W-:Y:S01]  /*5950*/  STL.64 [R1+0xb8], R50 ;  /* 0x0000b83201007387 */ /* 0x0001e20000100a00 */
[----:B------:R-:W-:-:S03]  /*5960*/  WARPGROUP.DEPBAR.LE gsb0, 0x0 ;  /* 0x00008000000079c5 */ /* 0x000fc60000010000 */
[----:B0-----:R-:W4:Y:S04]  /*5970*/  LDL.LU.64 R50, [R1+0x748] ;  /* 0x0007480001327983 */ /* 0x001f280000300a00 */
[----:B------:R-:W4:Y:S04]  /*5980*/  LDL.LU.64 R48, [R1+0x740] ;  /* 0x0007400001307983 */ /* 0x000f280000300a00 */
[----:B------:R-:W2:Y:S04]  /*5990*/  LDL.LU.64 R46, [R1+0x738] ;  /* 0x00073800012e7983 */ /* 0x000ea80000300a00 */
[----:B------:R-:W2:Y:S04]  /*59a0*/  LDL.LU.64 R44, [R1+0x730] ;  /* 0x00073000012c7983 */ /* 0x000ea80000300a00 */
[----:B------:R-:W-:Y:S04]  /*59b0*/  STL.64 [R1+0x20], R208 ;  /* 0x000020d001007387 */ /* 0x000fe80000100a00 */
[----:B------:R-:W-:Y:S04]  /*59c0*/  STL.64 [R1+0x28], R210 ;  /* 0x000028d201007387 */ /* 0x000fe80000100a00 */
[----:B------:R-:W-:Y:S04]  /*59d0*/  STL.64 [R1+0x30], R212 ;  /* 0x000030d401007387 */ /* 0x000fe80000100a00 */
[----:B------:R0:W-:Y:S04]  /*59e0*/  STL.64 [R1+0x38], R214 ;  /* 0x000038d601007387 */ /* 0x0001e80000100a00 */
[----:B0-----:R-:W3:Y:S04]  /*59f0*/  LDL.LU.64 R214, [R1+0x728] ;  /* 0x0007280001d67983 */ /* 0x001ee80000300a00 */
[----:B------:R-:W3:Y:S04]  /*5a00*/  LDL.LU.64 R212, [R1+0x720] ;  /* 0x0007200001d47983 */ /* 0x000ee80000300a00 */
[----:B------:R-:W3:Y:S04]  /*5a10*/  LDL.LU.64 R210, [R1+0x718] ;  /* 0x0007180001d27983 */ /* 0x000ee80000300a00 */
[----:B------:R-:W3:Y:S01]  /*5a20*/  LDL.LU.64 R208, [R1+0x710] ;  /* 0x0007100001d07983 */ /* 0x000ee20000300a00 */
[----:B------:R-:W-:Y:S01]  /*5a30*/  UIADD3 UR34, UR46, 0x242, URZ ;  /* 0x000002422e227890 */ /* 0x000fe2000fffe03f */
[----:B---3--:R-:W-:-:S08]  /*5a40*/  WARPGROUP.ARRIVE ;  /* 0x00000000000079c5 */ /* 0x008fd00000000000 */
[----:B------:R-:W-:Y:S03]  /*5a50*/  HGMMA.64x16x16.F32.BF16 R208, gdesc[UR32], R208, gsb0 ;  /* 0x0020000020d079f0 */ /* 0x000fe600080018d0 */
[----:B------:R-:W-:Y:S02]  /*5a60*/  WARPGROUP.DEPBAR.LE gsb0, 0x0 ;  /* 0x00008000000079c5 */ /* 0x000fe40000010000 */
[----:B------:R-:W-:Y:S04]  /*5a70*/  STL.64 [R1+0x4b0], R214 ;  /* 0x0004b0d601007387 */ /* 0x000fe80000100a00 */
[----:B------:R-:W-:Y:S04]  /*5a80*/  STL.64 [R1+0x4a8], R212 ;  /* 0x0004a8d401007387 */ /* 0x000fe80000100a00 */
[----:B------:R0:W-:Y:S04]  /*5a90*/  STL.64 [R1+0x4a0], R210 ;  /* 0x0004a0d201007387 */ /* 0x0001e80000100a00 */
[----:B------:R1:W-:Y:S01]  /*5aa0*/  STL.64 [R1+0x498], R208 ;  /* 0x000498d001007387 */ /* 0x0003e20000100a00 */
[----:B0-----:R-:W-:-:S02]  /*5ab0*/  IMAD.MOV.U32 R210, RZ, RZ, R182 ;  /* 0x000000ffffd27224 */ /* 0x001fc400078e00b6 */
[----:B-1----:R-:W-:Y:S02]  /*5ac0*/  IMAD.MOV.U32 R208, RZ, RZ, R180 ;  /* 0x000000ffffd07224 */ /* 0x002fe400078e00b4 */
[----:B------:R-:W3:Y:S01]  /*5ad0*/  LDL.LU R180, [R1+0x70c] ;  /* 0x00070c0001b47983 */ /* 0x000ee20000300800 */
[----:B------:R-:W-:Y:S02]  /*5ae0*/  IMAD.MOV.U32 R209, RZ, RZ, R181 ;  /* 0x000000ffffd17224 */ /* 0x000fe400078e00b5 */
[----:B------:R-:W-:Y:S01]  /*5af0*/  IMAD.MOV.U32 R211, RZ, RZ, R183 ;  /* 0x000000ffffd37224 */ /* 0x000fe200078e00b7 */
[----:B------:R-:W3:Y:S04]  /*5b00*/  LDL.LU R181, [R1+0x708] ;  /* 0x0007080001b57983 */ /* 0x000ee80000300800 */
[----:B------:R-:W3:Y:S04]  /*5b10*/  LDL.LU R182, [R1+0x704] ;  /* 0x0007040001b67983 */ /* 0x000ee80000300800 */
[----:B------:R-:W3:Y:S01]  /*5b20*/  LDL.LU R183, [R1+0x700] ;  /* 0x0007000001b77983 */ /* 0x000ee20000300800 */
[----:B------:R-:W-:Y:S01]  /*5b30*/  UIADD3 UR38, UR46, 0x282, URZ ;  /* 0x000002822e267890 */ /* 0x000fe2000fffe03f */
[----:B------:R-:W-:-:S02]  /*5b40*/  IMAD.MOV.U32 R212, RZ, RZ, R144 ;  /* 0x000000ffffd47224 */ /* 0x000fc400078e0090 */
[----:B------:R-:W4:Y:S01]  /*5b50*/  LDL.LU R144, [R1+0x6fc] ;  /* 0x0006fc0001907983 */ /* 0x000f220000300800 */
[----:B------:R-:W-:Y:S02]  /*5b60*/  IMAD.MOV.U32 R213, RZ, RZ, R145 ;  /* 0x000000ffffd57224 */ /* 0x000fe400078e0091 */
[----:B------:R-:W-:Y:S01]  /*5b70*/  IMAD.MOV.U32 R214, RZ, RZ, R146 ;  /* 0x000000ffffd67224 */ /* 0x000fe200078e0092 */
[----:B------:R-:W4:Y:S01]  /*5b80*/  LDL.LU R145, [R1+0x6f8] ;  /* 0x0006f80001917983 */ /* 0x000f220000300800 */
[----:B------:R-:W-:-:S03]  /*5b90*/  IMAD.MOV.U32 R215, RZ, RZ, R147 ;  /* 0x000000ffffd77224 */ /* 0x000fc600078e0093 */
[----:B------:R-:W4:Y:S04]  /*5ba0*/  LDL.LU R146, [R1+0x6f4] ;  /* 0x0006f40001927983 */ /* 0x000f280000300800 */
[----:B------:R-:W4:Y:S01]  /*5bb0*/  LDL.LU R147, [R1+0x6f0] ;  /* 0x0006f00001937983 */ /* 0x000f220000300800 */
[----:B---3--:R-:W-:-:S06]  /*5bc0*/  WARPGROUP.ARRIVE ;  /* 0x00000000000079c5 */ /* 0x008fcc0000000000 */
        /* <DEDUP_REMOVED lines=8> */
[----:B------:R-:W4:Y:S01]  /*5c50*/  LDL.LU R148, [R1+0x6ec] ;  /* 0x0006ec0001947983 */ /* 0x000f220000300800 */
[----:B------:R-:W-:Y:S02]  /*5c60*/  IMAD.MOV.U32 R177, RZ, RZ, R149 ;  /* 0x000000ffffb17224 */ /* 0x000fe400078e0095 */
[----:B------:R-:W-:Y:S01]  /*5c70*/  IMAD.MOV.U32 R179, RZ, RZ, R151 ;  /* 0x000000ffffb37224 */ /* 0x000fe200078e0097 */
[----:B------:R-:W4:Y:S04]  /*5c80*/  LDL.LU R149, [R1+0x6e8] ;  /* 0x0006e80001957983 */ /* 0x000f280000300800 */
[----:B------:R-:W4:Y:S04]  /*5c90*/  LDL.LU R150, [R1+0x6e4] ;  /* 0x0006e40001967983 */ /* 0x000f280000300800 */
[----:B------:R-:W4:Y:S01]  /*5ca0*/  LDL.LU R151, [R1+0x6e0] ;  /* 0x0006e00001977983 */ /* 0x000f220000300800 */
[----:B------:R-:W-:Y:S01]  /*5cb0*/  UIADD3 UR42, UR46, 0x2c2, URZ ;  /* 0x000002c22e2a7890 */ /* 0x000fe2000fffe03f */
[----:B------:R-:W-:-:S02]  /*5cc0*/  IMAD.MOV.U32 R180, RZ, RZ, R112 ;  /* 0x000000ffffb47224 */ /* 0x000fc400078e0070 */
[----:B------:R-:W3:Y:S01]  /*5cd0*/  LDL.LU R112, [R1+0x6dc] ;  /* 0x0006dc0001707983 */ /* 0x000ee20000300800 */
[----:B------:R-:W-:Y:S02]  /*5ce0*/  IMAD.MOV.U32 R181, RZ, RZ, R113 ;  /* 0x000000ffffb57224 */ /* 0x000fe400078e0071 */
[----:B------:R-:W-:Y:S01]  /*5cf0*/  IMAD.MOV.U32 R182, RZ, RZ, R114 ;  /* 0x000000ffffb67224 */ /* 0x000fe200078e0072 */
[----:B------:R-:W3:Y:S01]  /*5d00*/  LDL.LU R113, [R1+0x6d8] ;  /* 0x0006d80001717983 */ /* 0x000ee20000300800 */
[----:B------:R-:W-:-:S03]  /*5d10*/  IMAD.MOV.U32 R183, RZ, RZ, R115 ;  /* 0x000000ffffb77224 */ /* 0x000fc600078e0073 */
[----:B------:R-:W3:Y:S04]  /*5d20*/  LDL.LU R114, [R1+0x6d4] ;  /* 0x0006d40001727983 */ /* 0x000ee80000300800 */
[----:B------:R-:W3:Y:S01]  /*5d30*/  LDL.LU R115, [R1+0x6d0] ;  /* 0x0006d00001737983 */ /* 0x000ee20000300800 */
[----:B----4-:R-:W-:-:S06]  /*5d40*/  WARPGROUP.ARRIVE ;  /* 0x00000000000079c5 */ /* 0x010fcc0000000000 */
        /* <DEDUP_REMOVED lines=15> */
[----:B------:R-:W-:Y:S01]  /*5e40*/  UMOV UR56, UR54 ;  /* 0x0000003600387c82 */ /* 0x000fe20008000000 */
[----:B------:R-:W-:-:S02]  /*5e50*/  UIADD3 UR50, UR46, 0x342, URZ ;  /* 0x000003422e327890 */ /* 0x000fc4000fffe03f */
[----:B------:R-:W-:Y:S01]  /*5e60*/  UIADD3 UR54, UR46, 0x382, URZ ;  /* 0x000003822e367890 */ /* 0x000fe2000fffe03f */
[----:B------:R-:W-:Y:S02]  /*5e70*/  UMOV UR47, 0x80000020 ;  /* 0x80000020002f7882 */ /* 0x000fe40000000000 */
[----:B------:R-:W-:Y:S01]  /*5e80*/  UMOV UR46, UR8 ;  /* 0x00000008002e7c82 */ /* 0x000fe20008000000 */
[----:B------:R-:W-:Y:S02]  /*5e90*/  IMAD.MOV.U32 R148, RZ, RZ, R80 ;  /* 0x000000ffff947224 */ /* 0x000fe400078e0050 */
        /* <DEDUP_REMOVED lines=22> */
[----:B------:R-:W-:-:S02]  /*6000*/  IMAD.MOV.U32 R116, RZ, RZ, R52 ;  /* 0x000000ffff747224 */ /* 0x000fc400078e0034 */
[----:B------:R-:W-:Y:S01]  /*6010*/  IMAD.MOV.U32 R117, RZ, RZ, R53 ;  /* 0x000000ffff757224 */ /* 0x000fe200078e0035 */
[----:B------:R-:W3:Y:S01]  /*6020*/  LDL.LU R52, [R1+0x69c] ;  /* 0x00069c0001347983 */ /* 0x000ee20000300800 */
[----:B------:R-:W-:Y:S02]  /*6030*/  IMAD.MOV.U32 R118, RZ, RZ, R54 ;  /* 0x000000ffff767224 */ /* 0x000fe400078e0036 */
[----:B------:R-:W-:Y:S01]  /*6040*/  IMAD.MOV.U32 R119, RZ, RZ, R55 ;  /* 0x000000ffff777224 */ /* 0x000fe200078e0037 */
[----:B------:R-:W3:Y:S04]  /*6050*/  LDL.LU R53, [R1+0x698] ;  /* 0x0006980001357983 */ /* 0x000ee80000300800 */
[----:B------:R-:W3:Y:S04]  /*6060*/  LDL.LU R54, [R1+0x694] ;  /* 0x0006940001367983 */ /* 0x000ee80000300800 */
[----:B------:R-:W3:Y:S01]  /*6070*/  LDL.LU R55, [R1+0x690] ;  /* 0x0006900001377983 */ /* 0x000ee20000300800 */
[----:B------:R-:W-:Y:S01]  /*6080*/  UMOV UR48, UR4 ;  /* 0x0000000400307c82 */ /* 0x000fe20008000000 */
[----:B------:R-:W-:Y:S01]  /*6090*/  UMOV UR49, UR5 ;  /* 0x0000000500317c82 */ /* 0x000fe20008000000 */
[----:B------:R-:W-:Y:S01]  /*60a0*/  UMOV UR51, 0x80000020 ;  /* 0x8000002000337882 */ /* 0x000fe20000000000 */
[----:B------:R-:W-:Y:S01]  /*60b0*/  UMOV UR57, UR55 ;  /* 0x0000003700397c82 */ /* 0x000fe20008000000 */
[----:B------:R-:W-:Y:S01]  /*60c0*/  UMOV UR52, UR4 ;  /* 0x0000000400347c82 */ /* 0x000fe20008000000 */
[----:B------:R-:W-:Y:S01]  /*60d0*/  UMOV UR53, UR5 ;  /* 0x0000000500357c82 */ /* 0x000fe20008000000 */
[----:B------:R-:W-:Y:S01]  /*60e0*/  UMOV UR55, 0x80000020 ;  /* 0x8000002000377882 */ /* 0x000fe20000000000 */
[----:B------:R-:W-:Y:S01]  /*60f0*/  UIADD3 UR8, UR9, 0x202, URZ ;  /* 0x0000020209087890 */ /* 0x000fe2000fffe03f */
[----:B----4-:R-:W-:-:S06]  /*6100*/  WARPGROUP.ARRIVE ;  /* 0x00000000000079c5 */ /* 0x010fcc0000000000 */
[----:B------:R-:W-:Y:S03]  /*6110*/  HGMMA.64x16x16.F32.BF16 R80, gdesc[UR48], R80, gsb0 ;  /* 0x00200000305079f0 */ /* 0x000fe60008001850 */
[----:B------:R-:W-:Y:S02]  /*6120*/  WARPGROUP.DEPBAR.LE gsb0, 0x0 ;  /* 0x00008000000079c5 */ /* 0x000fe40000010000 */
[----:B---3--:R-:W-:-:S06]  /*6130*/  WARPGROUP.ARRIVE ;  /* 0x00000000000079c5 */ /* 0x008fcc0000000000 */
[----:B------:R-:W-:Y:S01]  /*6140*/  HGMMA.64x16x16.F32.BF16 R48, gdesc[UR52], R48, gsb0 ;  /* 0x00200000343079f0 */ /* 0x000fe20008001830 */
[----:B------:R-:W-:Y:S01]  /*6150*/  UMOV UR52, UR8 ;  /* 0x0000000800347c82 */ /* 0x000fe20008000000 */
[----:B------:R-:W-:Y:S01]  /*6160*/  UMOV UR53, 0x80000020 ;  /* 0x8000002000357882 */ /* 0x000fe20000000000 */
[----:B------:R-:W-:Y:S04]  /*6170*/  STL.64 [R1+0x530], R86 ;  /* 0x0005305601007387 */ /* 0x000fe80000100a00 */
[----:B------:R-:W-:Y:S01]  /*6180*/  STL.64 [R1+0x528], R84 ;  /* 0x0005285401007387 */ /* 0x000fe20000100a00 */
[----:B------:R-:W-:Y:S02]  /*6190*/  WARPGROUP.DEPBAR.LE gsb0, 0x0 ;  /* 0x00008000000079c5 */ /* 0x000fe40000010000 */
[----:B--2---:R-:W-:-:S06]  /*61a0*/  WARPGROUP.ARRIVE ;  /* 0x00000000000079c5 */ /* 0x004fcc0000000000 */
[----:B------:R-:W-:Y:S01]  /*61b0*/  HGMMA.64x16x16.F32.BF16 R40, gdesc[UR52], R40, gsb0 ;  /* 0x00200000342879f0 */ /* 0x000fe20008001828 */
[----:B------:R-:W-:Y:S04]  /*61c0*/  STL.64 [R1+0x520], R82 ;  /* 0x0005205201007387 */ /* 0x000fe80000100a00 */
[----:B------:R0:W-:Y:S04]  /*61d0*/  STL.64 [R1+0x518], R80 ;  /* 0x0005185001007387 */ /* 0x0001e80000100a00 */
[----:B0-----:R-:W2:Y:S04]  /*61e0*/  LDL.LU R80, [R1] ;  /* 0x0000000001507983 */ /* 0x001ea80000300800 */
[----:B------:R-:W2:Y:S04]  /*61f0*/  LDL.LU R81, [R1+0x4] ;  /* 0x0000040001517983 */ /* 0x000ea80000300800 */
[----:B------:R-:W2:Y:S04]  /*6200*/  LDL.LU R82, [R1+0x8] ;  /* 0x0000080001527983 */ /* 0x000ea80000300800 */
[----:B------:R-:W2:Y:S04]  /*6210*/  LDL.LU R83, [R1+0xc] ;  /* 0x00000c0001537983 */ /* 0x000ea80000300800 */
[----:B------:R-:W2:Y:S04]  /*6220*/  LDL.LU R84, [R1+0x10] ;  /* 0x0000100001547983 */ /* 0x000ea80000300800 */
[----:B------:R-:W2:Y:S04]  /*6230*/  LDL.LU R85, [R1+0x14] ;  /* 0x0000140001557983 */ /* 0x000ea80000300800 */
[----:B------:R-:W2:Y:S04]  /*6240*/  LDL.LU R86, [R1+0x18] ;  /* 0x0000180001567983 */ /* 0x000ea80000300800 */
[----:B------:R-:W2:Y:S01]  /*6250*/  LDL.LU R87, [R1+0x1c] ;  /* 0x00001c0001577983 */ /* 0x000ea20000300800 */
[----:B------:R-:W-:Y:S01]  /*6260*/  UMOV UR48, UR52 ;  /* 0x0000003400307c82 */ /* 0x000fe20008000000 */
[----:B------:R-:W-:Y:S01]  /*6270*/  UMOV UR49, UR53 ;  /* 0x0000003500317c82 */ /* 0x000fe20008000000 */
[----:B------:R-:W-:-:S02]  /*6280*/  WARPGROUP.DEPBAR.LE gsb0, 0x0 ;  /* 0x00008000000079c5 */ /* 0x000fc40000010000 */
[----:B------:R-:W-:-:S06]  /*6290*/  WARPGROUP.ARRIVE ;  /* 0x00000000000079c5 */ /* 0x000fcc0000000000 */
[----:B------:R-:W-:Y:S01]  /*62a0*/  HGMMA.64x16x16.F32.BF16 R72, gdesc[UR48], R72, gsb0 ;  /* 0x00200000304879f0 */ /* 0x000fe20008001848 */
[----:B------:R-:W-:Y:S01]  /*62b0*/  UMOV UR44, UR52 ;  /* 0x00000034002c7c82 */ /* 0x000fe20008000000 */
[----:B------:R-:W-:Y:S01]  /*62c0*/  UMOV UR45, UR53 ;  /* 0x00000035002d7c82 */ /* 0x000fe20008000000 */
[----:B------:R-:W-:Y:S02]  /*62d0*/  WARPGROUP.DEPBAR.LE gsb0, 0x0 ;  /* 0x00008000000079c5 */ /* 0x000fe40000010000 */
        /* <DEDUP_REMOVED lines=20> */
[----:B--2---:R-:W-:-:S06]  /*6420*/  WARPGROUP.ARRIVE ;  /* 0x00000000000079c5 */ /* 0x004fcc0000000000 */
        /* <DEDUP_REMOVED lines=35> */
[----:B------:R-:W-:Y:S04]  /*6660*/  STL.64 [R1+0x550], R54 ;  /* 0x0005503601007387 */ /* 0x000fe80000100a00 */
[----:B------:R-:W-:Y:S04]  /*6670*/  STL.64 [R1+0x548], R52 ;  /* 0x0005483401007387 */ /* 0x000fe80000100a00 */
[----:B------:R-:W-:Y:S04]  /*6680*/  STL.64 [R1+0x540], R50 ;  /* 0x0005403201007387 */ /* 0x000fe80000100a00 */
[----:B------:R-:W-:Y:S04]  /*6690*/  STL.64 [R1+0x538], R48 ;  /* 0x0005383001007387 */ /* 0x000fe80000100a00 */
[----:B------:R-:W-:Y:S01]  /*66a0*/  STL.64 [R1+0x570], R46 ;  /* 0x0005702e01007387 */ /* 0x000fe20000100a00 */
[----:B------:R-:W-:-:S02]  /*66b0*/  WARPGROUP.DEPBAR.LE gsb0, 0x0 ;  /* 0x00008000000079c5 */ /* 0x000fc40000010000 */
[----:B------:R-:W-:-:S06]  /*66c0*/  WARPGROUP.ARRIVE ;  /* 0x00000000000079c5 */ /* 0x000fcc0000000000 */
[----:B------:R-:W-:Y:S01]  /*66d0*/  HGMMA.64x16x16.F32.BF16 R64, gdesc[UR56], R64, gsb0 ;  /* 0x00200000384079f0 */ /* 0x000fe20008001840 */
[----:B------:R-:W-:Y:S04]  /*66e0*/  STL.64 [R1+0x568], R44 ;  /* 0x0005682c01007387 */ /* 0x000fe80000100a00 */
[----:B------:R-:W-:Y:S04]  /*66f0*/  STL.64 [R1+0x560], R42 ;  /* 0x0005602a01007387 */ /* 0x000fe80000100a00 */
[----:B------:R-:W-:Y:S04]  /*6700*/  STL.64 [R1+0x558], R40 ;  /* 0x0005582801007387 */ /* 0x000fe80000100a00 */
[----:B------:R-:W-:Y:S04]  /*6710*/  STL.64 [R1+0x590], R78 ;  /* 0x0005904e01007387 */ /* 0x000fe80000100a00 */
[----:B------:R-:W-:Y:S04]  /*6720*/  STL.64 [R1+0x588], R76 ;  /* 0x0005884c01007387 */ /* 0x000fe80000100a00 */
[----:B------:R-:W-:Y:S04]  /*6730*/  STL.64 [R1+0x580], R74 ;  /* 0x0005804a01007387 */ /* 0x000fe80000100a00 */
[----:B------:R-:W-:Y:S04]  /*6740*/  STL.64 [R1+0x578], R72 ;  /* 0x0005784801007387 */ /* 0x000fe80000100a00 */
[----:B------:R-:W-:Y:S04]  /*6750*/  STL.64 [R1], R80 ;  /* 0x0000005001007387 */ /* 0x000fe80000100a00 */
[----:B------:R-:W-:Y:S04]  /*6760*/  STL.64 [R1+0x8], R82 ;  /* 0x0000085201007387 */ /* 0x000fe80000100a00 */
        /* <DEDUP_REMOVED lines=14> */
[----:B------:R0:W-:Y:S04]  /*6850*/  STL.64 [R1+0x200], R208 ;  /* 0x000200d001007387 */ /* 0x0001e80000100a00 */
[----:B------:R1:W-:Y:S04]  /*6860*/  STL.64 [R1+0x208], R210 ;  /* 0x000208d201007387 */ /* 0x0003e80000100a00 */
[----:B------:R2:W-:Y:S04]  /*6870*/  STL.64 [R1+0x210], R212 ;  /* 0x000210d401007387 */ /* 0x0005e80000100a00 */
[----:B------:R3:W-:Y:S04]  /*6880*/  STL.64 [R1+0x218], R214 ;  /* 0x000218d601007387 */ /* 0x0007e80000100a00 */
[----:B------:R4:W-:Y:S04]  /*6890*/  STL.64 [R1+0x280], R32 ;  /* 0x0002802001007387 */ /* 0x0009e80000100a00 */
[----:B------:R4:W-:Y:S04]  /*68a0*/  STL.64 [R1+0x288], R34 ;  /* 0x0002882201007387 */ /* 0x0009e80000100a00 */
[----:B------:R4:W-:Y:S01]  /*68b0*/  STL.64 [R1+0x290], R36 ;  /* 0x0002902401007387 */ /* 0x0009e20000100a00 */
[----:B------:R-:W-:-:S03]  /*68c0*/  WARPGROUP.DEPBAR.LE gsb0, 0x0 ;  /* 0x00008000000079c5 */ /* 0x000fc60000010000 */
[----:B------:R4:W-:Y:S04]  /*68d0*/  STL.64 [R1+0x298], R38 ;  /* 0x0002982601007387 */ /* 0x0009e80000100a00 */
[----:B0-----:R-:W4:Y:S04]  /*68e0*/  LDL.LU R208, [R1+0x60] ;  /* 0x0000600001d07983 */ /* 0x001f280000300800 */
[----:B------:R-:W4:Y:S04]  /*68f0*/  LDL.LU R209, [R1+0x64] ;  /* 0x0000640001d17983 */ /* 0x000f280000300800 */
[----:B------:R0:W-:Y:S04]  /*6900*/  STL.64 [R1+0x300], R64 ;  /* 0x0003004001007387 */ /* 0x0001e80000100a00 */
[----:B------:R0:W-:Y:S04]  /*6910*/  STL.64 [R1+0x308], R66 ;  /* 0x0003084201007387 */ /* 0x0001e80000100a00 */
[----:B------:R0:W-:Y:S04]  /*6920*/  STL.64 [R1+0x310], R68 ;  /* 0x0003104401007387 */ /* 0x0001e80000100a00 */
[----:B------:R0:W-:Y:S04]  /*6930*/  STL.64 [R1+0x318], R70 ;  /* 0x0003184601007387 */ /* 0x0001e80000100a00 */
[----:B-1----:R-:W4:Y:S04]  /*6940*/  LDL.LU R210, [R1+0x68] ;  /* 0x0000680001d27983 */ /* 0x002f280000300800 */
[----:B------:R-:W4:Y:S04]  /*6950*/  LDL.LU R211, [R1+0x6c] ;  /* 0x00006c0001d37983 */ /* 0x000f280000300800 */
[----:B--2---:R-:W2:Y:S04]  /*6960*/  LDL.LU R212, [R1+0x70] ;  /* 0x0000700001d47983 */ /* 0x004ea80000300800 */
[----:B------:R-:W2:Y:S04]  /*6970*/  LDL.LU R213, [R1+0x74] ;  /* 0x0000740001d57983 */ /* 0x000ea80000300800 */
[----:B---3--:R-:W2:Y:S04]  /*6980*/  LDL.LU R214, [R1+0x78] ;  /* 0x0000780001d67983 */ /* 0x008ea80000300800 */
[----:B------:R-:W2:Y:S04]  /*6990*/  LDL.LU R215, [R1+0x7c] ;  /* 0x00007c0001d77983 */ /* 0x000ea80000300800 */
[----:B------:R-:W3:Y:S04]  /*69a0*/  LDL.LU R144, [R1+0x160] ;  /* 0x0001600001907983 */ /* 0x000ee80000300800 */
[----:B------:R-:W3:Y:S04]  /*69b0*/  LDL.LU R145, [R1+0x164] ;  /* 0x0001640001917983 */ /* 0x000ee80000300800 */
[----:B------:R-:W3:Y:S04]  /*69c0*/  LDL.LU R146, [R1+0x168] ;  /* 0x0001680001927983 */ /* 0x000ee80000300800 */
[----:B------:R-:W3:Y:S04]  /*69d0*/  LDL.LU R147, [R1+0x16c] ;  /* 0x00016c0001937983 */ /* 0x000ee80000300800 */
[----:B------:R-:W3:Y:S04]  /*69e0*/  LDL.LU R148, [R1+0x170] ;  /* 0x0001700001947983 */ /* 0x000ee80000300800 */
[----:B------:R-:W3:Y:S04]  /*69f0*/  LDL.LU R149, [R1+0x174] ;  /* 0x0001740001957983 */ /* 0x000ee80000300800 */
[----:B------:R-:W3:Y:S04]  /*6a00*/  LDL.LU R150, [R1+0x178] ;  /* 0x0001780001967983 */ /* 0x000ee80000300800 */
[----:B------:R-:W3:Y:S04]  /*6a10*/  LDL.LU R151, [R1+0x17c] ;  /* 0x00017c0001977983 */ /* 0x000ee80000300800 */
[----:B------:R-:W2:Y:S04]  /*6a20*/  LDL.LU R80, [R1+0x260] ;  /* 0x0002600001507983 */ /* 0x000ea80000300800 */
[----:B------:R-:W2:Y:S04]  /*6a30*/  LDL.LU R81, [R1+0x264] ;  /* 0x0002640001517983 */ /* 0x000ea80000300800 */
[----:B------:R-:W2:Y:S04]  /*6a40*/  LDL.LU R82, [R1+0x268] ;  /* 0x0002680001527983 */ /* 0x000ea80000300800 */
[----:B------:R-:W2:Y:S04]  /*6a50*/  LDL.LU R83, [R1+0x26c] ;  /* 0x00026c0001537983 */ /* 0x000ea80000300800 */
[----:B------:R-:W2:Y:S04]  /*6a60*/  LDL.LU R84, [R1+0x270] ;  /* 0x0002700001547983 */ /* 0x000ea80000300800 */
[----:B------:R-:W2:Y:S04]  /*6a70*/  LDL.LU R85, [R1+0x274] ;  /* 0x0002740001557983 */ /* 0x000ea80000300800 */
[----:B------:R-:W2:Y:S04]  /*6a80*/  LDL.LU R86, [R1+0x278] ;  /* 0x0002780001567983 */ /* 0x000ea80000300800 */
        /* <DEDUP_REMOVED lines=17> */
[----:B----4-:R-:W4:Y:S04]  /*6ba0*/  LDL.LU R32, [R1+0x380] ;  /* 0x0003800001207983 */ /* 0x010f280000300800 */
[----:B------:R-:W4:Y:S04]  /*6bb0*/  LDL.LU R33, [R1+0x384] ;  /* 0x0003840001217983 */ /* 0x000f280000300800 */
[----:B------:R-:W4:Y:S04]  /*6bc0*/  LDL.LU R34, [R1+0x388] ;  /* 0x0003880001227983 */ /* 0x000f280000300800 */
[----:B------:R-:W4:Y:S04]  /*6bd0*/  LDL.LU R35, [R1+0x38c] ;  /* 0x00038c0001237983 */ /* 0x000f280000300800 */
[----:B------:R-:W4:Y:S04]  /*6be0*/  LDL.LU R36, [R1+0x390] ;  /* 0x0003900001247983 */ /* 0x000f280000300800 */
[----:B------:R-:W4:Y:S04]  /*6bf0*/  LDL.LU R37, [R1+0x394] ;  /* 0x0003940001257983 */ /* 0x000f280000300800 */
[----:B------:R-:W4:Y:S04]  /*6c00*/  LDL.LU R38, [R1+0x398] ;  /* 0x0003980001267983 */ /* 0x000f280000300800 */
[----:B------:R-:W4:Y:S04]  /*6c10*/  LDL.LU R39, [R1+0x39c] ;  /* 0x00039c0001277983 */ /* 0x000f280000300800 */
[----:B0-----:R-:W3:Y:S04]  /*6c20*/  LDL.LU R64, [R1+0x400] ;  /* 0x0004000001407983 */ /* 0x001ee80000300800 */
        /* <DEDUP_REMOVED lines=17> */
[----:B------:R-:W-:Y:S01]  /*6d40*/  UMOV UR58, UR44 ;  /* 0x0000002c003a7c82 */ /* 0x000fe20008000000 */
[----:B------:R-:W-:Y:S01]  /*6d50*/  UMOV UR59, UR45 ;  /* 0x0000002d003b7c82 */ /* 0x000fe20008000000 */
        /* <DEDUP_REMOVED lines=10> */
[----:B------:R-:W-:Y:S01]  /*6e00*/  UIADD3 UR8, UR49, 0x402, URZ ;  /* 0x0000040231087890 */ /* 0x000fe2000fffe03f */
        /* <DEDUP_REMOVED lines=8> */
[----:B----4-:R-:W-:-:S06]  /*6e90*/  WARPGROUP.ARRIVE ;  /* 0x00000000000079c5 */ /* 0x010fcc0000000000 */
[----:B------:R-:W-:Y:S03]  /*6ea0*/  HGMMA.64x16x16.F32.BF16 R32, gdesc[UR56], R32, gsb0 ;  /* 0x00200000382079f0 */ /* 0x000fe60008001820 */
[----:B------:R-:W-:Y:S02]  /*6eb0*/  WARPGROUP.DEPBAR.LE gsb0, 0x0 ;  /* 0x00008000000079c5 */ /* 0x000fe40000010000 */
[----:B---3--:R-:W-:-:S06]  /*6ec0*/  WARPGROUP.ARRIVE ;  /* 0x00000000000079c5 */ /* 0x008fcc0000000000 */
[----:B------:R-:W-:Y:S01]  /*6ed0*/  HGMMA.64x16x16.F32.BF16 R64, gdesc[UR4], R64, gsb0 ;  /* 0x00200000044079f0 */ /* 0x000fe20008001840 */
[----:B------:R-:W-:Y:S01]  /*6ee0*/  UMOV UR4, UR8 ;  /* 0x0000000800047c82 */ /* 0x000fe20008000000 */
[----:B------:R-:W-:Y:S01]  /*6ef0*/  UMOV UR5, 0x80000020 ;  /* 0x8000002000057882 */ /* 0x000fe20000000000 */
[----:B------:R-:W-:Y:S02]  /*6f00*/  WARPGROUP.DEPBAR.LE gsb0, 0x0 ;  /* 0x00008000000079c5 */ /* 0x000fe40000010000 */
[----:B--2---:R-:W-:-:S06]  /*6f10*/  WARPGROUP.ARRIVE ;  /* 0x00000000000079c5 */ /* 0x004fcc0000000000 */
[----:B------:R-:W-:Y:S01]  /*6f20*/  HGMMA.64x16x16.F32.BF16 R72, gdesc[UR4], R72, gsb0 ;  /* 0x00200000044879f0 */ /* 0x000fe20008001848 */
[----:B------:R-:W-:Y:S01]  /*6f30*/  UMOV UR56, UR4 ;  /* 0x0000000400387c82 */ /* 0x000fe20008000000 */
        /* <DEDUP_REMOVED lines=37> */
[----:B------:R-:W-:Y:S04]  /*7190*/  STL.64 [R1+0x380], R32 ;  /* 0x0003802001007387 */ /* 0x000fe80000100a00 */
[----:B------:R-:W-:Y:S04]  /*71a0*/  STL.64 [R1+0x388], R34 ;  /* 0x0003882201007387 */ /* 0x000fe80000100a00 */
[----:B------:R-:W-:Y:S04]  /*71b0*/  STL.64 [R1+0x390], R36 ;  /* 0x0003902401007387 */ /* 0x000fe80000100a00 */
[----:B------:R0:W-:Y:S04]  /*71c0*/  STL.64 [R1+0x398], R38 ;  /* 0x0003982601007387 */ /* 0x0001e80000100a00 */
[----:B0-----:R-:W2:Y:S04]  /*71d0*/  LDL.LU.64 R38, [R1+0x688] ;  /* 0x0006880001267983 */ /* 0x001ea80000300a00 */
[----:B------:R-:W2:Y:S04]  /*71e0*/  LDL.LU.64 R36, [R1+0x680] ;  /* 0x0006800001247983 */ /* 0x000ea80000300a00 */
[----:B------:R-:W2:Y:S04]  /*71f0*/  LDL.LU.64 R34, [R1+0x678] ;  /* 0x0006780001227983 */ /* 0x000ea80000300a00 */
[----:B------:R-:W2:Y:S01]  /*7200*/  LDL.LU.64 R32, [R1+0x670] ;  /* 0x0006700001207983 */ /* 0x000ea20000300a00 */
[----:B------:R-:W-:-:S02]  /*7210*/  WARPGROUP.DEPBAR.LE gsb0, 0x0 ;  /* 0x00008000000079c5 */ /* 0x000fc40000010000 */
[----:B------:R-:W-:-:S06]  /*7220*/  WARPGROUP.ARRIVE ;  /* 0x00000000000079c5 */ /* 0x000fcc0000000000 */
[----:B------:R-:W-:Y:S01]  /*7230*/  HGMMA.64x16x16.F32.BF16 R208, gdesc[UR24], R208, gsb0 ;  /* 0x0020000018d079f0 */ /* 0x000fe200080018d0 */
[----:B------:R-:W-:Y:S04]  /*7240*/  STL.64 [R1+0x400], R64 ;  /* 0x0004004001007387 */ /* 0x000fe80000100a00 */
[----:B------:R-:W-:Y:S04]  /*7250*/  STL.64 [R1+0x408], R66 ;  /* 0x0004084201007387 */ /* 0x000fe80000100a00 */
[----:B------:R-:W-:Y:S04]  /*7260*/  STL.64 [R1+0x410], R68 ;  /* 0x0004104401007387 */ /* 0x000fe80000100a00 */
[----:B------:R0:W-:Y:S04]  /*7270*/  STL.64 [R1+0x418], R70 ;  /* 0x0004184601007387 */ /* 0x0001e80000100a00 */
[----:B0-----:R-:W3:Y:S04]  /*7280*/  LDL.LU.64 R70, [R1+0x668] ;  /* 0x0006680001467983 */ /* 0x001ee80000300a00 */
[----:B------:R-:W3:Y:S04]  /*7290*/  LDL.LU.64 R68, [R1+0x660] ;  /* 0x0006600001447983 */ /* 0x000ee80000300a00 */
[----:B------:R-:W3:Y:S04]  /*72a0*/  LDL.LU.64 R66, [R1+0x658] ;  /* 0x0006580001427983 */ /* 0x000ee80000300a00 */
[----:B------:R-:W3:Y:S04]  /*72b0*/  LDL.LU.64 R64, [R1+0x650] ;  /* 0x0006500001407983 */ /* 0x000ee80000300a00 */
        /* <DEDUP_REMOVED lines=24> */
[----:B------:R-:W-:Y:S01]  /*7440*/  STL.64 [R1+0xe0], R176 ;  /* 0x0000e0b001007387 */ /* 0x000fe20000100a00 */
[----:B------:R-:W-:-:S03]  /*7450*/  WARPGROUP.DEPBAR.LE gsb0, 0x0 ;  /* 0x00008000000079c5 */ /* 0x000fc60000010000 */
[----:B------:R-:W-:Y:S04]  /*7460*/  STL.64 [R1+0xe8], R178 ;  /* 0x0000e8b201007387 */ /* 0x000fe80000100a00 */
[----:B------:R-:W-:Y:S04]  /*7470*/  STL.64 [R1+0xf0], R180 ;  /* 0x0000f0b401007387 */ /* 0x000fe80000100a00 */
[----:B------:R-:W-:Y:S04]  /*7480*/  STL.64 [R1+0xf8], R182 ;  /* 0x0000f8b601007387 */ /* 0x000fe80000100a00 */
[----:B------:R0:W-:Y:S04]  /*7490*/  STL.64 [R1+0x60], R208 ;  /* 0x000060d001007387 */ /* 0x0001e80000100a00 */
[----:B------:R1:W-:Y:S04]  /*74a0*/  STL.64 [R1+0x68], R210 ;  /* 0x000068d201007387 */ /* 0x0003e80000100a00 */
[----:B------:R4:W-:Y:S04]  /*74b0*/  STL.64 [R1+0x70], R212 ;  /* 0x000070d401007387 */ /* 0x0009e80000100a00 */
[----:B------:R4:W-:Y:S01]  /*74c0*/  STL.64 [R1+0x78], R214 ;  /* 0x000078d601007387 */ /* 0x0009e20000100a00 */
[----:B0-----:R-:W-:-:S02]  /*74d0*/  IMAD.MOV.U32 R208, RZ, RZ, R99 ;  /* 0x000000ffffd07224 */ /* 0x001fc400078e0063 */
[----:B------:R-:W-:Y:S01]  /*74e0*/  IMAD.MOV.U32 R209, RZ, RZ, R100 ;  /* 0x000000ffffd17224 */ /* 0x000fe200078e0064 */
[----:B------:R-:W2:Y:S01]  /*74f0*/  LDL.LU R99, [R1+0x64c] ;  /* 0x00064c0001637983 */ /* 0x000ea20000300800 */
[----:B-1----:R-:W-:Y:S02]  /*7500*/  IMAD.MOV.U32 R210, RZ, RZ, R101 ;  /* 0x000000ffffd27224 */ /* 0x002fe400078e0065 */
[----:B------:R-:W-:Y:S01]  /*7510*/  IMAD.MOV.U32 R211, RZ, RZ, R102 ;  /* 0x000000ffffd37224 */ /* 0x000fe200078e0066 */
        /* <DEDUP_REMOVED lines=67> */
[----:B------:R-:W4:Y:S04]  /*7950*/  LDL.LU R230, [R1+0x5c0] ;  /* 0x0005c00001e67983 */ /* 0x000f280000300800 */
[----:B------:R-:W4:Y:S01]  /*7960*/  LDL.LU R231, [R1+0x5bc] ;  /* 0x0005bc0001e77983 */ /* 0x000f220000300800 */
        /* <DEDUP_REMOVED lines=12> */
[----:B----4-:R-:W-:-:S06]  /*7a30*/  WARPGROUP.ARRIVE ;  /* 0x00000000000079c5 */ /* 0x010fcc0000000000 */
[----:B------:R-:W-:Y:S03]  /*7a40*/  HGMMA.64x16x16.F32.BF16 R224, gdesc[UR28], R224, gsb0 ;  /* 0x002000001ce079f0 */ /* 0x000fe600080018e0 */
[----:B------:R-:W-:Y:S02]  /*7a50*/  WARPGROUP.DEPBAR.LE gsb0, 0x0 ;  /* 0x00008000000079c5 */ /* 0x000fe40000010000 */
[----:B--2---:R-:W-:-:S06]  /*7a60*/  WARPGROUP.ARRIVE ;  /* 0x00000000000079c5 */ /* 0x004fcc0000000000 */
[----:B------:R-:W-:Y:S03]  /*7a70*/  HGMMA.64x16x16.F32.BF16 R192, gdesc[UR32], R192, gsb0 ;  /* 0x0020000020c079f0 */ /* 0x000fe600080018c0 */
[----:B------:R-:W-:Y:S02]  /*7a80*/  WARPGROUP.DEPBAR.LE gsb0, 0x0 ;  /* 0x00008000000079c5 */ /* 0x000fe40000010000 */
[----:B---3--:R-:W-:-:S06]  /*7a90*/  WARPGROUP.ARRIVE ;  /* 0x00000000000079c5 */ /* 0x008fcc0000000000 */
[----:B------:R-:W-:Y:S03]  /*7aa0*/  HGMMA.64x16x16.F32.BF16 R160, gdesc[UR36], R160, gsb0 ;  /* 0x0020000024a079f0 */ /* 0x000fe600080018a0 */
[----:B------:R-:W-:Y:S02]  /*7ab0*/  WARPGROUP.DEPBAR.LE gsb0, 0x0 ;  /* 0x00008000000079c5 */ /* 0x000fe40000010000 */
[----:B------:R-:W-:-:S06]  /*7ac0*/  WARPGROUP.ARRIVE ;  /* 0x00000000000079c5 */ /* 0x000fcc0000000000 */
[----:B------:R-:W-:Y:S03]  /*7ad0*/  HGMMA.64x16x16.F32.BF16 R128, gdesc[UR40], R128, gsb0 ;  /* 0x00200000288079f0 */ /* 0x000fe60008001880 */
        /* <DEDUP_REMOVED lines=9> */
[----:B------:R-:W-:Y:S01]  /*7b70*/  UIADD3 UR8, UR57, 0x602, URZ ;  /* 0x0000060239087890 */ /* 0x000fe2000fffe03f */
[----:B------:R-:W-:Y:S02]  /*7b80*/  UMOV UR56, UR52 ;  /* 0x0000003400387c82 */ /* 0x000fe40008000000 */
[----:B------:R-:W-:Y:S01]  /*7b90*/  UMOV UR57, UR53 ;  /* 0x0000003500397c82 */ /* 0x000fe20008000000 */
[----:B------:R-:W-:Y:S01]  /*7ba0*/  UMOV UR52, UR4 ;  /* 0x0000000400347c82 */ /* 0x000fe20008000000 */
[----:B------:R-:W-:Y:S01]  /*7bb0*/  UMOV UR53, UR5 ;  /* 0x0000000500357c82 */ /* 0x000fe20008000000 */
[----:B------:R-:W-:Y:S02]  /*7bc0*/  WARPGROUP.DEPBAR.LE gsb0, 0x0 ;  /* 0x00008000000079c5 */ /* 0x000fe40000010000 */
[----:B------:R-:W-:-:S06]  /*7bd0*/  WARPGROUP.ARRIVE ;  /* 0x00000000000079c5 */ /* 0x000fcc0000000000 */
[----:B------:R-:W-:Y:S01]  /*7be0*/  HGMMA.64x16x16.F32.BF16 R32, gdesc[UR52], R32, gsb0 ;  /* 0x00200000342079f0 */ /* 0x000fe20008001820 */
[----:B------:R-:W-:Y:S01]  /*7bf0*/  UMOV UR52, UR8 ;  /* 0x0000000800347c82 */ /* 0x000fe20008000000 */
[----:B------:R-:W-:Y:S01]  /*7c00*/  UMOV UR53, 0x80000020 ;  /* 0x8000002000357882 */ /* 0x000fe20000000000 */
        /* <DEDUP_REMOVED lines=33> */
[----:B------:R-:W-:Y:S02]  /*7e20*/  IMAD.MOV.U32 R72, RZ, RZ, R21 ;  /* 0x000000ffff487224 */ /* 0x000fe400078e0015 */
[----:B------:R-:W-:Y:S02]  /*7e30*/  IMAD.MOV.U32 R73, RZ, RZ, R20 ;  /* 0x000000ffff497224 */ /* 0x000fe400078e0014 */
[----:B------:R-:W-:Y:S02]  /*7e40*/  IMAD.MOV.U32 R74, RZ, RZ, R15 ;  /* 0x000000ffff4a7224 */ /* 0x000fe400078e000f */
[----:B------:R-:W-:Y:S02]  /*7e50*/  IMAD.MOV.U32 R75, RZ, RZ, R14 ;  /* 0x000000ffff4b7224 */ /* 0x000fe400078e000e */
[----:B------:R-:W-:Y:S02]  /*7e60*/  IMAD.MOV.U32 R76, RZ, RZ, R13 ;  /* 0x000000ffff4c7224 */ /* 0x000fe400078e000d */
[----:B------:R-:W-:-:S02]  /*7e70*/  IMAD.MOV.U32 R77, RZ, RZ, R12 ;  /* 0x000000ffff4d7224 */ /* 0x000fc400078e000c */
[----:B------:R-:W-:Y:S02]  /*7e80*/  IMAD.MOV.U32 R78, RZ, RZ, R11 ;  /* 0x000000ffff4e7224 */ /* 0x000fe400078e000b */
[----:B------:R-:W-:Y:S01]  /*7e90*/  IMAD.MOV.U32 R79, RZ, RZ, R7 ;  /* 0x000000ffff4f7224 */ /* 0x000fe200078e0007 */
[----:B------:R-:W-:Y:S01]  /*7ea0*/  UMOV UR24, UR52 ;  /* 0x0000003400187c82 */ /* 0x000fe20008000000 */
[----:B------:R-:W-:Y:S01]  /*7eb0*/  UMOV UR25, UR53 ;  /* 0x0000003500197c82 */ /* 0x000fe20008000000 */
[----:B------:R-:W-:-:S03]  /*7ec0*/  WARPGROUP.DEPBAR.LE gsb0, 0x0 ;  /* 0x00008000000079c5 */ /* 0x000fc60000010000 */
        /* <DEDUP_REMOVED lines=23> */
[----:B------:R-:W-:Y:S01]  /*8040*/  UMOV UR17, UR53 ;  /* 0x0000003500117c82 */ /* 0x000fe20008000000 */
[----:B------:R-:W-:Y:S01]  /*8050*/  UMOV UR12, UR52 ;  /* 0x00000034000c7c82 */ /* 0x000fe20008000000 */
[----:B------:R-:W-:Y:S01]  /*8060*/  UMOV UR13, UR53 ;  /* 0x00000035000d7c82 */ /* 0x000fe20008000000 */
[----:B------:R-:W-:Y:S02]  /*8070*/  IMAD.MOV.U32 R118, RZ, RZ, R3 ;  /* 0x000000ffff767224 */ /* 0x000fe400078e0003 */
[----:B------:R-:W-:Y:S01]  /*8080*/  IMAD.MOV.U32 R119, RZ, RZ, R0 ;  /* 0x000000ffff777224 */ /* 0x000fe200078e0000 */
[----:B------:R-:W-:Y:S01]  /*8090*/  UMOV UR8, UR52 ;  /* 0x0000003400087c82 */ /* 0x000fe20008000000 */
[----:B------:R-:W-:Y:S01]  /*80a0*/  UMOV UR9, UR53 ;  /* 0x0000003500097c82 */ /* 0x000fe20008000000 */
[----:B------:R-:W-:-:S02]  /*80b0*/  IMAD.MOV.U32 R150, RZ, RZ, R5 ;  /* 0x000000ffff967224 */ /* 0x000fc400078e0005 */
[----:B------:R-:W-:Y:S01]  /*80c0*/  IMAD.MOV.U32 R151, RZ, RZ, R4 ;  /* 0x000000ffff977224 */ /* 0x000fe200078e0004 */
[----:B------:R-:W-:Y:S01]  /*80d0*/  UMOV UR54, UR56 ;  /* 0x0000003800367c82 */ /* 0x000fe20008000000 */
[----:B------:R-:W-:Y:S01]  /*80e0*/  UMOV UR55, UR57 ;  /* 0x0000003900377c82 */ /* 0x000fe20008000000 */
[----:B------:R0:W5:Y:S04]  /*80f0*/  LDL.LU R9, [R1+0x5b8] ;  /* 0x0005b80001097983 */ /* 0x0001680000300800 */
[----:B------:R0:W5:Y:S04]  /*8100*/  LDL.LU R8, [R1+0x5b4] ;  /* 0x0005b40001087983 */ /* 0x0001680000300800 */
[----:B------:R0:W5:Y:S04]  /*8110*/  LDL.LU R6, [R1+0x5b0] ;  /* 0x0005b00001067983 */ /* 0x0001680000300800 */
[----:B------:R0:W5:Y:S04]  /*8120*/  LDL.LU R17, [R1+0x5ac] ;  /* 0x0005ac0001117983 */ /* 0x0001680000300800 */
[----:B------:R0:W5:Y:S04]  /*8130*/  LDL.LU R19, [R1+0x5a8] ;  /* 0x0005a80001137983 */ /* 0x0001680000300800 */
[----:B------:R0:W5:Y:S01]  /*8140*/  LDL.LU R18, [R1+0x5a4] ;  /* 0x0005a40001127983 */ /* 0x0001620000300800 */
[----:B------:R-:W-:-:S02]  /*8150*/  WARPGROUP.DEPBAR.LE gsb0, 0x0 ;  /* 0x00008000000079c5 */ /* 0x000fc40000010000 */
[----:B------:R-:W-:Y:S01]  /*8160*/  WARPGROUP.ARRIVE ;  /* 0x00000000000079c5 */ /* 0x000fe20000000000 */
[----:B------:R0:W5:Y:S04]  /*8170*/  LDL.LU R16, [R1+0x5a0] ;  /* 0x0005a00001107983 */ /* 0x0001680000300800 */
[----:B------:R0:W5:Y:S01]  /*8180*/  LDL.LU R10, [R1+0x59c] ;  /* 0x00059c00010a7983 */ /* 0x0001620000300800 */
[----:B------:R-:W-:Y:S03]  /*8190*/  HGMMA.64x16x16.F32.BF16 R48, gdesc[UR16], R48, gsb0 ;  /* 0x00200000103079f0 */ /* 0x000fe60008001830 */
[----:B------:R0:W5:Y:S01]  /*81a0*/  LDL.LU R2, [R1+0x598] ;  /* 0x0005980001027983 */ /* 0x0001620000300800 */
[----:B------:R-:W-:-:S02]  /*81b0*/  WARPGROUP.DEPBAR.LE gsb0, 0x0 ;  /* 0x00008000000079c5 */ /* 0x000fc40000010000 */
[----:B------:R-:W-:-:S06]  /*81c0*/  WARPGROUP.ARRIVE ;  /* 0x00000000000079c5 */ /* 0x000fcc0000000000 */
        /* <DEDUP_REMOVED lines=12> */
[----:B------:R-:W-:Y:S01]  /*8290*/  STL.64 [R1+0x40], R72 ;  /* 0x0000404801007387 */ /* 0x000fe20000100a00 */
[----:B------:R-:W-:Y:S01]  /*82a0*/  UMOV UR4, UR52 ;  /* 0x0000003400047c82 */ /* 0x000fe20008000000 */
[----:B------:R-:W-:Y:S02]  /*82b0*/  UMOV UR5, UR53 ;  /* 0x0000003500057c82 */ /* 0x000fe40008000000 */
[----:B------:R-:W-:Y:S04]  /*82c0*/  STL.64 [R1+0x48], R74 ;  /* 0x0000484a01007387 */ /* 0x000fe80000100a00 */
[----:B------:R-:W-:Y:S04]  /*82d0*/  STL.64 [R1+0x50], R76 ;  /* 0x0000504c01007387 */ /* 0x000fe80000100a00 */
[----:B------:R1:W-:Y:S04]  /*82e0*/  STL.64 [R1+0x58], R78 ;  /* 0x0000584e01007387 */ /* 0x0003e80000100a00 */
[----:B-1----:R0:W5:Y:S04]  /*82f0*/  LDL.LU.64 R78, [R1+0x590] ;  /* 0x00059000014e7983 */ /* 0x0021680000300a00 */
[----:B------:R0:W5:Y:S04]  /*8300*/  LDL.LU.64 R76, [R1+0x588] ;  /* 0x00058800014c7983 */ /* 0x0001680000300a00 */
[----:B------:R0:W5:Y:S04]  /*8310*/  LDL.LU.64 R74, [R1+0x580] ;  /* 0x00058000014a7983 */ /* 0x0001680000300a00 */
[----:B------:R0:W5:Y:S04]  /*8320*/  LDL.LU.64 R72, [R1+0x578] ;  /* 0x0005780001487983 */ /* 0x0001680000300a00 */
[----:B------:R-:W-:Y:S01]  /*8330*/  STL.64 [R1+0xc0], R40 ;  /* 0x0000c02801007387 */ /* 0x000fe20000100a00 */
[----:B------:R-:W-:-:S02]  /*8340*/  WARPGROUP.DEPBAR.LE gsb0, 0x0 ;  /* 0x00008000000079c5 */ /* 0x000fc40000010000 */
[----:B------:R-:W-:Y:S01]  /*8350*/  WARPGROUP.ARRIVE ;  /* 0x00000000000079c5 */ /* 0x000fe20000000000 */
[----:B------:R-:W-:Y:S05]  /*8360*/  STL.64 [R1+0xc8], R42 ;  /* 0x0000c82a01007387 */ /* 0x000fea0000100a00 */
[----:B------:R-:W-:Y:S01]  /*8370*/  HGMMA.64x16x16.F32.BF16 R208, gdesc[UR4], R208, gsb0 ;  /* 0x0020000004d079f0 */ /* 0x000fe200080018d0 */
[----:B------:R-:W-:Y:S04]  /*8380*/  STL.64 [R1+0xd0], R44 ;  /* 0x0000d02c01007387 */ /* 0x000fe80000100a00 */
[----:B------:R1:W-:Y:S04]  /*8390*/  STL.64 [R1+0xd8], R46 ;  /* 0x0000d82e01007387 */ /* 0x0003e80000100a00 */
[----:B-1----:R0:W5:Y:S04]  /*83a0*/  LDL.LU.64 R46, [R1+0x570] ;  /* 0x00057000012e7983 */ /* 0x0021680000300a00 */
[----:B------:R0:W5:Y:S04]  /*83b0*/  LDL.LU.64 R44, [R1+0x568] ;  /* 0x00056800012c7983 */ /* 0x0001680000300a00 */
[----:B------:R0:W5:Y:S04]  /*83c0*/  LDL.LU.64 R42, [R1+0x560] ;  /* 0x00056000012a7983 */ /* 0x0001680000300a00 */
[----:B------:R0:W5:Y:S04]  /*83d0*/  LDL.LU.64 R40, [R1+0x558] ;  /* 0x0005580001287983 */ /* 0x0001680000300a00 */
[----:B------:R-:W-:Y:S04]  /*83e0*/  STL.64 [R1+0x140], R48 ;  /* 0x0001403001007387 */ /* 0x000fe80000100a00 */
[----:B------:R-:W-:Y:S04]  /*83f0*/  STL.64 [R1+0x148], R50 ;  /* 0x0001483201007387 */ /* 0x000fe80000100a00 */
        /* <DEDUP_REMOVED lines=33> */
[----:B------:R1:W-:Y:S01]  /*8610*/  STL.64 [R1+0x358], R182 ;  /* 0x000358b601007387 */ /* 0x0003e20000100a00 */
[----:B------:R-:W-:-:S03]  /*8620*/  WARPGROUP.DEPBAR.LE gsb0, 0x0 ;  /* 0x00008000000079c5 */ /* 0x000fc60000010000 */
        /* <DEDUP_REMOVED lines=11> */
[----:B------:R0:W5:Y:S01]  /*86e0*/  LDL.LU.64 R208, [R1+0x498] ;  /* 0x0004980001d07983 */ /* 0x0001620000300a00 */
[----:B------:R-:W-:Y:S05]  /*86f0*/  @!P1 BRA `(.L_x_18) ;  /* 0x0000007400949947 */ /* 0x000fea0003800000 */
[----:B------:R-:W2:Y:S01]  /*8700*/  LDL R0, [R1+0x48c] ;  /* 0x00048c0001007983 */ /* 0x000ea20000100800 */
[----:B-----5:R-:W-:Y:S01]  /*8710*/  R2UR UR6, R6 ;  /* 0x00000000060672ca */ /* 0x020fe200000e0000 */
[----:B------:R-:W-:-:S12]  /*8720*/  IMAD.MOV.U32 R3, RZ, RZ, R10 ;  /* 0x000000ffff037224 */ /* 0x000fd800078e000a */
[----:B------:R-:W-:-:S04]  /*8730*/  UIADD3 UR4, UR6, 0x1, URZ ;  /* 0x0000000106047890 */ /* 0x000fc8000fffe03f */
[----:B------:R-:W-:-:S04]  /*8740*/  UISETP.NE.AND UP0, UPT, UR4, 0x4, UPT ;  /* 0x000000040400788c */ /* 0x000fc8000bf05270 */
[----:B------:R-:W-:Y:S02]  /*8750*/  USEL UR5, URZ, 0x1, UP0 ;  /* 0x000000013f057887 */ /* 0x000fe40008000000 */
[----:B------:R-:W-:Y:S01]  /*8760*/  USEL UR4, UR4, URZ, UP0 ;  /* 0x0000003f04047287 */ /* 0x000fe20008000000 */
[----:B--2---:R-:W-:-:S05]  /*8770*/  R2UR UR7, R0 ;  /* 0x00000000000772ca */ /* 0x004fca00000e0000 */
[----:B------:R-:W-:Y:S01]  /*8780*/  IMAD.U32 R0, RZ, RZ, UR4 ;  /* 0x00000004ff007e24 */ /* 0x000fe2000f8e00ff */
[----:B------:R-:W-:Y:S02]  /*8790*/  UMOV UR4, UR6 ;  /* 0x0000000600047c82 */ /* 0x000fe40008000000 */
[----:B------:R-:W-:-:S05]  /*87a0*/  IMAD.U32 R5, RZ, RZ, UR4 ;  /* 0x00000004ff057e24 */ /* 0x000fca000f8e00ff */
[----:B------:R-:W-:-:S06]  /*87b0*/  ULOP3.LUT UR5, UR7, UR5, URZ, 0x3c, !UPT ;  /* 0x0000000507057292 */ /* 0x000fcc000f8e3c3f */
[----:B------:R-:W-:-:S07]  /*87c0*/  IMAD.U32 R4, RZ, RZ, UR5 ;  /* 0x00000005ff047e24 */ /* 0x000fce000f8e00ff */
.L_x_25:
[----:B------:R-:W-:Y:S05]  /*87d0*/  @!P0 BRA `(.L_x_19) ;  /* 0x0000000000048947 */ /* 0x000fea0003800000 */
[----:B------:R-:W-:Y:S01]  /*87e0*/  BPT.TRAP 0x1 ;  /* 0x000000040000795c */ /* 0x000fe20000300000 */
.L_x_19:
[----:B------:R-:W-:Y:S02]  /*87f0*/  R2UR UR5, R17 ;  /* 0x00000000110572ca */ /* 0x000fe400000e0000 */
[----:B------:R-:W-:Y:S02]  /*8800*/  R2UR UR4, R0 ;  /* 0x00000000000472ca */ /* 0x000fe400000e0000 */
[----:B------:R-:W-:-:S11]  /*8810*/  SHF.L.U32 R6, R4, 0x1f, RZ ;  /* 0x0000001f04067819 */ /* 0x000fd600000006ff */
[----:B------:R-:W-:-:S09]  /*8820*/  ULEA UR4, UR4, UR5, 0x3 ;  /* 0x0000000504047291 */ /* 0x000fd2000f8e183f */
[----:B------:R1:W2:Y:S01]  /*8830*/  SYNCS.PHASECHK.TRANS64.TRYWAIT P1, [UR4], R6 ;  /* 0x00000006ff0075a7 */ /* 0x0002a20008020144 */
[----:B------:R-:W-:Y:S05]  /*8840*/  @!P0 BRA `(.L_x_20) ;  /* 0x0000000000048947 */ /* 0x000fea0003800000 */
[----:B------:R-:W-:Y:S01]  /*8850*/  BPT.TRAP 0x1 ;  /* 0x000000040000795c */ /* 0x000fe20000300000 */
.L_x_20:
[----:B--2---:R-:W-:Y:S05]  /*8860*/  @P1 BRA `(.L_x_21) ;  /* 0x0000000000081947 */ /* 0x004fea0003800000 */
[----:B------:R-:W2:Y:S02]  /*8870*/  SYNCS.PHASECHK.TRANS64.TRYWAIT P1, [UR4], R6 ;  /* 0x00000006ff0075a7 */ /* 0x000ea40008020144 */
[----:B--2---:R-:W-:Y:S05]  /*8880*/  @!P1 BRA `(.L_x_22) ;  /* 0x0000034400649947 */ /* 0x004fea0003800000 */
.L_x_21:
[----:B------:R-:W-:Y:S04]  /*8890*/  STL.64 [R1+0x8a0], R126 ;  /* 0x0008a07e01007387 */ /* 0x000fe80000100a00 */
[----:B------:R-:W-:Y:S04]  /*88a0*/  STL.64 [R1+0x898], R124 ;  /* 0x0008987c01007387 */ /* 0x000fe80000100a00 */
[----:B------:R-:W-:Y:S04]  /*88b0*/  STL.64 [R1+0x890], R122 ;  /* 0x0008907a01007387 */ /* 0x000fe80000100a00 */
[----:B------:R3:W-:Y:S04]  /*88c0*/  STL.64 [R1+0x888], R120 ;  /* 0x0008887801007387 */ /* 0x0007e80000100a00 */
[----:B---3--:R-:W3:Y:S04]  /*88d0*/  LDL.LU.64 R120, [R1+0x420] ;  /* 0x0004200001787983 */ /* 0x008ee80000300a00 */
[----:B------:R-:W3:Y:S04]  /*88e0*/  LDL.LU.64 R122, [R1+0x428] ;  /* 0x00042800017a7983 */ /* 0x000ee80000300a00 */
[----:B------:R-:W3:Y:S04]  /*88f0*/  LDL.LU.64 R124, [R1+0x430] ;  /* 0x00043000017c7983 */ /* 0x000ee80000300a00 */
[----:B------:R-:W3:Y:S01]  /*8900*/  LDL.LU.64 R126, [R1+0x438] ;  /* 0x00043800017e7983 */ /* 0x000ee20000300a00 */
[----:B------:R-:W-:-:S02]  /*8910*/  R2UR UR6, R8 ;  /* 0x00000000080672ca */ /* 0x000fc400000e0000 */
[----:B------:R-:W-:Y:S01]  /*8920*/  R2UR UR5, R9 ;  /* 0x00000000090572ca */ /* 0x000fe200000e0000 */
[----:B------:R-:W-:Y:S01]  /*8930*/  STL.64 [R1+0x880], R158 ;  /* 0x0008809e01007387 */ /* 0x000fe20000100a00 */
[----:B------:R-:W-:-:S03]  /*8940*/  R2UR UR4, R0 ;  /* 0x00000000000472ca */ /* 0x000fc600000e0000 */
[----:B------:R-:W-:Y:S04]  /*8950*/  STL.64 [R1+0x878], R156 ;  /* 0x0008789c01007387 */ /* 0x000fe80000100a00 */
[----:B------:R-:W-:Y:S04]  /*8960*/  STL.64 [R1+0x870], R154 ;  /* 0x0008709a01007387 */ /* 0x000fe80000100a00 */
[----:B------:R-:W-:Y:S04]  /*8970*/  STL.64 [R1+0x868], R152 ;  /* 0x0008689801007387 */ /* 0x000fe80000100a00 */
[----:B------:R-:W-:Y:S04]  /*8980*/  STL.64 [R1+0x860], R190 ;  /* 0x000860be01007387 */ /* 0x000fe80000100a00 */
[----:B------:R-:W-:Y:S01]  /*8990*/  STL.64 [R1+0x858], R188 ;  /* 0x000858bc01007387 */ /* 0x000fe20000100a00 */
[----:B------:R-:W-:-:S03]  /*89a0*/  ULEA UR49, UR4, UR6, 0xb ;  /* 0x0000000604317291 */ /* 0x000fc6000f8e583f */
[----:B------:R-:W-:Y:S01]  /*89b0*/  STL.64 [R1+0x850], R186 ;  /* 0x000850ba01007387 */ /* 0x000fe20000100a00 */
[----:B------:R-:W-:-:S03]  /*89c0*/  UIMAD UR48, UR4, 0x3c0, UR5 ;  /* 0x000003c0043078a4 */ /* 0x000fc6000f8e0205 */
[----:B------:R-:W-:Y:S04]  /*89d0*/  STL.64 [R1+0x848], R184 ;  /* 0x000848b801007387 */ /* 0x000fe80000100a00 */
[----:B------:R-:W-:Y:S04]  /*89e0*/  STL.64 [R1+0x840], R222 ;  /* 0x000840de01007387 */ /* 0x000fe80000100a00 */
[----:B------:R-:W-:Y:S04]  /*89f0*/  STL.64 [R1+0x838], R220 ;  /* 0x000838dc01007387 */ /* 0x000fe80000100a00 */
[----:B------:R-:W-:Y:S04]  /*8a00*/  STL.64 [R1+0x830], R218 ;  /* 0x000830da01007387 */ /* 0x000fe80000100a00 */
[----:B------:R4:W-:Y:S01]  /*8a10*/  STL.64 [R1+0x828], R216 ;  /* 0x000828d801007387 */ /* 0x0009e20000100a00 */
[----:B------:R-:W-:Y:S01]  /*8a20*/  UMOV UR4, UR49 ;  /* 0x0000003100047c82 */ /* 0x000fe20008000000 */
[----:B------:R-:W-:Y:S01]  /*8a30*/  UMOV UR5, 0x80000020 ;  /* 0x8000002000057882 */ /* 0x000fe20000000000 */
[----:B------:R-:W-:Y:S01]  /*8a40*/  UMOV UR6, UR48 ;  /* 0x0000003000067c82 */ /* 0x000fe20008000000 */
[----:B------:R-:W-:Y:S01]  /*8a50*/  UMOV UR7, 0x80000020 ;  /* 0x8000002000077882 */ /* 0x000fe20000000000 */
[----:B----4-:R-:W4:Y:S04]  /*8a60*/  LDL.LU.64 R216, [R1+0x3a0] ;  /* 0x0003a00001d87983 */ /* 0x010f280000300a00 */
[----:B------:R-:W4:Y:S04]  /*8a70*/  LDL.LU.64 R218, [R1+0x3a8] ;  /* 0x0003a80001da7983 */ /* 0x000f280000300a00 */
[----:B------:R-:W4:Y:S04]  /*8a80*/  LDL.LU.64 R220, [R1+0x3b0] ;  /* 0x0003b00001dc7983 */ /* 0x000f280000300a00 */
[----:B------:R-:W4:Y:S01]  /*8a90*/  LDL.LU.64 R222, [R1+0x3b8] ;  /* 0x0003b80001de7983 */ /* 0x000f220000300a00 */
[----:B------:R-:W-:Y:S01]  /*8aa0*/  UIADD3 UR8, UR48, 0x40, URZ ;  /* 0x0000004030087890 */ /* 0x000fe2000fffe03f */
[----:B------:R-:W-:-:S02]  /*8ab0*/  UMOV UR15, 0x80000020 ;  /* 0x80000020000f7882 */ /* 0x000fc40000000000 */
[----:B------:R-:W-:Y:S01]  /*8ac0*/  STL [R1+0x5b8], R19 ;  /* 0x0005b81301007387 */ /* 0x000fe20000100800 */
[----:B------:R-:W-:-:S03]  /*8ad0*/  UIADD3 UR9, UR48, 0x80, URZ ;  /* 0x0000008030097890 */ /* 0x000fc6000fffe03f */
[----:B------:R-:W-:Y:S04]  /*8ae0*/  STL [R1+0x5b4], R18 ;  /* 0x0005b41201007387 */ /* 0x000fe80000100800 */
        /* <DEDUP_REMOVED lines=10> */
[----:B------:R-:W2:Y:S04]  /*8b90*/  LDL.LU.64 R184, [R1+0x320] ;  /* 0x0003200001b87983 */ /* 0x000ea80000300a00 */
[----:B------:R-:W2:Y:S04]  /*8ba0*/  LDL.LU.64 R186, [R1+0x328] ;  /* 0x0003280001ba7983 */ /* 0x000ea80000300a00 */
[----:B------:R-:W2:Y:S01]  /*8bb0*/  LDL.LU.64 R188, [R1+0x330] ;  /* 0x0003300001bc7983 */ /* 0x000ea20000300a00 */
[----:B---3--:R-:W-:-:S06]  /*8bc0*/  WARPGROUP.ARRIVE ;  /* 0x00000000000079c5 */ /* 0x008fcc0000000000 */
[----:B------:R-:W-:Y:S03]  /*8bd0*/  HGMMA.64x16x16.F32.BF16 R120, gdesc[UR4], R120, gsb0 ;  /* 0x00200000047879f0 */ /* 0x000fe60008001878 */
[----:B------:R-:W-:Y:S02]  /*8be0*/  WARPGROUP.DEPBAR.LE gsb0, 0x0 ;  /* 0x00008000000079c5 */ /* 0x000fe40000010000 */
[----:B------:R3:W-:Y:S04]  /*8bf0*/  STL.64 [R1+0x420], R120 ;  /* 0x0004207801007387 */ /* 0x0007e80000100a00 */
[----:B------:R0:W-:Y:S04]  /*8c00*/  STL.64 [R1+0x428], R122 ;  /* 0x0004287a01007387 */ /* 0x0001e80000100a00 */
[----:B------:R1:W-:Y:S04]  /*8c10*/  STL.64 [R1+0x430], R124 ;  /* 0x0004307c01007387 */ /* 0x0003e80000100a00 */
[----:B------:R1:W-:Y:S04]  /*8c20*/  STL.64 [R1+0x438], R126 ;  /* 0x0004387e01007387 */ /* 0x0003e80000100a00 */
[----:B------:R-:W2:Y:S04]  /*8c30*/  LDL.LU.64 R190, [R1+0x338] ;  /* 0x0003380001be7983 */ /* 0x000ea80000300a00 */
[----:B------:R-:W2:Y:S04]  /*8c40*/  LDL.LU.64 R152, [R1+0x2a0] ;  /* 0x0002a00001987983 */ /* 0x000ea80000300a00 */
[----:B------:R-:W2:Y:S04]  /*8c50*/  LDL.LU.64 R154, [R1+0x2a8] ;  /* 0x0002a800019a7983 */ /* 0x000ea80000300a00 */
[----:B------:R-:W2:Y:S04]  /*8c60*/  LDL.LU.64 R156, [R1+0x2b0] ;  /* 0x0002b000019c7983 */ /* 0x000ea80000300a00 */
[----:B------:R-:W2:Y:S04]  /*8c70*/  LDL.LU.64 R158, [R1+0x2b8] ;  /* 0x0002b800019e7983 */ /* 0x000ea80000300a00 */
[----:B---3--:R-:W3:Y:S04]  /*8c80*/  LDL.LU.64 R120, [R1+0x220] ;  /* 0x0002200001787983 */ /* 0x008ee80000300a00 */
[----:B0-----:R-:W3:Y:S04]  /*8c90*/  LDL.LU.64 R122, [R1+0x228] ;  /* 0x00022800017a7983 */ /* 0x001ee80000300a00 */
[----:B-1----:R-:W3:Y:S04]  /*8ca0*/  LDL.LU.64 R124, [R1+0x230] ;  /* 0x00023000017c7983 */ /* 0x002ee80000300a00 */
[----:B------:R-:W3:Y:S01]  /*8cb0*/  LDL.LU.64 R126, [R1+0x238] ;  /* 0x00023800017e7983 */ /* 0x000ee20000300a00 */
[----:B----4-:R-:W-:Y:S01]  /*8cc0*/  WARPGROUP.ARRIVE ;  /* 0x00000000000079c5 */ /* 0x010fe20000000000 */
[----:B------:R-:W-:Y:S01]  /*8cd0*/  UMOV UR12, UR4 ;  /* 0x00000004000c7c82 */ /* 0x000fe20008000000 */
[----:B------:R-:W-:Y:S01]  /*8ce0*/  UMOV UR13, UR5 ;  /* 0x00000005000d7c82 */ /* 0x000fe20008000000 */
[----:B------:R-:W-:-:S03]  /*8cf0*/  UMOV UR14, UR8 ;  /* 0x00000008000e7c82 */ /* 0x000fc60008000000 */
[----:B------:R-:W-:Y:S01]  /*8d00*/  HGMMA.64x16x16.F32.BF16 R216, gdesc[UR12], R216, gsb0 ;  /* 0x002000000cd879f0 */ /* 0x000fe200080018d8 */
[----:B------:R-:W-:Y:S01]  /*8d10*/  UMOV UR16, UR4 ;  /* 0x0000000400107c82 */ /* 0x000fe20008000000 */
[----:B------:R-:W-:Y:S01]  /*8d20*/  UMOV UR17, UR5 ;  /* 0x0000000500117c82 */ /* 0x000fe20008000000 */
[----:B------:R-:W-:Y:S01]  /*8d30*/  UMOV UR18, UR9 ;  /* 0x0000000900127c82 */ /* 0x000fe20008000000 */
[----:B------:R-:W-:Y:S01]  /*8d40*/  UMOV UR19, 0x80000020 ;  /* 0x8000002000137882 */ /* 0x000fe20000000000 */
[----:B------:R-:W-:Y:S02]  /*8d50*/  WARPGROUP.DEPBAR.LE gsb0, 0x0 ;  /* 0x00008000000079c5 */ /* 0x000fe40000010000 */
[----:B------:R-:W-:Y:S01]  /*8d60*/  UIADD3 UR10, UR48, 0xc0, URZ ;  /* 0x000000c0300a7890 */ /* 0x000fe2000fffe03f */
[----:B------:R-:W-:Y:S01]  /*8d70*/  UMOV UR8, UR4 ;  /* 0x0000000400087c82 */ /* 0x000fe20008000000 */
[----:B------:R-:W-:Y:S01]  /*8d80*/  UMOV UR9, UR5 ;  /* 0x0000000500097c82 */ /* 0x000fe20008000000 */
[----:B------:R-:W-:Y:S01]  /*8d90*/  UMOV UR11, 0x80000020 ;  /* 0x80000020000b7882 */ /* 0x000fe20000000000 */
[----:B------:R-:W-:Y:S01]  /*8da0*/  UMOV UR50, UR14 ;  /* 0x0000000e00327c82 */ /* 0x000fe20008000000 */
[----:B------:R-:W-:Y:S01]  /*8db0*/  UIADD3 UR14, UR48, 0x100, URZ ;  /* 0x00000100300e7890 */ /* 0x000fe2000fffe03f */
[----:B------:R-:W-:Y:S01]  /*8dc0*/  UMOV UR51, UR15 ;  /* 0x0000000f00337c82 */ /* 0x000fe20008000000 */
[----:B------:R-:W-:Y:S01]  /*8dd0*/  UMOV UR12, UR4 ;  /* 0x00000004000c7c82 */ /* 0x000fe20008000000 */
[----:B------:R-:W-:Y:S01]  /*8de0*/  UMOV UR13, UR5 ;  /* 0x00000005000d7c82 */ /* 0x000fe20008000000 */
[----:B------:R-:W-:Y:S01]  /*8df0*/  UMOV UR15, 0x80000020 ;  /* 0x80000020000f7882 */ /* 0x000fe20000000000 */
[----:B------:R-:W-:Y:S04]  /*8e00*/  STL.64 [R1+0x3a0], R216 ;  /* 0x0003a0d801007387 */ /* 0x000fe80000100a00 */
[----:B------:R-:W-:Y:S04]  /*8e10*/  STL.64 [R1+0x3a8], R218 ;  /* 0x0003a8da01007387 */ /* 0x000fe80000100a00 */
[----:B------:R-:W-:Y:S04]  /*8e20*/  STL.64 [R1+0x3b0], R220 ;  /* 0x0003b0dc01007387 */ /* 0x000fe80000100a00 */
[----:B------:R-:W-:Y:S01]  /*8e30*/  STL.64 [R1+0x3b8], R222 ;  /* 0x0003b8de01007387 */ /* 0x000fe20000100a00 */
[----:B--2---:R-:W-:-:S06]  /*8e40*/  WARPGROUP.ARRIVE ;  /* 0x00000000000079c5 */ /* 0x004fcc0000000000 */
[----:B------:R-:W-:Y:S03]  /*8e50*/  HGMMA.64x16x16.F32.BF16 R184, gdesc[UR16], R184, gsb0 ;  /* 0x0020000010b879f0 */ /* 0x000fe600080018b8 */
[----:B------:R-:W-:Y:S02]  /*8e60*/  WARPGROUP.DEPBAR.LE gsb0, 0x0 ;  /* 0x00008000000079c5 */ /* 0x000fe40000010000 */
[----:B------:R-:W-:-:S06]  /*8e70*/  WARPGROUP.ARRIVE ;  /* 0x00000000000079c5 */ /* 0x000fcc0000000000 */
[----:B------:R-:W-:Y:S01]  /*8e80*/  HGMMA.64x16x16.F32.BF16 R152, gdesc[UR8], R152, gsb0 ;  /* 0x00200000089879f0 */ /* 0x000fe20008001898 */
[----:B------:R-:W-:Y:S02]  /*8e90*/  STL.64 [R1+0x320], R184 ;  /* 0x000320b801007387 */ /* 0x000fe40000100a00 */
[----:B------:R-:W-:Y:S02]  /*8ea0*/  WARPGROUP.DEPBAR.LE gsb0, 0x0 ;  /* 0x00008000000079c5 */ /* 0x000fe40000010000 */
[----:B---3--:R-:W-:-:S06]  /*8eb0*/  WARPGROUP.ARRIVE ;  /* 0x00000000000079c5 */ /* 0x008fcc0000000000 */
[----:B------:R-:W-:Y:S01]  /*8ec0*/  HGMMA.64x16x16.F32.BF16 R120, gdesc[UR12], R120, gsb0 ;  /* 0x002000000c7879f0 */ /* 0x000fe20008001878 */
        /* <DEDUP_REMOVED lines=8> */
[----:B------:R0:W-:Y:S04]  /*8f50*/  STL.64 [R1+0x220], R120 ;  /* 0x0002207801007387 */ /* 0x0001e80000100a00 */
[----:B------:R1:W-:Y:S04]  /*8f60*/  STL.64 [R1+0x228], R122 ;  /* 0x0002287a01007387 */ /* 0x0003e80000100a00 */
[----:B------:R2:W-:Y:S04]  /*8f70*/  STL.64 [R1+0x230], R124 ;  /* 0x0002307c01007387 */ /* 0x0005e80000100a00 */
[----:B------:R3:W-:Y:S04]  /*8f80*/  STL.64 [R1+0x238], R126 ;  /* 0x0002387e01007387 */ /* 0x0007e80000100a00 */
[----:B0-----:R-:W4:Y:S04]  /*8f90*/  LDL.LU.64 R120, [R1+0x1a0] ;  /* 0x0001a00001787983 */ /* 0x001f280000300a00 */
[----:B-1----:R-:W4:Y:S04]  /*8fa0*/  LDL.LU.64 R122, [R1+0x1a8] ;  /* 0x0001a800017a7983 */ /* 0x002f280000300a00 */
[----:B--2---:R-:W4:Y:S04]  /*8fb0*/  LDL.LU.64 R124, [R1+0x1b0] ;  /* 0x0001b000017c7983 */ /* 0x004f280000300a00 */
[----:B---3--:R-:W4:Y:S04]  /*8fc0*/  LDL.LU.64 R126, [R1+0x1b8] ;  /* 0x0001b800017e7983 */ /* 0x008f280000300a00 */
[----:B------:R-:W2:Y:S04]  /*8fd0*/  LDL.LU.64 R152, [R1+0x120] ;  /* 0x0001200001987983 */ /* 0x000ea80000300a00 */
[----:B------:R-:W2:Y:S04]  /*8fe0*/  LDL.LU.64 R154, [R1+0x128] ;  /* 0x00012800019a7983 */ /* 0x000ea80000300a00 */
[----:B------:R-:W2:Y:S04]  /*8ff0*/  LDL.LU.64 R156, [R1+0x130] ;  /* 0x00013000019c7983 */ /* 0x000ea80000300a00 */
[----:B------:R-:W2:Y:S04]  /*9000*/  LDL.LU.64 R158, [R1+0x138] ;  /* 0x00013800019e7983 */ /* 0x000ea80000300a00 */
[----:B------:R-:W3:Y:S04]  /*9010*/  LDL.LU.64 R184, [R1+0xa0] ;  /* 0x0000a00001b87983 */ /* 0x000ee80000300a00 */
[----:B------:R-:W3:Y:S04]  /*9020*/  LDL.LU.64 R186, [R1+0xa8] ;  /* 0x0000a80001ba7983 */ /* 0x000ee80000300a00 */
[----:B------:R-:W3:Y:S04]  /*9030*/  LDL.LU.64 R188, [R1+0xb0] ;  /* 0x0000b00001bc7983 */ /* 0x000ee80000300a00 */
[----:B------:R-:W3:Y:S04]  /*9040*/  LDL.LU.64 R190, [R1+0xb8] ;  /* 0x0000b80001be7983 */ /* 0x000ee80000300a00 */
[----:B------:R-:W3:Y:S04]  /*9050*/  LDL.LU.64 R216, [R1+0x20] ;  /* 0x0000200001d87983 */ /* 0x000ee80000300a00 */
[----:B------:R-:W3:Y:S04]  /*9060*/  LDL.LU.64 R218, [R1+0x28] ;  /* 0x0000280001da7983 */ /* 0x000ee80000300a00 */
[----:B------:R-:W3:Y:S04]  /*9070*/  LDL.LU.64 R220, [R1+0x30] ;  /* 0x0000300001dc7983 */ /* 0x000ee80000300a00 */
[----:B------:R-:W3:Y:S01]  /*9080*/  LDL.LU.64 R222, [R1+0x38] ;  /* 0x0000380001de7983 */ /* 0x000ee20000300a00 */
[----:B------:R-:W-:Y:S01]  /*9090*/  UMOV UR16, UR18 ;  /* 0x0000001200107c82 */ /* 0x000fe20008000000 */
[----:B------:R-:W-:Y:S01]  /*90a0*/  UIADD3 UR18, UR48, 0x140, URZ ;  /* 0x0000014030127890 */ /* 0x000fe2000fffe03f */
[----:B------:R-:W-:Y:S01]  /*90b0*/  UMOV UR17, UR19 ;  /* 0x0000001300117c82 */ /* 0x000fe20008000000 */
[----:B------:R-:W-:Y:S01]  /*90c0*/  UMOV UR12, UR16 ;  /* 0x00000010000c7c82 */ /* 0x000fe20008000000 */
[----:B------:R-:W-:Y:S01]  /*90d0*/  UMOV UR13, UR17 ;  /* 0x00000011000d7c82 */ /* 0x000fe20008000000 */
[----:B------:R-:W-:Y:S01]  /*90e0*/  UMOV UR16, UR4 ;  /* 0x0000000400107c82 */ /* 0x000fe20008000000 */
[----:B------:R-:W-:Y:S01]  /*90f0*/  UMOV UR17, UR5 ;  /* 0x0000000500117c82 */ /* 0x000fe20008000000 */
[----:B------:R-:W-:Y:S01]  /*9100*/  UMOV UR19, 0x80000020 ;  /* 0x8000002000137882 */ /* 0x000fe20000000000 */
[----:B------:R-:W-:Y:S01]  /*9110*/  UIADD3 UR22, UR48, 0x180, URZ ;  /* 0x0000018030167890 */ /* 0x000fe2000fffe03f */
        /* <DEDUP_REMOVED lines=21> */
[----:B------:R-:W-:Y:S01]  /*9270*/  HGMMA.64x16x16.F32.BF16 R216, gdesc[UR28], R216, gsb0 ;  /* 0x002000001cd879f0 */ /* 0x000fe200080018d8 */
[----:B------:R-:W-:Y:S01]  /*9280*/  UIADD3 UR34, UR48, 0x240, URZ ;  /* 0x0000024030227890 */ /* 0x000fe2000fffe03f */
[----:B------:R-:W-:Y:S01]  /*9290*/  UMOV UR32, UR4 ;  /* 0x0000000400207c82 */ /* 0x000fe20008000000 */
[----:B------:R-:W-:Y:S01]  /*92a0*/  UMOV UR33, UR5 ;  /* 0x0000000500217c82 */ /* 0x000fe20008000000 */
[----:B------:R-:W-:Y:S01]  /*92b0*/  UMOV UR35, 0x80000020 ;  /* 0x8000002000237882 */ /* 0x000fe20000000000 */
        /* <DEDUP_REMOVED lines=39> */
[----:B------:R-:W-:-:S06]  /*9530*/  UMOV UR57, 0x80000020 ;  /* 0x8000002000397882 */ /* 0x000fcc0000000000 */
        /* <DEDUP_REMOVED lines=23> */
[----:B------:R0:W-:Y:S04]  /*96b0*/  STL.64 [R1+0xb8], R190 ;  /* 0x0000b8be01007387 */ /* 0x0001e80000100a00 */
[----:B0-----:R-:W4:Y:S04]  /*96c0*/  LDL.LU.64 R190, [R1+0x860] ;  /* 0x0008600001be7983 */ /* 0x001f280000300a00 */
[----:B------:R-:W4:Y:S04]  /*96d0*/  LDL.LU.64 R188, [R1+0x858] ;  /* 0x0008580001bc7983 */ /* 0x000f280000300a00 */
[----:B------:R-:W4:Y:S04]  /*96e0*/  LDL.LU.64 R186, [R1+0x850] ;  /* 0x0008500001ba7983 */ /* 0x000f280000300a00 */
[----:B------:R-:W4:Y:S04]  /*96f0*/  LDL.LU.64 R184, [R1+0x848] ;  /* 0x0008480001b87983 */ /* 0x000f280000300a00 */
        /* <DEDUP_REMOVED lines=8> */
[----:B------:R-:W2:Y:S04]  /*9780*/  LDL.LU.64 R8, [R1+0x80] ;  /* 0x0000800001087983 */ /* 0x000ea80000300a00 */
[----:B------:R-:W2:Y:S04]  /*9790*/  LDL.LU.64 R10, [R1+0x88] ;  /* 0x00008800010a7983 */ /* 0x000ea80000300a00 */
[----:B------:R-:W2:Y:S04]  /*97a0*/  LDL.LU.64 R12, [R1+0x90] ;  /* 0x00009000010c7983 */ /* 0x000ea80000300a00 */
[----:B------:R-:W2:Y:S04]  /*97b0*/  LDL.LU.64 R14, [R1+0x98] ;  /* 0x00009800010e7983 */ /* 0x000ea80000300a00 */
[----:B------:R-:W-:Y:S04]  /*97c0*/  STL.64 [R1+0x760], R214 ;  /* 0x000760d601007387 */ /* 0x000fe80000100a00 */
[----:B------:R-:W-:Y:S04]  /*97d0*/  STL.64 [R1+0x758], R212 ;  /* 0x000758d401007387 */ /* 0x000fe80000100a00 */
[----:B------:R-:W-:Y:S04]  /*97e0*/  STL.64 [R1+0x750], R210 ;  /* 0x000750d201007387 */ /* 0x000fe80000100a00 */
[----:B------:R0:W-:Y:S01]  /*97f0*/  STL.64 [R1+0x748], R208 ;  /* 0x000748d001007387 */ /* 0x0001e20000100a00 */
[----:B------:R-:W-:-:S02]  /*9800*/  WARPGROUP.DEPBAR.LE gsb0, 0x0 ;  /* 0x00008000000079c5 */ /* 0x000fc40000010000 */
[----:B------:R-:W-:Y:S01]  /*9810*/  WARPGROUP.ARRIVE ;  /* 0x00000000000079c5 */ /* 0x000fe20000000000 */
[----:B0-----:R-:W3:Y:S04]  /*9820*/  LDL.LU.64 R208, [R1] ;  /* 0x0000000001d07983 */ /* 0x001ee80000300a00 */
[----:B------:R-:W3:Y:S04]  /*9830*/  LDL.LU.64 R210, [R1+0x8] ;  /* 0x0000080001d27983 */ /* 0x000ee80000300a00 */
[----:B------:R-:W3:Y:S04]  /*9840*/  LDL.LU.64 R212, [R1+0x10] ;  /* 0x0000100001d47983 */ /* 0x000ee80000300a00 */
[----:B------:R-:W3:Y:S01]  /*9850*/  LDL.LU.64 R214, [R1+0x18] ;  /* 0x0000180001d67983 */ /* 0x000ee20000300a00 */
[----:B------:R-:W-:Y:S01]  /*9860*/  UMOV UR52, UR56 ;  /* 0x0000003800347c82 */ /* 0x000fe20008000000 */
[----:B------:R-:W-:-:S02]  /*9870*/  UMOV UR53, UR57 ;  /* 0x0000003900357c82 */ /* 0x000fc40008000000 */
        /* <DEDUP_REMOVED lines=18> */
[----:B------:R-:W-:Y:S01]  /*99a0*/  STL [R1+0x744], R180 ;  /* 0x000744b401007387 */ /* 0x000fe20000100800 */
[----:B------:R-:W-:Y:S02]  /*99b0*/  WARPGROUP.DEPBAR.LE gsb0, 0x0 ;  /* 0x00008000000079c5 */ /* 0x000fe40000010000 */
[----:B------:R-:W-:-:S06]  /*99c0*/  WARPGROUP.ARRIVE ;  /* 0x00000000000079c5 */ /* 0x000fcc0000000000 */
[----:B------:R-:W-:Y:S01]  /*99d0*/  HGMMA.64x16x16.F32.BF16 R200, gdesc[UR32], R200, gsb0 ;  /* 0x0020000020c879f0 */ /* 0x000fe200080018c8 */
        /* <DEDUP_REMOVED lines=12> */
[----:B------:R-:W-:Y:S01]  /*9aa0*/  STL [R1+0x710], R113 ;  /* 0x0007107101007387 */ /* 0x000fe20000100800 */
[----:B------:R-:W-:-:S03]  /*9ab0*/  WARPGROUP.DEPBAR.LE gsb0, 0x0 ;  /* 0x00008000000079c5 */ /* 0x000fc60000010000 */
[----:B------:R-:W-:Y:S01]  /*9ac0*/  STL [R1+0x70c], R114 ;  /* 0x00070c7201007387 */ /* 0x000fe20000100800 */
[----:B---3--:R-:W-:-:S03]  /*9ad0*/  WARPGROUP.ARRIVE ;  /* 0x00000000000079c5 */ /* 0x008fc60000000000 */
[----:B------:R-:W-:Y:S01]  /*9ae0*/  STL [R1+0x708], R115 ;  /* 0x0007087301007387 */ /* 0x000fe20000100800 */
[----:B------:R-:W-:Y:S01]  /*9af0*/  UMOV UR28, UR56 ;  /* 0x00000038001c7c82 */ /* 0x000fe20008000000 */
[----:B------:R-:W-:Y:S02]  /*9b00*/  UMOV UR29, UR57 ;  /* 0x00000039001d7c82 */ /* 0x000fe40008000000 */
[----:B------:R-:W-:Y:S01]  /*9b10*/  STL [R1+0x704], R116 ;  /* 0x0007047401007387 */ /* 0x000fe20000100800 */
[----:B------:R-:W-:Y:S03]  /*9b20*/  HGMMA.64x16x16.F32.BF16 R208, gdesc[UR28], R208, gsb0 ;  /* 0x002000001cd079f0 */ /* 0x000fe600080018d0 */
[----:B------:R-:W-:Y:S04]  /*9b30*/  STL [R1+0x700], R117 ;  /* 0x0007007501007387 */ /* 0x000fe80000100800 */
[----:B------:R-:W-:Y:S04]  /*9b40*/  STL [R1+0x6fc], R118 ;  /* 0x0006fc7601007387 */ /* 0x000fe80000100800 */
[----:B------:R-:W-:Y:S04]  /*9b50*/  STL [R1+0x6f8], R119 ;  /* 0x0006f87701007387 */ /* 0x000fe80000100800 */
[----:B------:R-:W-:Y:S04]  /*9b60*/  STL [R1+0x6f4], R80 ;  /* 0x0006f45001007387 */ /* 0x000fe80000100800 */
[----:B------:R0:W-:Y:S04]  /*9b70*/  STL [R1+0x6f0], R81 ;  /* 0x0006f05101007387 */ /* 0x0001e80000100800 */
[----:B------:R-:W-:Y:S04]  /*9b80*/  STL [R1+0x6ec], R82 ;  /* 0x0006ec5201007387 */ /* 0x000fe80000100800 */
[----:B------:R1:W-:Y:S04]  /*9b90*/  STL [R1+0x6e8], R83 ;  /* 0x0006e85301007387 */ /* 0x0003e80000100800 */
[----:B------:R-:W-:Y:S04]  /*9ba0*/  STL [R1+0x6e4], R84 ;  /* 0x0006e45401007387 */ /* 0x000fe80000100800 */
[----:B------:R3:W-:Y:S04]  /*9bb0*/  STL [R1+0x6e0], R85 ;  /* 0x0006e05501007387 */ /* 0x0007e80000100800 */
[----:B------:R-:W-:Y:S04]  /*9bc0*/  STL [R1+0x6dc], R86 ;  /* 0x0006dc5601007387 */ /* 0x000fe80000100800 */
[----:B------:R4:W-:Y:S04]  /*9bd0*/  STL [R1+0x6d8], R87 ;  /* 0x0006d85701007387 */ /* 0x0009e80000100800 */
        /* <DEDUP_REMOVED lines=12> */
[----:B------:R2:W-:Y:S04]  /*9ca0*/  STL [R1+0x6a4], R44 ;  /* 0x0006a42c01007387 */ /* 0x0005e80000100800 */
[----:B------:R2:W-:Y:S04]  /*9cb0*/  STL [R1+0x6a0], R45 ;  /* 0x0006a02d01007387 */ /* 0x0005e80000100800 */
[----:B------:R2:W-:Y:S04]  /*9cc0*/  STL [R1+0x69c], R46 ;  /* 0x00069c2e01007387 */ /* 0x0005e80000100800 */
[----:B------:R2:W-:Y:S04]  /*9cd0*/  STL [R1+0x698], R47 ;  /* 0x0006982f01007387 */ /* 0x0005e80000100800 */
[----:B------:R2:W-:Y:S04]  /*9ce0*/  STL [R1+0x694], R76 ;  /* 0x0006944c01007387 */ /* 0x0005e80000100800 */
[----:B------:R2:W-:Y:S04]  /*9cf0*/  STL [R1+0x690], R77 ;  /* 0x0006904d01007387 */ /* 0x0005e80000100800 */
[----:B------:R2:W-:Y:S04]  /*9d00*/  STL [R1+0x68c], R78 ;  /* 0x00068c4e01007387 */ /* 0x0005e80000100800 */
[----:B------:R2:W-:Y:S04]  /*9d10*/  STL [R1+0x688], R79 ;  /* 0x0006884f01007387 */ /* 0x0005e80000100800 */
        /* <DEDUP_REMOVED lines=8> */
[----:B------:R-:W-:Y:S04]  /*9da0*/  STL [R1+0x814], R168 ;  /* 0x000814a801007387 */ /* 0x000fe80000100800 */
[----:B------:R-:W-:Y:S04]  /*9db0*/  STL [R1+0x810], R169 ;  /* 0x000810a901007387 */ /* 0x000fe80000100800 */
[----:B------:R-:W-:Y:S04]  /*9dc0*/  STL [R1+0x80c], R170 ;  /* 0x00080caa01007387 */ /* 0x000fe80000100800 */
[----:B------:R-:W-:Y:S04]  /*9dd0*/  STL [R1+0x808], R171 ;  /* 0x000808ab01007387 */ /* 0x000fe80000100800 */
        /* <DEDUP_REMOVED lines=9> */
[----:B0-----:R-:W2:Y:S04]  /*9e70*/  LDL.LU.64 R80, [R1+0x100] ;  /* 0x0001000001507983 */ /* 0x001ea80000300a00 */
[----:B-1----:R-:W2:Y:S04]  /*9e80*/  LDL.LU.64 R82, [R1+0x108] ;  /* 0x0001080001527983 */ /* 0x002ea80000300a00 */
[----:B---3--:R-:W3:Y:S04]  /*9e90*/  LDL.LU.64 R84, [R1+0x110] ;  /* 0x0001100001547983 */ /* 0x008ee80000300a00 */
[----:B------:R-:W-:Y:S04]  /*9ea0*/  STL.64 [R1], R208 ;  /* 0x000000d001007387 */ /* 0x000fe80000100a00 */
[----:B------:R-:W-:Y:S04]  /*9eb0*/  STL.64 [R1+0x8], R210 ;  /* 0x000008d201007387 */ /* 0x000fe80000100a00 */
[----:B------:R-:W-:Y:S04]  /*9ec0*/  STL.64 [R1+0x10], R212 ;  /* 0x000010d401007387 */ /* 0x000fe80000100a00 */
[----:B------:R-:W-:Y:S04]  /*9ed0*/  STL.64 [R1+0x18], R214 ;  /* 0x000018d601007387 */ /* 0x000fe80000100a00 */
[----:B----4-:R-:W3:Y:S01]  /*9ee0*/  LDL.LU.64 R86, [R1+0x118] ;  /* 0x0001180001567983 */ /* 0x010ee20000300a00 */
[----:B--2---:R-:W-:-:S03]  /*9ef0*/  WARPGROUP.ARRIVE ;  /* 0x00000000000079c5 */ /* 0x004fc60000000000 */
[----:B------:R-:W2:Y:S01]  /*9f00*/  LDL.LU.64 R16, [R1+0x180] ;  /* 0x0001800001107983 */ /* 0x000ea20000300a00 */
[----:B------:R-:W-:-:S03]  /*9f10*/  UMOV UR24, UR56 ;  /* 0x0000003800187c82 */ /* 0x000fc60008000000 */
[----:B------:R-:W2:Y:S01]  /*9f20*/  LDL.LU.64 R18, [R1+0x188] ;  /* 0x0001880001127983 */ /* 0x000ea20000300a00 */
[----:B------:R-:W-:Y:S02]  /*9f30*/  UMOV UR25, UR57 ;  /* 0x0000003900197c82 */ /* 0x000fe40008000000 */
[----:B------:R-:W-:Y:S01]  /*9f40*/  HGMMA.64x16x16.F32.BF16 R8, gdesc[UR24], R8, gsb0 ;  /* 0x00200000180879f0 */ /* 0x000fe20008001808 */
[----:B------:R-:W2:Y:S04]  /*9f50*/  LDL.LU.64 R20, [R1+0x190] ;  /* 0x0001900001147983 */ /* 0x000ea80000300a00 */
[----:B------:R-:W2:Y:S01]  /*9f60*/  LDL.LU.64 R22, [R1+0x198] ;  /* 0x0001980001167983 */ /* 0x000ea20000300a00 */
[----:B------:R-:W-:Y:S02]  /*9f70*/  WARPGROUP.DEPBAR.LE gsb0, 0x0 ;  /* 0x00008000000079c5 */ /* 0x000fe40000010000 */
[----:B------:R-:W-:-:S02]  /*9f80*/  IMAD.MOV.U32 R44, RZ, RZ, R8 ;  /* 0x000000ffff2c7224 */ /* 0x000fc400078e0008 */
[----:B------:R-:W-:Y:S02]  /*9f90*/  IMAD.MOV.U32 R45, RZ, RZ, R9 ;  /* 0x000000ffff2d7224 */ /* 0x000fe400078e0009 */
[----:B------:R-:W-:Y:S01]  /*9fa0*/  IMAD.MOV.U32 R46, RZ, RZ, R10 ;  /* 0x000000ffff2e7224 */ /* 0x000fe200078e000a */
[----:B------:R-:W4:Y:S01]  /*9fb0*/  LDL.LU.64 R8, [R1+0x200] ;  /* 0x0002000001087983 */ /* 0x000f220000300a00 */
[----:B------:R-:W-:Y:S02]  /*9fc0*/  IMAD.MOV.U32 R47, RZ, RZ, R11 ;  /* 0x000000ffff2f7224 */ /* 0x000fe400078e000b */
[----:B------:R-:W-:Y:S01]  /*9fd0*/  IMAD.MOV.U32 R76, RZ, RZ, R12 ;  /* 0x000000ffff4c7224 */ /* 0x000fe200078e000c */
[----:B------:R-:W4:Y:S01]  /*9fe0*/  LDL.LU.64 R10, [R1+0x208] ;  /* 0x00020800010a7983 */ /* 0x000f220000300a00 */
[----:B------:R-:W-:Y:S02]  /*9ff0*/  IMAD.MOV.U32 R77, RZ, RZ, R13 ;  /* 0x000000ffff4d7224 */ /* 0x000fe400078e000d */
[----:B------:R-:W-:Y:S01]  /*a000*/  IMAD.MOV.U32 R78, RZ, RZ, R14 ;  /* 0x000000ffff4e7224 */ /* 0x000fe200078e000e */
[----:B------:R-:W4:Y:S01]  /*a010*/  LDL.LU.64 R12, [R1+0x210] ;  /* 0x00021000010c7983 */ /* 0x000f220000300a00 */
[----:B------:R-:W-:-:S03]  /*a020*/  IMAD.MOV.U32 R79, RZ, RZ, R15 ;  /* 0x000000ffff4f7224 */ /* 0x000fc600078e000f */
[----:B------:R-:W4:Y:S04]  /*a030*/  LDL.LU.64 R14, [R1+0x218] ;  /* 0x00021800010e7983 */ /* 0x000f280000300a00 */
[----:B------:R-:W-:Y:S04]  /*a040*/  STL [R1+0x824], R47 ;  /* 0x0008242f01007387 */ /* 0x000fe80000100800 */
[----:B------:R-:W-:Y:S04]  /*a050*/  STL [R1+0x820], R46 ;  /* 0x0008202e01007387 */ /* 0x000fe80000100800 */
[----:B------:R-:W-:Y:S04]  /*a060*/  STL [R1+0x81c], R45 ;  /* 0x00081c2d01007387 */ /* 0x000fe80000100800 */
[----:B------:R-:W-:Y:S04]  /*a070*/  STL [R1+0x818], R44 ;  /* 0x0008182c01007387 */ /* 0x000fe80000100800 */
        /* <DEDUP_REMOVED lines=16> */
[----:B---3--:R-:W-:-:S06]  /*a180*/  WARPGROUP.ARRIVE ;  /* 0x00000000000079c5 */ /* 0x008fcc0000000000 */
[----:B------:R-:W-:Y:S03]  /*a190*/  HGMMA.64x16x16.F32.BF16 R80, gdesc[UR20], R80, gsb0 ;  /* 0x00200000145079f0 */ /* 0x000fe60008001850 */
[----:B------:R-:W-:Y:S02]  /*a1a0*/  WARPGROUP.DEPBAR.LE gsb0, 0x0 ;  /* 0x00008000000079c5 */ /* 0x000fe40000010000 */
[----:B--2---:R-:W-:-:S06]  /*a1b0*/  WARPGROUP.ARRIVE ;  /* 0x00000000000079c5 */ /* 0x004fcc0000000000 */
[----:B------:R-:W-:Y:S01]  /*a1c0*/  HGMMA.64x16x16.F32.BF16 R16, gdesc[UR16], R16, gsb0 ;  /* 0x00200000101079f0 */ /* 0x000fe20008001810 */
[----:B------:R-:W-:Y:S02]  /*a1d0*/  IMAD.MOV.U32 R40, RZ, RZ, R84 ;  /* 0x000000ffff287224 */ /* 0x000fe400078e0054 */
[----:B------:R-:W-:Y:S02]  /*a1e0*/  IMAD.MOV.U32 R41, RZ, RZ, R85 ;  /* 0x000000ffff297224 */ /* 0x000fe400078e0055 */
[----:B------:R-:W-:Y:S02]  /*a1f0*/  IMAD.MOV.U32 R42, RZ, RZ, R86 ;  /* 0x000000ffff2a7224 */ /* 0x000fe400078e0056 */
[----:B------:R-:W-:Y:S01]  /*a200*/  IMAD.MOV.U32 R43, RZ, RZ, R87 ;  /* 0x000000ffff2b7224 */ /* 0x000fe200078e0057 */
[----:B------:R-:W-:Y:S02]  /*a210*/  WARPGROUP.DEPBAR.LE gsb0, 0x0 ;  /* 0x00008000000079c5 */ /* 0x000fe40000010000 */
[----:B------:R-:W-:Y:S01]  /*a220*/  IMAD.MOV.U32 R84, RZ, RZ, R16 ;  /* 0x000000ffff547224 */ /* 0x000fe200078e0010 */
[----:B----4-:R-:W-:Y:S01]  /*a230*/  WARPGROUP.ARRIVE ;  /* 0x00000000000079c5 */ /* 0x010fe20000000000 */
[----:B------:R-:W-:-:S02]  /*a240*/  IMAD.MOV.U32 R85, RZ, RZ, R17 ;  /* 0x000000ffff557224 */ /* 0x000fc400078e0011 */
[----:B------:R-:W-:Y:S01]  /*a250*/  IMAD.MOV.U32 R86, RZ, RZ, R18 ;  /* 0x000000ffff567224 */ /* 0x000fe200078e0012 */
[----:B------:R-:W2:Y:S01]  /*a260*/  LDL.LU.64 R16, [R1+0x300] ;  /* 0x0003000001107983 */ /* 0x000ea20000300a00 */
[----:B------:R-:W-:Y:S01]  /*a270*/  IMAD.MOV.U32 R87, RZ, RZ, R19 ;  /* 0x000000ffff577224 */ /* 0x000fe200078e0013 */
[----:B------:R-:W-:Y:S01]  /*a280*/  HGMMA.64x16x16.F32.BF16 R8, gdesc[UR12], R8, gsb0 ;  /* 0x002000000c0879f0 */ /* 0x000fe20008001808 */
[----:B------:R-:W-:Y:S01]  /*a290*/  IMAD.MOV.U32 R48, RZ, RZ, R20 ;  /* 0x000000ffff307224 */ /* 0x000fe200078e0014 */
[----:B------:R-:W2:Y:S01]  /*a2a0*/  LDL.LU.64 R18, [R1+0x308] ;  /* 0x0003080001127983 */ /* 0x000ea20000300a00 */
[----:B------:R-:W-:Y:S02]  /*a2b0*/  IMAD.MOV.U32 R49, RZ, RZ, R21 ;  /* 0x000000ffff317224 */ /* 0x000fe400078e0015 */
[----:B------:R-:W-:Y:S01]  /*a2c0*/  IMAD.MOV.U32 R50, RZ, RZ, R22 ;  /* 0x000000ffff327224 */ /* 0x000fe200078e0016 */
[----:B------:R-:W2:Y:S01]  /*a2d0*/  LDL.LU.64 R20, [R1+0x310] ;  /* 0x0003100001147983 */ /* 0x000ea20000300a00 */
[----:B------:R-:W-:-:S03]  /*a2e0*/  IMAD.MOV.U32 R51, RZ, RZ, R23 ;  /* 0x000000ffff337224 */ /* 0x000fc600078e0017 */
[----:B------:R-:W2:Y:S01]  /*a2f0*/  LDL.LU.64 R22, [R1+0x318] ;  /* 0x0003180001167983 */ /* 0x000ea20000300a00 */
[----:B------:R-:W-:Y:S02]  /*a300*/  IMAD.MOV.U32 R52, RZ, RZ, R80 ;  /* 0x000000ffff347224 */ /* 0x000fe400078e0050 */
[----:B------:R-:W-:Y:S02]  /*a310*/  IMAD.MOV.U32 R53, RZ, RZ, R81 ;  /* 0x000000ffff357224 */ /* 0x000fe400078e0051 */
[----:B------:R-:W-:Y:S02]  /*a320*/  IMAD.MOV.U32 R54, RZ, RZ, R82 ;  /* 0x000000ffff367224 */ /* 0x000fe400078e0052 */
[----:B------:R-:W-:Y:S01]  /*a330*/  IMAD.MOV.U32 R55, RZ, RZ, R83 ;  /* 0x000000ffff377224 */ /* 0x000fe200078e0053 */
[----:B------:R-:W-:Y:S02]  /*a340*/  WARPGROUP.DEPBAR.LE gsb0, 0x0 ;  /* 0x00008000000079c5 */ /* 0x000fe40000010000 */
[----:B------:R-:W-:-:S02]  /*a350*/  IMAD.MOV.U32 R116, RZ, RZ, R8 ;  /* 0x000000ffff747224 */ /* 0x000fc400078e0008 */
[----:B------:R-:W-:Y:S02]  /*a360*/  IMAD.MOV.U32 R117, RZ, RZ, R9 ;  /* 0x000000ffff757224 */ /* 0x000fe400078e0009 */
[----:B------:R-:W-:Y:S01]  /*a370*/  IMAD.MOV.U32 R118, RZ, RZ, R10 ;  /* 0x000000ffff767224 */ /* 0x000fe200078e000a */
[----:B------:R-:W3:Y:S01]  /*a380*/  LDL.LU.64 R8, [R1+0x380] ;  /* 0x0003800001087983 */ /* 0x000ee20000300a00 */
[----:B------:R-:W-:Y:S02]  /*a390*/  IMAD.MOV.U32 R119, RZ, RZ, R11 ;  /* 0x000000ffff777224 */ /* 0x000fe400078e000b */
[----:B------:R-:W-:Y:S01]  /*a3a0*/  IMAD.MOV.U32 R80, RZ, RZ, R12 ;  /* 0x000000ffff507224 */ /* 0x000fe200078e000c */
[----:B------:R-:W3:Y:S01]  /*a3b0*/  LDL.LU.64 R10, [R1+0x388] ;  /* 0x00038800010a7983 */ /* 0x000ee20000300a00 */
[----:B------:R-:W-:Y:S02]  /*a3c0*/  IMAD.MOV.U32 R81, RZ, RZ, R13 ;  /* 0x000000ffff517224 */ /* 0x000fe400078e000d */
[----:B------:R-:W-:Y:S01]  /*a3d0*/  IMAD.MOV.U32 R82, RZ, RZ, R14 ;  /* 0x000000ffff527224 */ /* 0x000fe200078e000e */
[----:B------:R-:W3:Y:S01]  /*a3e0*/  LDL.LU.64 R12, [R1+0x390] ;  /* 0x00039000010c7983 */ /* 0x000ee20000300a00 */
[----:B------:R-:W-:-:S03]  /*a3f0*/  IMAD.MOV.U32 R83, RZ, RZ, R15 ;  /* 0x000000ffff537224 */ /* 0x000fc600078e000f */
[----:B------:R-:W3:Y:S04]  /*a400*/  LDL.LU.64 R14, [R1+0x398] ;  /* 0x00039800010e7983 */ /* 0x000ee80000300a00 */
[----:B------:R-:W4:Y:S04]  /*a410*/  LDL.LU.64 R136, [R1+0x400] ;  /* 0x0004000001887983 */ /* 0x000f280000300a00 */
[----:B------:R-:W4:Y:S04]  /*a420*/  LDL.LU.64 R138, [R1+0x408] ;  /* 0x00040800018a7983 */ /* 0x000f280000300a00 */
[----:B------:R-:W4:Y:S04]  /*a430*/  LDL.LU.64 R140, [R1+0x410] ;  /* 0x00041000018c7983 */ /* 0x000f280000300a00 */
[----:B------:R-:W4:Y:S01]  /*a440*/  LDL.LU.64 R142, [R1+0x418] ;  /* 0x00041800018e7983 */ /* 0x000f220000300a00 */
[----:B------:R-:W-:-:S03]  /*a450*/  WARPGROUP.ARRIVE ;  /* 0x00000000000079c5 */ /* 0x000fc60000000000 */
[----:B------:R-:W4:Y:S01]  /*a460*/  LDL.LU.64 R104, [R1+0x3e0] ;  /* 0x0003e00001687983 */ /* 0x000f220000300a00 */
[----:B------:R-:W-:-:S03]  /*a470*/  UMOV UR8, UR56 ;  /* 0x0000003800087c82 */ /* 0x000fc60008000000 */
[----:B------:R-:W4:Y:S01]  /*a480*/  LDL.LU.64 R106, [R1+0x3e8] ;  /* 0x0003e800016a7983 */ /* 0x000f220000300a00 */
[----:B------:R-:W-:Y:S02]  /*a490*/  UMOV UR9, UR57 ;  /* 0x0000003900097c82 */ /* 0x000fe40008000000 */
[----:B------:R-:W-:Y:S01]  /*a4a0*/  HGMMA.64x16x16.F32.BF16 R72, gdesc[UR8], R72, gsb0 ;  /* 0x00200000084879f0 */ /* 0x000fe20008001848 */
[----:B------:R-:W4:Y:S04]  /*a4b0*/  LDL.LU.64 R108, [R1+0x3f0] ;  /* 0x0003f000016c7983 */ /* 0x000f280000300a00 */
[----:B------:R-:W4:Y:S01]  /*a4c0*/  LDL.LU.64 R110, [R1+0x3f8] ;  /* 0x0003f800016e7983 */ /* 0x000f220000300a00 */
        /* <DEDUP_REMOVED lines=12> */
[----:B------:R-:W4:Y:S01]  /*a590*/  LDL.LU.64 R78, [R1+0x378] ;  /* 0x00037800014e7983 */ /* 0x000f220000300a00 */
[----:B------:R-:W-:Y:S01]  /*a5a0*/  MOV R7, UR47 ;  /* 0x0000002f00077c02 */ /* 0x000fe20008000f00 */
[----:B------:R-:W-:Y:S01]  /*a5b0*/  UMOV UR44, UR56 ;  /* 0x00000038002c7c82 */ /* 0x000fe20008000000 */
[----:B------:R-:W-:Y:S01]  /*a5c0*/  MOV R6, UR46 ;  /* 0x0000002e00067c02 */ /* 0x000fe20008000f00 */
[----:B------:R-:W-:Y:S01]  /*a5d0*/  UMOV UR45, UR57 ;  /* 0x00000039002d7c82 */ /* 0x000fe20008000000 */
[----:B------:R-:W-:Y:S01]  /*a5e0*/  UMOV UR46, UR52 ;  /* 0x00000034002e7c82 */ /* 0x000fe20008000000 */
[----:B------:R-:W-:Y:S01]  /*a5f0*/  UMOV UR47, UR53 ;  /* 0x00000035002f7c82 */ /* 0x000fe20008000000 */
[----:B------:R-:W-:Y:S01]  /*a600*/  UMOV UR4, UR56 ;  /* 0x0000003800047c82 */ /* 0x000fe20008000000 */
[----:B------:R-:W-:Y:S01]  /*a610*/  UMOV UR5, UR57 ;  /* 0x0000003900057c82 */ /* 0x000fe20008000000 */
[----:B--2---:R-:W-:-:S06]  /*a620*/  WARPGROUP.ARRIVE ;  /* 0x00000000000079c5 */ /* 0x004fcc0000000000 */
[----:B------:R-:W-:Y:S01]  /*a630*/  HGMMA.64x16x16.F32.BF16 R16, gdesc[UR44], R16, gsb0 ;  /* 0x002000002c1079f0 */ /* 0x000fe20008001810 */
[----:B------:R-:W-:Y:S01]  /*a640*/  UMOV UR44, UR56 ;  /* 0x00000038002c7c82 */ /* 0x000fe20008000000 */
[----:B------:R-:W-:Y:S01]  /*a650*/  UMOV UR45, UR57 ;  /* 0x00000039002d7c82 */ /* 0x000fe20008000000 */
[----:B------:R-:W-:Y:S01]  /*a660*/  UMOV UR46, UR50 ;  /* 0x00000032002e7c82 */ /* 0x000fe20008000000 */
[----:B------:R-:W-:Y:S01]  /*a670*/  UMOV UR47, UR51 ;  /* 0x00000033002f7c82 */ /* 0x000fe20008000000 */
[----:B------:R-:W-:Y:S02]  /*a680*/  WARPGROUP.DEPBAR.LE gsb0, 0x0 ;  /* 0x00008000000079c5 */ /* 0x000fe40000010000 */
[----:B---3--:R-:W-:-:S06]  /*a690*/  WARPGROUP.ARRIVE ;  /* 0x00000000000079c5 */ /* 0x008fcc0000000000 */
[----:B------:R-:W-:Y:S03]  /*a6a0*/  HGMMA.64x16x16.F32.BF16 R8, gdesc[UR44], R8, gsb0 ;  /* 0x002000002c0879f0 */ /* 0x000fe60008001808 */
[----:B------:R-:W-:Y:S02]  /*a6b0*/  WARPGROUP.DEPBAR.LE gsb0, 0x0 ;  /* 0x00008000000079c5 */ /* 0x000fe40000010000 */
[----:B----4-:R-:W-:-:S06]  /*a6c0*/  WARPGROUP.ARRIVE ;  /* 0x00000000000079c5 */ /* 0x010fcc0000000000 */
[----:B------:R-:W-:Y:S01]  /*a6d0*/  HGMMA.64x16x16.F32.BF16 R136, gdesc[UR4], R136, gsb0 ;  /* 0x00200000048879f0 */ /* 0x000fe20008001888 */
[----:B------:R-:W-:Y:S01]  /*a6e0*/  UIADD3 UR8, UR49, 0x400, URZ ;  /* 0x0000040031087890 */ /* 0x000fe2000fffe03f */
[----:B------:R-:W-:-:S06]  /*a6f0*/  UMOV UR5, 0x80000020 ;  /* 0x8000002000057882 */ /* 0x000fcc0000000000 */
        /* <DEDUP_REMOVED lines=11> */
[----:B------:R0:W-:Y:S04]  /*a7b0*/  STL.64 [R1+0x400], R136 ;  /* 0x0004008801007387 */ /* 0x0001e80000100a00 */
[----:B------:R1:W-:Y:S04]  /*a7c0*/  STL.64 [R1+0x408], R138 ;  /* 0x0004088a01007387 */ /* 0x0003e80000100a00 */
[----:B------:R2:W-:Y:S04]  /*a7d0*/  STL.64 [R1+0x410], R140 ;  /* 0x0004108c01007387 */ /* 0x0005e80000100a00 */
[----:B------:R3:W-:Y:S04]  /*a7e0*/  STL.64 [R1+0x418], R142 ;  /* 0x0004188e01007387 */ /* 0x0007e80000100a00 */
[----:B------:R4:W-:Y:S04]  /*a7f0*/  STL.64 [R1+0x3e0], R104 ;  /* 0x0003e06801007387 */ /* 0x0009e80000100a00 */
[----:B------:R4:W-:Y:S04]  /*a800*/  STL.64 [R1+0x3e8], R106 ;  /* 0x0003e86a01007387 */ /* 0x0009e80000100a00 */
[----:B------:R4:W-:Y:S04]  /*a810*/  STL.64 [R1+0x3f0], R108 ;  /* 0x0003f06c01007387 */ /* 0x0009e80000100a00 */
[----:B------:R4:W-:Y:S04]  /*a820*/  STL.64 [R1+0x3f8], R110 ;  /* 0x0003f86e01007387 */ /* 0x0009e80000100a00 */
[----:B------:R-:W4:Y:S04]  /*a830*/  LDL.LU.64 R208, [R1+0x2e0] ;  /* 0x0002e00001d07983 */ /* 0x000f280000300a00 */
[----:B------:R-:W4:Y:S04]  /*a840*/  LDL.LU.64 R210, [R1+0x2e8] ;  /* 0x0002e80001d27983 */ /* 0x000f280000300a00 */
[----:B------:R-:W4:Y:S01]  /*a850*/  LDL.LU.64 R212, [R1+0x2f0] ;  /* 0x0002f00001d47983 */ /* 0x000f220000300a00 */
[----:B------:R-:W-:-:S03]  /*a860*/  WARPGROUP.DEPBAR.LE gsb0, 0x0 ;  /* 0x00008000000079c5 */ /* 0x000fc60000010000 */
[----:B------:R4:W-:Y:S04]  /*a870*/  STL.64 [R1+0x360], R72 ;  /* 0x0003604801007387 */ /* 0x0009e80000100a00 */
[----:B------:R4:W-:Y:S04]  /*a880*/  STL.64 [R1+0x368], R74 ;  /* 0x0003684a01007387 */ /* 0x0009e80000100a00 */
[----:B------:R4:W-:Y:S04]  /*a890*/  STL.64 [R1+0x370], R76 ;  /* 0x0003704c01007387 */ /* 0x0009e80000100a00 */
[----:B------:R4:W-:Y:S04]  /*a8a0*/  STL.64 [R1+0x378], R78 ;  /* 0x0003784e01007387 */ /* 0x0009e80000100a00 */
[----:B------:R-:W4:Y:S04]  /*a8b0*/  LDL.LU.64 R214, [R1+0x2f8] ;  /* 0x0002f80001d67983 */ /* 0x000f280000300a00 */
        /* <DEDUP_REMOVED lines=8> */
[----:B0-----:R-:W4:Y:S04]  /*a940*/  LDL.LU.64 R136, [R1+0x160] ;  /* 0x0001600001887983 */ /* 0x001f280000300a00 */
[----:B-1----:R-:W4:Y:S04]  /*a950*/  LDL.LU.64 R138, [R1+0x168] ;  /* 0x00016800018a7983 */ /* 0x002f280000300a00 */
[----:B--2---:R-:W2:Y:S04]  /*a960*/  LDL.LU.64 R140, [R1+0x170] ;  /* 0x00017000018c7983 */ /* 0x004ea80000300a00 */
[----:B---3--:R-:W2:Y:S04]  /*a970*/  LDL.LU.64 R142, [R1+0x178] ;  /* 0x00017800018e7983 */ /* 0x008ea80000300a00 */
[----:B----4-:R-:W3:Y:S04]  /*a980*/  LDL.LU.64 R104, [R1+0xe0] ;  /* 0x0000e00001687983 */ /* 0x010ee80000300a00 */
[----:B------:R-:W3:Y:S04]  /*a990*/  LDL.LU.64 R106, [R1+0xe8] ;  /* 0x0000e800016a7983 */ /* 0x000ee80000300a00 */
[----:B------:R-:W3:Y:S04]  /*a9a0*/  LDL.LU.64 R108, [R1+0xf0] ;  /* 0x0000f000016c7983 */ /* 0x000ee80000300a00 */
[----:B------:R-:W3:Y:S04]  /*a9b0*/  LDL.LU.64 R110, [R1+0xf8] ;  /* 0x0000f800016e7983 */ /* 0x000ee80000300a00 */
[----:B------:R-:W4:Y:S04]  /*a9c0*/  LDL.LU.64 R72, [R1+0x60] ;  /* 0x0000600001487983 */ /* 0x000f280000300a00 */
        /* <DEDUP_REMOVED lines=13> */
[----:B------:R-:W-:-:S06]  /*aaa0*/  WARPGROUP.ARRIVE ;  /* 0x00000000000079c5 */ /* 0x000fcc0000000000 */
[----:B------:R-:W-:Y:S03]  /*aab0*/  HGMMA.64x16x16.F32.BF16 R208, gdesc[UR44], R208, gsb0 ;  /* 0x002000002cd079f0 */ /* 0x000fe600080018d0 */
[----:B------:R-:W-:Y:S02]  /*aac0*/  WARPGROUP.DEPBAR.LE gsb0, 0x0 ;  /* 0x00008000000079c5 */ /* 0x000fe40000010000 */
[----:B------:R-:W-:-:S06]  /*aad0*/  WARPGROUP.ARRIVE ;  /* 0x00000000000079c5 */ /* 0x000fcc0000000000 */
[----:B------:R-:W-:Y:S03]  /*aae0*/  HGMMA.64x16x16.F32.BF16 R200, gdesc[UR8], R200, gsb0 ;  /* 0x0020000008c879f0 */ /* 0x000fe600080018c8 */
[----:B------:R-:W-:Y:S02]  /*aaf0*/  WARPGROUP.DEPBAR.LE gsb0, 0x0 ;  /* 0x00008000000079c5 */ /* 0x000fe40000010000 */
[----:B------:R-:W-:-:S06]  /*ab00*/  WARPGROUP.ARRIVE ;  /* 0x00000000000079c5 */ /* 0x000fcc0000000000 */
[----:B------:R-:W-:Y:S03]  /*ab10*/  HGMMA.64x16x16.F32.BF16 R172, gdesc[UR12], R172, gsb0 ;  /* 0x002000000cac79f0 */ /* 0x000fe600080018ac */
[----:B------:R-:W-:Y:S02]  /*ab20*/  WARPGROUP.DEPBAR.LE gsb0, 0x0 ;  /* 0x00008000000079c5 */ /* 0x000fe40000010000 */
[----:B--2---:R-:W-:-:S06]  /*ab30*/  WARPGROUP.ARRIVE ;  /* 0x00000000000079c5 */ /* 0x004fcc0000000000 */
[----:B------:R-:W-:Y:S01]  /*ab40*/  HGMMA.64x16x16.F32.BF16 R136, gdesc[UR16], R136, gsb0 ;  /* 0x00200000108879f0 */ /* 0x000fe20008001888 */
[----:B------:R-:W-:Y:S01]  /*ab50*/  UMOV UR20, UR4 ;  /* 0x0000000400147c82 */ /* 0x000fe20008000000 */
[----:B------:R-:W-:Y:S01]  /*ab60*/  UMOV UR21, UR5 ;  /* 0x0000000500157c82 */ /* 0x000fe20008000000 */
[----:B------:R-:W-:Y:S02]  /*ab70*/  WARPGROUP.DEPBAR.LE gsb0, 0x0 ;  /* 0x00008000000079c5 */ /* 0x000fe40000010000 */
[----:B---3--:R-:W-:-:S06]  /*ab80*/  WARPGROUP.ARRIVE ;  /* 0x00000000000079c5 */ /* 0x008fcc0000000000 */
[----:B------:R-:W-:Y:S01]  /*ab90*/  HGMMA.64x16x16.F32.BF16 R104, gdesc[UR20], R104, gsb0 ;  /* 0x00200000146879f0 */ /* 0x000fe20008001868 */
[----:B------:R-:W-:Y:S01]  /*aba0*/  UMOV UR24, UR4 ;  /* 0x0000000400187c82 */ /* 0x000fe20008000000 */
[----:B------:R-:W-:Y:S01]  /*abb0*/  UMOV UR25, UR5 ;  /* 0x0000000500197c82 */ /* 0x000fe20008000000 */
[----:B------:R-:W-:Y:S02]  /*abc0*/  WARPGROUP.DEPBAR.LE gsb0, 0x0 ;  /* 0x00008000000079c5 */ /* 0x000fe40000010000 */
[----:B----4-:R-:W-:-:S06]  /*abd0*/  WARPGROUP.ARRIVE ;  /* 0x00000000000079c5 */ /* 0x010fcc0000000000 */
        /* <DEDUP_REMOVED lines=21> */
[----:B------:R-:W-:Y:S02]  /*ad30*/  R2UR UR47, R7 ;  /* 0x00000000072f72ca */ /* 0x000fe400000e0000 */
[----:B------:R-:W-:Y:S01]  /*ad40*/  R2UR UR46, R6 ;  /* 0x00000000062e72ca */ /* 0x000fe200000e0000 */
[----:B------:R-:W-:Y:S01]  /*ad50*/  UMOV UR44, UR4 ;  /* 0x00000004002c7c82 */ /* 0x000fe20008000000 */
[----:B------:R-:W-:Y:S01]  /*ad60*/  UMOV UR45, UR5 ;  /* 0x00000005002d7c82 */ /* 0x000fe20008000000 */
[----:B------:R-:W-:Y:S02]  /*ad70*/  WARPGROUP.DEPBAR.LE gsb0, 0x0 ;  /* 0x00008000000079c5 */ /* 0x000fe40000010000 */
[----:B------:R-:W-:-:S08]  /*ad80*/  WARPGROUP.ARRIVE ;  /* 0x00000000000079c5 */ /* 0x000fd00000000000 */
        /* <DEDUP_REMOVED lines=40> */
[----:B------:R-:W-:Y:S04]  /*b010*/  STL.64 [R1+0xe0], R104 ;  /* 0x0000e06801007387 */ /* 0x000fe80000100a00 */
[----:B------:R-:W-:Y:S01]  /*b020*/  STL.64 [R1+0xe8], R106 ;  /* 0x0000e86a01007387 */ /* 0x000fe20000100a00 */
[----:B------:R-:W-:-:S03]  /*b030*/  IMAD.MOV.U32 R47, RZ, RZ, R8 ;  /* 0x000000ffff2f7224 */ /* 0x000fc600078e0008 */
[----:B------:R-:W-:Y:S01]  /*b040*/  STL.64 [R1+0xf0], R108 ;  /* 0x0000f06c01007387 */ /* 0x000fe20000100a00 */
[----:B------:R-:W-:-:S03]  /*b050*/  IMAD.MOV.U32 R46, RZ, RZ, R9 ;  /* 0x000000ffff2e7224 */ /* 0x000fc600078e0009 */
[----:B------:R-:W-:Y:S04]  /*b060*/  STL.64 [R1+0xf8], R110 ;  /* 0x0000f86e01007387 */ /* 0x000fe80000100a00 */
[----:B------:R-:W4:Y:S04]  /*b070*/  LDL.LU.64 R4, [R1+0x40] ;  /* 0x0000400001047983 */ /* 0x000f280000300a00 */
[----:B------:R-:W4:Y:S04]  /*b080*/  LDL.LU.64 R6, [R1+0x48] ;  /* 0x0000480001067983 */ /* 0x000f280000300a00 */
[----:B------:R-:W4:Y:S01]  /*b090*/  LDL.LU.64 R8, [R1+0x50] ;  /* 0x0000500001087983 */ /* 0x000f220000300a00 */
[----:B------:R-:W-:-:S03]  /*b0a0*/  IMAD.MOV.U32 R45, RZ, RZ, R10 ;  /* 0x000000ffff2d7224 */ /* 0x000fc600078e000a */
[----:B------:R-:W-:Y:S01]  /*b0b0*/  STL.64 [R1+0x60], R72 ;  /* 0x0000604801007387 */ /* 0x000fe20000100a00 */
[----:B------:R-:W-:-:S03]  /*b0c0*/  IMAD.MOV.U32 R44, RZ, RZ, R11 ;  /* 0x000000ffff2c7224 */ /* 0x000fc600078e000b */
[----:B------:R-:W-:Y:S04]  /*b0d0*/  STL.64 [R1+0x68], R74 ;  /* 0x0000684a01007387 */ /* 0x000fe80000100a00 */
[----:B------:R-:W-:Y:S04]  /*b0e0*/  STL.64 [R1+0x70], R76 ;  /* 0x0000704c01007387 */ /* 0x000fe80000100a00 */
[----:B------:R-:W-:Y:S04]  /*b0f0*/  STL.64 [R1+0x78], R78 ;  /* 0x0000784e01007387 */ /* 0x000fe80000100a00 */
[----:B------:R-:W4:Y:S01]  /*b100*/  LDL.LU.64 R10, [R1+0x58] ;  /* 0x00005800010a7983 */ /* 0x000f220000300a00 */
[----:B------:R-:W-:-:S02]  /*b110*/  WARPGROUP.DEPBAR.LE gsb0, 0x0 ;  /* 0x00008000000079c5 */ /* 0x000fc40000010000 */
[----:B------:R-:W-:Y:S01]  /*b120*/  WARPGROUP.ARRIVE ;  /* 0x00000000000079c5 */ /* 0x000fe20000000000 */
[----:B------:R-:W-:Y:S01]  /*b130*/  UMOV UR44, UR56 ;  /* 0x00000038002c7c82 */ /* 0x000fe20008000000 */
[----:B------:R-:W-:Y:S01]  /*b140*/  UMOV UR45, UR57 ;  /* 0x00000039002d7c82 */ /* 0x000fe20008000000 */
[----:B0-----:R-:W4:Y:S03]  /*b150*/  LDL.LU.64 R172, [R1+0xc0] ;  /* 0x0000c00001ac7983 */ /* 0x001f260000300a00 */
[----:B------:R-:W-:Y:S01]  /*b160*/  HGMMA.64x16x16.F32.BF16 R88, gdesc[UR44], R88, gsb0 ;  /* 0x002000002c5879f0 */ /* 0x000fe20008001858 */
[----:B-1----:R-:W4:Y:S04]  /*b170*/  LDL.LU.64 R174, [R1+0xc8] ;  /* 0x0000c80001ae7983 */ /* 0x002f280000300a00 */
[----:B--2---:R-:W2:Y:S04]  /*b180*/  LDL.LU.64 R176, [R1+0xd0] ;  /* 0x0000d00001b07983 */ /* 0x004ea80000300a00 */
[----:B---3--:R-:W2:Y:S01]  /*b190*/  LDL.LU.64 R178, [R1+0xd8] ;  /* 0x0000d80001b27983 */ /* 0x008ea20000300a00 */
[----:B------:R-:W-:Y:S01]  /*b1a0*/  UMOV UR40, UR56 ;  /* 0x0000003800287c82 */ /* 0x000fe20008000000 */
[----:B------:R-:W-:-:S02]  /*b1b0*/  UMOV UR41, UR57 ;  /* 0x0000003900297c82 */ /* 0x000fc40008000000 */
[----:B----4-:R-:W3:Y:S04]  /*b1c0*/  LDL.LU.64 R136, [R1+0x140] ;  /* 0x0001400001887983 */ /* 0x010ee80000300a00 */
[----:B------:R-:W3:Y:S04]  /*b1d0*/  LDL.LU.64 R138, [R1+0x148] ;  /* 0x00014800018a7983 */ /* 0x000ee80000300a00 */
[----:B------:R-:W3:Y:S04]  /*b1e0*/  LDL.LU.64 R140, [R1+0x150] ;  /* 0x00015000018c7983 */ /* 0x000ee80000300a00 */
[----:B------:R-:W3:Y:S01]  /*b1f0*/  LDL.LU.64 R142, [R1+0x158] ;  /* 0x00015800018e7983 */ /* 0x000ee20000300a00 */
[----:B------:R-:W-:-:S02]  /*b200*/  WARPGROUP.DEPBAR.LE gsb0, 0x0 ;  /* 0x00008000000079c5 */ /* 0x000fc40000010000 */
[----:B------:R-:W-:-:S06]  /*b210*/  WARPGROUP.ARRIVE ;  /* 0x00000000000079c5 */ /* 0x000fcc0000000000 */
[----:B------:R-:W-:Y:S01]  /*b220*/  HGMMA.64x16x16.F32.BF16 R120, gdesc[UR40], R120, gsb0 ;  /* 0x00200000287879f0 */ /* 0x000fe20008001878 */
[----:B------:R-:W-:Y:S01]  /*b230*/  UMOV UR36, UR56 ;  /* 0x0000003800247c82 */ /* 0x000fe20008000000 */
[----:B------:R-:W-:Y:S01]  /*b240*/  UMOV UR37, UR57 ;  /* 0x0000003900257c82 */ /* 0x000fe20008000000 */
        /* <DEDUP_REMOVED lines=40> */
[----:B------:R-:W-:Y:S04]  /*b4d0*/  STL [R1+0x64c], R102 ;  /* 0x00064c6601007387 */ /* 0x000fe80000100800 */
[----:B------:R1:W-:Y:S04]  /*b4e0*/  STL [R1+0x648], R103 ;  /* 0x0006486701007387 */ /* 0x0003e80000100800 */
[----:B------:R-:W-:Y:S04]  /*b4f0*/  STL.64 [R1+0x680], R70 ;  /* 0x0006804601007387 */ /* 0x000fe80000100a00 */
[----:B------:R-:W-:Y:S04]  /*b500*/  STL.64 [R1+0x678], R68 ;  /* 0x0006784401007387 */ /* 0x000fe80000100a00 */
[----:B------:R-:W-:Y:S04]  /*b510*/  STL.64 [R1+0x670], R66 ;  /* 0x0006704201007387 */ /* 0x000fe80000100a00 */
[----:B------:R4:W-:Y:S04]  /*b520*/  STL.64 [R1+0x668], R64 ;  /* 0x0006684001007387 */ /* 0x0009e80000100a00 */
[----:B0-----:R-:W3:Y:S04]  /*b530*/  LDL.LU.64 R100, [R1+0x1c0] ;  /* 0x0001c00001647983 */ /* 0x001ee80000300a00 */
[----:B-1----:R-:W3:Y:S04]  /*b540*/  LDL.LU.64 R102, [R1+0x1c8] ;  /* 0x0001c80001667983 */ /* 0x002ee80000300a00 */
[----:B------:R-:W3:Y:S04]  /*b550*/  LDL.LU.64 R104, [R1+0x1d0] ;  /* 0x0001d00001687983 */ /* 0x000ee80000300a00 */
[----:B------:R-:W3:Y:S01]  /*b560*/  LDL.LU.64 R106, [R1+0x1d8] ;  /* 0x0001d800016a7983 */ /* 0x000ee20000300a00 */
[----:B------:R-:W-:-:S02]  /*b570*/  WARPGROUP.DEPBAR.LE gsb0, 0x0 ;  /* 0x00008000000079c5 */ /* 0x000fc40000010000 */
[----:B------:R-:W-:Y:S01]  /*b580*/  WARPGROUP.ARRIVE ;  /* 0x00000000000079c5 */ /* 0x000fe20000000000 */
[----:B------:R-:W-:Y:S01]  /*b590*/  UMOV UR32, UR56 ;  /* 0x0000003800207c82 */ /* 0x000fe20008000000 */
[----:B------:R-:W-:Y:S01]  /*b5a0*/  UMOV UR33, UR57 ;  /* 0x0000003900217c82 */ /* 0x000fe20008000000 */
[----:B------:R-:W3:Y:S03]  /*b5b0*/  LDL.LU.64 R72, [R1+0x240] ;  /* 0x0002400001487983 */ /* 0x000ee60000300a00 */
[----:B------:R-:W-:Y:S01]  /*b5c0*/  HGMMA.64x16x16.F32.BF16 R184, gdesc[UR32], R184, gsb0 ;  /* 0x0020000020b879f0 */ /* 0x000fe200080018b8 */
[----:B------:R-:W3:Y:S04]  /*b5d0*/  LDL.LU.64 R74, [R1+0x248] ;  /* 0x00024800014a7983 */ /* 0x000ee80000300a00 */
[----:B------:R-:W3:Y:S04]  /*b5e0*/  LDL.LU.64 R76, [R1+0x250] ;  /* 0x00025000014c7983 */ /* 0x000ee80000300a00 */
[----:B------:R-:W3:Y:S01]  /*b5f0*/  LDL.LU.64 R78, [R1+0x258] ;  /* 0x00025800014e7983 */ /* 0x000ee20000300a00 */
[----:B------:R-:W-:Y:S01]  /*b600*/  UMOV UR28, UR56 ;  /* 0x00000038001c7c82 */ /* 0x000fe20008000000 */
[----:B------:R-:W-:-:S02]  /*b610*/  UMOV UR29, UR57 ;  /* 0x00000039001d7c82 */ /* 0x000fc40008000000 */
[----:B----4-:R-:W4:Y:S04]  /*b620*/  LDL.LU.64 R64, [R1+0x2c0] ;  /* 0x0002c00001407983 */ /* 0x010f280000300a00 */
[----:B------:R-:W4:Y:S04]  /*b630*/  LDL.LU.64 R66, [R1+0x2c8] ;  /* 0x0002c80001427983 */ /* 0x000f280000300a00 */
[----:B------:R-:W4:Y:S04]  /*b640*/  LDL.LU.64 R68, [R1+0x2d0] ;  /* 0x0002d00001447983 */ /* 0x000f280000300a00 */
[----:B------:R-:W4:Y:S01]  /*b650*/  LDL.LU.64 R70, [R1+0x2d8] ;  /* 0x0002d80001467983 */ /* 0x000f220000300a00 */
        /* <DEDUP_REMOVED lines=35> */
[----:B------:R-:W-:Y:S01]  /*b890*/  IMAD.MOV.U32 R193, RZ, RZ, R72 ;  /* 0x000000ffffc17224 */ /* 0x000fe200078e0048 */
[----:B----4-:R-:W-:Y:S01]  /*b8a0*/  WARPGROUP.ARRIVE ;  /* 0x00000000000079c5 */ /* 0x010fe20000000000 */
[----:B------:R-:W-:Y:S02]  /*b8b0*/  IMAD.MOV.U32 R194, RZ, RZ, R73 ;  /* 0x000000ffffc27224 */ /* 0x000fe400078e0049 */
[----:B------:R-:W-:Y:S01]  /*b8c0*/  IMAD.MOV.U32 R195, RZ, RZ, R74 ;  /* 0x000000ffffc37224 */ /* 0x000fe200078e004a */
[----:B------:R-:W2:Y:S01]  /*b8d0*/  LDL.LU.64 R72, [R1+0x340] ;  /* 0x0003400001487983 */ /* 0x000ea20000300a00 */
[----:B------:R-:W-:Y:S01]  /*b8e0*/  IMAD.MOV.U32 R196, RZ, RZ, R75 ;  /* 0x000000ffffc47224 */ /* 0x000fe200078e004b */
[----:B------:R-:W-:Y:S01]  /*b8f0*/  HGMMA.64x16x16.F32.BF16 R64, gdesc[UR8], R64, gsb0 ;  /* 0x00200000084079f0 */ /* 0x000fe20008001840 */
[----:B------:R-:W-:Y:S01]  /*b900*/  IMAD.MOV.U32 R197, RZ, RZ, R76 ;  /* 0x000000ffffc57224 */ /* 0x000fe200078e004c */
[----:B------:R-:W2:Y:S01]  /*b910*/  LDL.LU.64 R74, [R1+0x348] ;  /* 0x00034800014a7983 */ /* 0x000ea20000300a00 */
[----:B------:R-:W-:-:S02]  /*b920*/  IMAD.MOV.U32 R198, RZ, RZ, R77 ;  /* 0x000000ffffc67224 */ /* 0x000fc400078e004d */
[----:B------:R-:W-:Y:S01]  /*b930*/  IMAD.MOV.U32 R199, RZ, RZ, R78 ;  /* 0x000000ffffc77224 */ /* 0x000fe200078e004e */
[----:B------:R-:W2:Y:S01]  /*b940*/  LDL.LU.64 R76, [R1+0x350] ;  /* 0x00035000014c7983 */ /* 0x000ea20000300a00 */
[----:B------:R-:W-:-:S03]  /*b950*/  IMAD.MOV.U32 R224, RZ, RZ, R79 ;  /* 0x000000ffffe07224 */ /* 0x000fc600078e004f */
[----:B------:R-:W2:Y:S04]  /*b960*/  LDL.LU.64 R78, [R1+0x358] ;  /* 0x00035800014e7983 */ /* 0x000ea80000300a00 */
[----:B------:R-:W3:Y:S04]  /*b970*/  LDL.LU R208, [R1+0x320] ;  /* 0x0003200001d07983 */ /* 0x000ee80000300800 */
[----:B------:R-:W3:Y:S04]  /*b980*/  LDL.LU R209, [R1+0x324] ;  /* 0x0003240001d17983 */ /* 0x000ee80000300800 */
[----:B------:R-:W3:Y:S04]  /*b990*/  LDL.LU R210, [R1+0x328] ;  /* 0x0003280001d27983 */ /* 0x000ee80000300800 */
[----:B------:R-:W3:Y:S04]  /*b9a0*/  LDL.LU R211, [R1+0x32c] ;  /* 0x00032c0001d37983 */ /* 0x000ee80000300800 */
[----:B------:R-:W3:Y:S04]  /*b9b0*/  LDL.LU R212, [R1+0x330] ;  /* 0x0003300001d47983 */ /* 0x000ee80000300800 */
[----:B------:R-:W3:Y:S04]  /*b9c0*/  LDL.LU R213, [R1+0x334] ;  /* 0x0003340001d57983 */ /* 0x000ee80000300800 */
[----:B------:R-:W3:Y:S04]  /*b9d0*/  LDL.LU R214, [R1+0x338] ;  /* 0x0003380001d67983 */ /* 0x000ee80000300800 */
[----:B------:R-:W3:Y:S01]  /*b9e0*/  LDL.LU R215, [R1+0x33c] ;  /* 0x00033c0001d77983 */ /* 0x000ee20000300800 */
[----:B------:R-:W-:-:S02]  /*b9f0*/  WARPGROUP.DEPBAR.LE gsb0, 0x0 ;  /* 0x00008000000079c5 */ /* 0x000fc40000010000 */
[----:B------:R-:W-:Y:S02]  /*ba00*/  IMAD.MOV.U32 R161, RZ, RZ, R64 ;  /* 0x000000ffffa17224 */ /* 0x000fe400078e0040 */
[----:B------:R-:W-:Y:S02]  /*ba10*/  IMAD.MOV.U32 R162, RZ, RZ, R65 ;  /* 0x000000ffffa27224 */ /* 0x000fe400078e0041 */
[----:B------:R-:W-:Y:S01]  /*ba20*/  IMAD.MOV.U32 R163, RZ, RZ, R66 ;  /* 0x000000ffffa37224 */ /* 0x000fe200078e0042 */
[----:B------:R-:W4:Y:S01]  /*ba30*/  LDL.LU.64 R64, [R1+0x3c0] ;  /* 0x0003c00001407983 */ /* 0x000f220000300a00 */
[----:B------:R-:W-:Y:S02]  /*ba40*/  IMAD.MOV.U32 R164, RZ, RZ, R67 ;  /* 0x000000ffffa47224 */ /* 0x000fe400078e0043 */
[----:B------:R-:W-:Y:S01]  /*ba50*/  IMAD.MOV.U32 R165, RZ, RZ, R68 ;  /* 0x000000ffffa57224 */ /* 0x000fe200078e0044 */
[----:B------:R-:W4:Y:S01]  /*ba60*/  LDL.LU.64 R66, [R1+0x3c8] ;  /* 0x0003c80001427983 */ /* 0x000f220000300a00 */
[----:B------:R-:W-:-:S02]  /*ba70*/  IMAD.MOV.U32 R166, RZ, RZ, R69 ;  /* 0x000000ffffa67224 */ /* 0x000fc400078e0045 */
[----:B------:R-:W-:Y:S01]  /*ba80*/  IMAD.MOV.U32 R167, RZ, RZ, R70 ;  /* 0x000000ffffa77224 */ /* 0x000fe200078e0046 */
[----:B------:R-:W4:Y:S01]  /*ba90*/  LDL.LU.64 R68, [R1+0x3d0] ;  /* 0x0003d00001447983 */ /* 0x000f220000300a00 */
[----:B------:R-:W-:-:S03]  /*baa0*/  IMAD.MOV.U32 R192, RZ, RZ, R71 ;  /* 0x000000ffffc07224 */ /* 0x000fc600078e0047 */
[----:B------:R-:W4:Y:S01]  /*bab0*/  LDL.LU.64 R70, [R1+0x3d8] ;  /* 0x0003d80001467983 */ /* 0x000f220000300a00 */
[----:B------:R-:W-:Y:S02]  /*bac0*/  IMAD.MOV.U32 R169, RZ, RZ, R13 ;  /* 0x000000ffffa97224 */ /* 0x000fe400078e000d */
[----:B------:R-:W-:Y:S02]  /*bad0*/  IMAD.MOV.U32 R170, RZ, RZ, R14 ;  /* 0x000000ffffaa7224 */ /* 0x000fe400078e000e */
[----:B------:R-:W-:Y:S02]  /*bae0*/  IMAD.MOV.U32 R13, RZ, RZ, R9 ;  /* 0x000000ffff0d7224 */ /* 0x000fe400078e0009 */
[----:B------:R-:W-:Y:S02]  /*baf0*/  IMAD.MOV.U32 R14, RZ, RZ, R8 ;  /* 0x000000ffff0e7224 */ /* 0x000fe400078e0008 */
[----:B------:R-:W-:Y:S02]  /*bb00*/  IMAD.MOV.U32 R9, RZ, RZ, R136 ;  /* 0x000000ffff097224 */ /* 0x000fe400078e0088 */
[----:B------:R-:W-:Y:S01]  /*bb10*/  IMAD.MOV.U32 R183, RZ, RZ, R19 ;  /* 0x000000ffffb77224 */ /* 0x000fe200078e0013 */
[----:B------:R-:W3:Y:S01]  /*bb20*/  LDL.LU R136, [R1+0x420] ;  /* 0x0004200001887983 */ /* 0x000ee20000300800 */
[----:B------:R-:W-:-:S02]  /*bb30*/  IMAD.MOV.U32 R8, RZ, RZ, R137 ;  /* 0x000000ffff087224 */ /* 0x000fc400078e0089 */
[----:B------:R-:W-:Y:S01]  /*bb40*/  IMAD.MOV.U32 R182, RZ, RZ, R18 ;  /* 0x000000ffffb67224 */ /* 0x000fe200078e0012 */
[----:B------:R-:W3:Y:S01]  /*bb50*/  LDL.LU R137, [R1+0x424] ;  /* 0x0004240001897983 */ /* 0x000ee20000300800 */
[----:B------:R-:W-:Y:S02]  /*bb60*/  IMAD.MOV.U32 R19, RZ, RZ, R138 ;  /* 0x000000ffff137224 */ /* 0x000fe400078e008a */
[----:B------:R-:W-:Y:S01]  /*bb70*/  IMAD.MOV.U32 R181, RZ, RZ, R17 ;  /* 0x000000ffffb57224 */ /* 0x000fe200078e0011 */
[----:B------:R-:W3:Y:S01]  /*bb80*/  LDL.LU R138, [R1+0x428] ;  /* 0x00042800018a7983 */ /* 0x000ee20000300800 */
[----:B------:R-:W-:Y:S02]  /*bb90*/  IMAD.MOV.U32 R18, RZ, RZ, R139 ;  /* 0x000000ffff127224 */ /* 0x000fe400078e008b */
[----:B------:R-:W-:Y:S01]  /*bba0*/  IMAD.MOV.U32 R180, RZ, RZ, R16 ;  /* 0x000000ffffb47224 */ /* 0x000fe200078e0010 */
[----:B------:R-:W3:Y:S01]  /*bbb0*/  LDL.LU R139, [R1+0x42c] ;  /* 0x00042c00018b7983 */ /* 0x000ee20000300800 */
[----:B------:R-:W-:-:S02]  /*bbc0*/  IMAD.MOV.U32 R168, RZ, RZ, R12 ;  /* 0x000000ffffa87224 */ /* 0x000fc400078e000c */
[----:B------:R-:W-:Y:S02]  /*bbd0*/  IMAD.MOV.U32 R17, RZ, RZ, R140 ;  /* 0x000000ffff117224 */ /* 0x000fe400078e008c */
[----:B------:R-:W-:Y:S01]  /*bbe0*/  IMAD.MOV.U32 R145, RZ, RZ, R21 ;  /* 0x000000ffff917224 */ /* 0x000fe200078e0015 */
[----:B------:R-:W3:Y:S01]  /*bbf0*/  LDL.LU R140, [R1+0x430] ;  /* 0x00043000018c7983 */ /* 0x000ee20000300800 */
[----:B------:R-:W-:Y:S02]  /*bc00*/  IMAD.MOV.U32 R12, RZ, RZ, R10 ;  /* 0x000000ffff0c7224 */ /* 0x000fe400078e000a */
[----:B------:R-:W-:Y:S02]  /*bc10*/  IMAD.MOV.U32 R16, RZ, RZ, R141 ;  /* 0x000000ffff107224 */ /* 0x000fe400078e008d */
[----:B------:R-:W-:Y:S01]  /*bc20*/  IMAD.MOV.U32 R21, RZ, RZ, R5 ;  /* 0x000000ffff157224 */ /* 0x000fe200078e0005 */
[----:B------:R-:W3:Y:S01]  /*bc30*/  LDL.LU R141, [R1+0x434] ;  /* 0x00043400018d7983 */ /* 0x000ee20000300800 */
[----:B------:R-:W-:-:S02]  /*bc40*/  IMAD.MOV.U32 R10, RZ, RZ, R142 ;  /* 0x000000ffff0a7224 */ /* 0x000fc400078e008e */
[----:B------:R-:W-:Y:S01]  /*bc50*/  IMAD.MOV.U32 R5, RZ, RZ, R143 ;  /* 0x000000ffff057224 */ /* 0x000fe200078e008f */
[----:B------:R-:W3:Y:S04]  /*bc60*/  LDL.LU R142, [R1+0x438] ;  /* 0x00043800018e7983 */ /* 0x000ee80000300800 */
[----:B------:R-:W3:Y:S01]  /*bc70*/  LDL.LU R143, [R1+0x43c] ;  /* 0x00043c00018f7983 */ /* 0x000ee20000300800 */
[----:B------:R-:W-:Y:S02]  /*bc80*/  IMAD.MOV.U32 R229, RZ, RZ, R104 ;  /* 0x000000ffffe57224 */ /* 0x000fe400078e0068 */
[----:B------:R-:W-:Y:S01]  /*bc90*/  IMAD.MOV.U32 R230, RZ, RZ, R105 ;  /* 0x000000ffffe67224 */ /* 0x000fe200078e0069 */
[----:B------:R-:W3:Y:S01]  /*bca0*/  LDL.LU R104, [R1+0x3a0] ;  /* 0x0003a00001687983 */ /* 0x000ee20000300800 */
[----:B------:R-:W-:-:S02]  /*bcb0*/  IMAD.MOV.U32 R231, RZ, RZ, R106 ;  /* 0x000000ffffe77224 */ /* 0x000fc400078e006a */
[----:B------:R-:W-:Y:S01]  /*bcc0*/  IMAD.MOV.U32 R0, RZ, RZ, R107 ;  /* 0x000000ffff007224 */ /* 0x000fe200078e006b */
[----:B------:R-:W3:Y:S04]  /*bcd0*/  LDL.LU R105, [R1+0x3a4] ;  /* 0x0003a40001697983 */ /* 0x000ee80000300800 */
[----:B------:R-:W3:Y:S04]  /*bce0*/  LDL.LU R106, [R1+0x3a8] ;  /* 0x0003a800016a7983 */ /* 0x000ee80000300800 */
[----:B------:R-:W3:Y:S04]  /*bcf0*/  LDL.LU R107, [R1+0x3ac] ;  /* 0x0003ac00016b7983 */ /* 0x000ee80000300800 */
[----:B------:R-:W3:Y:S04]  /*bd00*/  LDL.LU R108, [R1+0x3b0] ;  /* 0x0003b000016c7983 */ /* 0x000ee80000300800 */
[----:B------:R-:W3:Y:S04]  /*bd10*/  LDL.LU R109, [R1+0x3b4] ;  /* 0x0003b400016d7983 */ /* 0x000ee80000300800 */
[----:B------:R-:W3:Y:S04]  /*bd20*/  LDL.LU R110, [R1+0x3b8] ;  /* 0x0003b800016e7983 */ /* 0x000ee80000300800 */
[----:B------:R-:W3:Y:S01]  /*bd30*/  LDL.LU R111, [R1+0x3bc] ;  /* 0x0003bc00016f7983 */ /* 0x000ee20000300800 */
[----:B------:R-:W-:Y:S01]  /*bd40*/  UMOV UR10, UR50 ;  /* 0x00000032000a7c82 */ /* 0x000fe20008000000 */
[----:B------:R-:W-:Y:S01]  /*bd50*/  UMOV UR11, UR51 ;  /* 0x00000033000b7c82 */ /* 0x000fe20008000000 */
[----:B------:R-:W-:Y:S01]  /*bd60*/  UMOV UR8, UR56 ;  /* 0x0000003800087c82 */ /* 0x000fe20008000000 */
[----:B------:R-:W-:Y:S01]  /*bd70*/  UMOV UR9, UR57 ;  /* 0x0000003900097c82 */ /* 0x000fe20008000000 */
[----:B------:R-:W-:Y:S01]  /*bd80*/  UMOV UR58, UR6 ;  /* 0x00000006003a7c82 */ /* 0x000fe20008000000 */
[----:B------:R-:W-:Y:S01]  /*bd90*/  UMOV UR59, UR7 ;  /* 0x00000007003b7c82 */ /* 0x000fe20008000000 */
[----:B------:R-:W-:-:S02]  /*bda0*/  UIADD3 UR4, UR49, 0x2, URZ ;  /* 0x0000000231047890 */ /* 0x000fc4000fffe03f */
[----:B------:R-:W-:Y:S01]  /*bdb0*/  UIADD3 UR12, UR48, 0x2, URZ ;  /* 0x00000002300c7890 */ /* 0x000fe2000fffe03f */
[----:B------:R-:W-:Y:S01]  /*bdc0*/  UMOV UR5, 0x80000020 ;  /* 0x8000002000057882 */ /* 0x000fe20000000000 */
[----:B------:R-:W-:-:S05]  /*bdd0*/  UMOV UR7, 0x80000020 ;  /* 0x8000002000077882 */ /* 0x000fca0000000000 */
[----:B------:R-:W-:Y:S01]  /*bde0*/  UMOV UR6, UR12 ;  /* 0x0000000c00067c82 */ /* 0x000fe20008000000 */
[----:B--2---:R-:W-:-:S06]  /*bdf0*/  WARPGROUP.ARRIVE ;  /* 0x00000000000079c5 */ /* 0x004fcc0000000000 */
[----:B------:R-:W-:Y:S03]  /*be00*/  HGMMA.64x16x16.F32.BF16 R72, gdesc[UR8], R72, gsb0 ;  /* 0x00200000084879f0 */ /* 0x000fe60008001848 */
[----:B------:R-:W-:Y:S02]  /*be10*/  WARPGROUP.DEPBAR.LE gsb0, 0x0 ;  /* 0x00008000000079c5 */ /* 0x000fe40000010000 */
[----:B----4-:R-:W-:-:S06]  /*be20*/  WARPGROUP.ARRIVE ;  /* 0x00000000000079c5 */ /* 0x010fcc0000000000 */
[----:B------:R-:W-:Y:S03]  /*be30*/  HGMMA.64x16x16.F32.BF16 R64, gdesc[UR56], R64, gsb0 ;  /* 0x00200000384079f0 */ /* 0x000fe60008001840 */
[----:B------:R-:W-:Y:S02]  /*be40*/  WARPGROUP.DEPBAR.LE gsb0, 0x0 ;  /* 0x00008000000079c5 */ /* 0x000fe40000010000 */
[----:B---3--:R-:W-:-:S06]  /*be50*/  WARPGROUP.ARRIVE ;  /* 0x00000000000079c5 */ /* 0x008fcc0000000000 */
[----:B------:R-:W-:Y:S01]  /*be60*/  HGMMA.64x16x16.F32.BF16 R136, gdesc[UR4], R136, gsb0 ;  /* 0x00200000048879f0 */ /* 0x000fe20008001888 */
[----:B------:R-:W-:Y:S01]  /*be70*/  UIADD3 UR8, UR48, 0x42, URZ ;  /* 0x0000004230087890 */ /* 0x000fe2000fffe03f */
[----:B------:R-:W-:Y:S01]  /*be80*/  UMOV UR16, UR4 ;  /* 0x0000000400107c82 */ /* 0x000fe20008000000 */
[----:B------:R-:W-:Y:S01]  /*be90*/  UMOV UR17, UR5 ;  /* 0x0000000500117c82 */ /* 0x000fe20008000000 */
[----:B------:R-:W-:-:S04]  /*bea0*/  UMOV UR19, 0x80000020 ;  /* 0x8000002000137882 */ /* 0x000fc80000000000 */
[----:B------:R-:W-:Y:S01]  /*beb0*/  UMOV UR18, UR8 ;  /* 0x0000000800127c82 */ /* 0x000fe20008000000 */
        /* <DEDUP_REMOVED lines=18> */
[----:B0-----:R-:W4:Y:S04]  /*bfe0*/  LDL.LU R104, [R1+0xa0] ;  /* 0x0000a00001687983 */ /* 0x001f280000300800 */
[----:B------:R-:W4:Y:S01]  /*bff0*/  LDL.LU R105, [R1+0xa4] ;  /* 0x0000a40001697983 */ /* 0x000f220000300800 */
[----:B------:R-:W-:-:S02]  /*c000*/  IMAD.MOV.U32 R146, RZ, RZ, R22 ;  /* 0x000000ffff927224 */ /* 0x000fc400078e0016 */
[----:B------:R-:W-:Y:S02]  /*c010*/  IMAD.MOV.U32 R22, RZ, RZ, R4 ;  /* 0x000000ffff167224 */ /* 0x000fe400078e0004 */
[----:B------:R-:W-:Y:S01]  /*c020*/  IMAD.MOV.U32 R4, RZ, RZ, R172 ;  /* 0x000000ffff047224 */ /* 0x000fe200078e00ac */
[----:B------:R-:W-:Y:S02]  /*c030*/  WARPGROUP.DEPBAR.LE gsb0, 0x0 ;  /* 0x00008000000079c5 */ /* 0x000fe40000010000 */
[----:B------:R0:W-:Y:S04]  /*c040*/  STL.64 [R1+0x320], R208 ;  /* 0x000320d001007387 */ /* 0x0001e80000100a00 */
[----:B------:R0:W-:Y:S04]  /*c050*/  STL.64 [R1+0x328], R210 ;  /* 0x000328d201007387 */ /* 0x0001e80000100a00 */
[----:B------:R0:W-:Y:S04]  /*c060*/  STL.64 [R1+0x330], R212 ;  /* 0x000330d401007387 */ /* 0x0001e80000100a00 */
[----:B------:R0:W-:Y:S04]  /*c070*/  STL.64 [R1+0x338], R214 ;  /* 0x000338d601007387 */ /* 0x0001e80000100a00 */
[----:B-1----:R-:W4:Y:S04]  /*c080*/  LDL.LU R106, [R1+0xa8] ;  /* 0x0000a800016a7983 */ /* 0x002f280000300800 */
[----:B------:R-:W4:Y:S04]  /*c090*/  LDL.LU R107, [R1+0xac] ;  /* 0x0000ac00016b7983 */ /* 0x000f280000300800 */
[----:B--2---:R-:W4:Y:S01]  /*c0a0*/  LDL.LU R108, [R1+0xb0] ;  /* 0x0000b000016c7983 */ /* 0x004f220000300800 */
[----:B------:R-:W-:-:S03]  /*c0b0*/  IMAD.MOV.U32 R3, RZ, RZ, R173 ;  /* 0x000000ffff037224 */ /* 0x000fc600078e00ad */
[----:B------:R-:W4:Y:S01]  /*c0c0*/  LDL.LU R109, [R1+0xb4] ;  /* 0x0000b400016d7983 */ /* 0x000f220000300800 */
[----:B------:R-:W-:-:S03]  /*c0d0*/  IMAD.MOV.U32 R2, RZ, RZ, R174 ;  /* 0x000000ffff027224 */ /* 0x000fc600078e00ae */
[----:B---3--:R-:W4:Y:S01]  /*c0e0*/  LDL.LU R110, [R1+0xb8] ;  /* 0x0000b800016e7983 */ /* 0x008f220000300800 */
[----:B------:R-:W-:-:S03]  /*c0f0*/  IMAD.MOV.U32 R235, RZ, RZ, R175 ;  /* 0x000000ffffeb7224 */ /* 0x000fc600078e00af */
[----:B------:R-:W4:Y:S01]  /*c100*/  LDL.LU R111, [R1+0xbc] ;  /* 0x0000bc00016f7983 */ /* 0x000f220000300800 */
        /* <DEDUP_REMOVED lines=25> */
[----:B------:R-:W3:Y:S04]  /*c2a0*/  LDL.LU R76, [R1+0x2b0] ;  /* 0x0002b000014c7983 */ /* 0x000ee80000300800 */
[----:B------:R-:W3:Y:S04]  /*c2b0*/  LDL.LU R77, [R1+0x2b4] ;  /* 0x0002b400014d7983 */ /* 0x000ee80000300800 */
[----:B------:R-:W3:Y:S04]  /*c2c0*/  LDL.LU R78, [R1+0x2b8] ;  /* 0x0002b800014e7983 */ /* 0x000ee80000300800 */
[----:B------:R-:W3:Y:S04]  /*c2d0*/  LDL.LU R79, [R1+0x2bc] ;  /* 0x0002bc00014f7983 */ /* 0x000ee80000300800 */
[----:B------:R-:W4:Y:S04]  /*c2e0*/  LDL.LU R200, [R1+0x220] ;  /* 0x0002200001c87983 */ /* 0x000f280000300800 */
[----:B------:R-:W4:Y:S04]  /*c2f0*/  LDL.LU R201, [R1+0x224] ;  /* 0x0002240001c97983 */ /* 0x000f280000300800 */
[----:B------:R-:W4:Y:S04]  /*c300*/  LDL.LU R202, [R1+0x228] ;  /* 0x0002280001ca7983 */ /* 0x000f280000300800 */
[----:B------:R-:W4:Y:S04]  /*c310*/  LDL.LU R203, [R1+0x22c] ;  /* 0x00022c0001cb7983 */ /* 0x000f280000300800 */
[----:B------:R-:W4:Y:S04]  /*c320*/  LDL.LU R204, [R1+0x230] ;  /* 0x0002300001cc7983 */ /* 0x000f280000300800 */
[----:B------:R-:W4:Y:S04]  /*c330*/  LDL.LU R205, [R1+0x234] ;  /* 0x0002340001cd7983 */ /* 0x000f280000300800 */
[----:B------:R-:W4:Y:S04]  /*c340*/  LDL.LU R206, [R1+0x238] ;  /* 0x0002380001ce7983 */ /* 0x000f280000300800 */
[----:B------:R-:W4:Y:S04]  /*c350*/  LDL.LU R207, [R1+0x23c] ;  /* 0x00023c0001cf7983 */ /* 0x000f280000300800 */
        /* <DEDUP_REMOVED lines=8> */
[----:B0-----:R-:W2:Y:S04]  /*c3e0*/  LDL.LU R208, [R1+0x20] ;  /* 0x0000200001d07983 */ /* 0x001ea80000300800 */
[----:B------:R-:W2:Y:S04]  /*c3f0*/  LDL.LU R209, [R1+0x24] ;  /* 0x0000240001d17983 */ /* 0x000ea80000300800 */
[----:B------:R-:W2:Y:S04]  /*c400*/  LDL.LU R210, [R1+0x28] ;  /* 0x0000280001d27983 */ /* 0x000ea80000300800 */
[----:B------:R-:W2:Y:S04]  /*c410*/  LDL.LU R211, [R1+0x2c] ;  /* 0x00002c0001d37983 */ /* 0x000ea80000300800 */
[----:B------:R-:W2:Y:S04]  /*c420*/  LDL.LU R212, [R1+0x30] ;  /* 0x0000300001d47983 */ /* 0x000ea80000300800 */
[----:B------:R-:W2:Y:S01]  /*c430*/  LDL.LU R213, [R1+0x34] ;  /* 0x0000340001d57983 */ /* 0x000ea20000300800 */
[----:B------:R-:W-:-:S03]  /*c440*/  UIADD3 UR14, UR48, 0xc2, URZ ;  /* 0x000000c2300e7890 */ /* 0x000fc6000fffe03f */
[----:B------:R-:W2:Y:S04]  /*c450*/  LDL.LU R214, [R1+0x38] ;  /* 0x0000380001d67983 */ /* 0x000ea80000300800 */
[----:B------:R-:W2:Y:S01]  /*c460*/  LDL.LU R215, [R1+0x3c] ;  /* 0x00003c0001d77983 */ /* 0x000ea20000300800 */
[----:B------:R-:W-:Y:S01]  /*c470*/  UMOV UR12, UR4 ;  /* 0x00000004000c7c82 */ /* 0x000fe20008000000 */
[----:B------:R-:W-:Y:S01]  /*c480*/  UMOV UR13, UR5 ;  /* 0x00000005000d7c82 */ /* 0x000fe20008000000 */
[----:B------:R-:W-:Y:S01]  /*c490*/  UMOV UR15, 0x80000020 ;  /* 0x80000020000f7882 */ /* 0x000fe20000000000 */
[----:B------:R-:W-:Y:S01]  /*c4a0*/  UMOV UR16, UR18 ;  /* 0x0000001200107c82 */ /* 0x000fe20008000000 */
[----:B------:R-:W-:Y:S01]  /*c4b0*/  UIADD3 UR18, UR48, 0x102, URZ ;  /* 0x0000010230127890 */ /* 0x000fe2000fffe03f */
        /* <DEDUP_REMOVED lines=10> */
[----:B---3--:R-:W-:-:S06]  /*c560*/  WARPGROUP.ARRIVE ;  /* 0x00000000000079c5 */ /* 0x008fcc0000000000 */
[----:B------:R-:W-:Y:S01]  /*c570*/  HGMMA.64x16x16.F32.BF16 R72, gdesc[UR12], R72, gsb0 ;  /* 0x002000000c4879f0 */ /* 0x000fe20008001848 */
[----:B------:R-:W-:Y:S01]  /*c580*/  UMOV UR12, UR16 ;  /* 0x00000010000c7c82 */ /* 0x000fe20008000000 */
[----:B------:R-:W-:Y:S01]  /*c590*/  UMOV UR13, UR17 ;  /* 0x00000011000d7c82 */ /* 0x000fe20008000000 */
[----:B------:R-:W-:Y:S01]  /*c5a0*/  UMOV UR16, UR4 ;  /* 0x0000000400107c82 */ /* 0x000fe20008000000 */
[----:B------:R-:W-:Y:S01]  /*c5b0*/  UMOV UR17, UR5 ;  /* 0x0000000500117c82 */ /* 0x000fe20008000000 */
[----:B------:R-:W-:Y:S02]  /*c5c0*/  WARPGROUP.DEPBAR.LE gsb0, 0x0 ;  /* 0x00008000000079c5 */ /* 0x000fe40000010000 */
[----:B----4-:R-:W-:-:S06]  /*c5d0*/  WARPGROUP.ARRIVE ;  /* 0x00000000000079c5 */ /* 0x010fcc0000000000 */
[----:B------:R-:W-:Y:S03]  /*c5e0*/  HGMMA.64x16x16.F32.BF16 R200, gdesc[UR16], R200, gsb0 ;  /* 0x0020000010c879f0 */ /* 0x000fe600080018c8 */
[----:B------:R-:W-:Y:S02]  /*c5f0*/  WARPGROUP.DEPBAR.LE gsb0, 0x0 ;  /* 0x00008000000079c5 */ /* 0x000fe40000010000 */
[----:B--2---:R-:W-:-:S06]  /*c600*/  WARPGROUP.ARRIVE ;  /* 0x00000000000079c5 */ /* 0x004fcc0000000000 */
        /* <DEDUP_REMOVED lines=15> */
[----:B------:R-:W-:Y:S02]  /*c700*/  IMAD.MOV.U32 R225, RZ, RZ, R100 ;  /* 0x000000ffffe17224 */ /* 0x000fe400078e0064 */
[----:B------:R-:W-:Y:S02]  /*c710*/  IMAD.MOV.U32 R99, RZ, RZ, R66 ;  /* 0x000000ffff637224 */ /* 0x000fe400078e0042 */
[----:B------:R-:W-:Y:S02]  /*c720*/  IMAD.MOV.U32 R226, RZ, RZ, R101 ;  /* 0x000000ffffe27224 */ /* 0x000fe400078e0065 */
[----:B------:R-:W-:-:S02]  /*c730*/  IMAD.MOV.U32 R100, RZ, RZ, R67 ;  /* 0x000000ffff647224 */ /* 0x000fc400078e0043 */
[----:B------:R-:W-:Y:S02]  /*c740*/  IMAD.MOV.U32 R66, RZ, RZ, R47 ;  /* 0x000000ffff427224 */ /* 0x000fe400078e002f */
[----:B------:R-:W-:Y:S01]  /*c750*/  IMAD.MOV.U32 R227, RZ, RZ, R102 ;  /* 0x000000ffffe37224 */ /* 0x000fe200078e0066 */
[----:B------:R-:W2:Y:S01]  /*c760*/  LDL.LU R47, [R1+0x824] ;  /* 0x00082400012f7983 */ /* 0x000ea20000300800 */
[----:B------:R-:W-:Y:S02]  /*c770*/  IMAD.MOV.U32 R101, RZ, RZ, R68 ;  /* 0x000000ffff657224 */ /* 0x000fe400078e0044 */
[----:B------:R-:W-:Y:S02]  /*c780*/  IMAD.MOV.U32 R67, RZ, RZ, R46 ;  /* 0x000000ffff437224 */ /* 0x000fe400078e002e */
[----:B------:R-:W-:Y:S01]  /*c790*/  IMAD.MOV.U32 R171, RZ, RZ, R15 ;  /* 0x000000ffffab7224 */ /* 0x000fe200078e000f */
[----:B------:R-:W3:Y:S01]  /*c7a0*/  LDL.LU R46, [R1+0x820] ;  /* 0x00082000012e7983 */ /* 0x000ee20000300800 */
[----:B------:R-:W-:-:S02]  /*c7b0*/  IMAD.MOV.U32 R228, RZ, RZ, R103 ;  /* 0x000000ffffe47224 */ /* 0x000fc400078e0067 */
[----:B------:R-:W-:Y:S02]  /*c7c0*/  IMAD.MOV.U32 R102, RZ, RZ, R69 ;  /* 0x000000ffff667224 */ /* 0x000fe400078e0045 */
[----:B------:R-:W-:Y:S02]  /*c7d0*/  IMAD.MOV.U32 R68, RZ, RZ, R45 ;  /* 0x000000ffff447224 */ /* 0x000fe400078e002d */
[----:B------:R-:W-:Y:S01]  /*c7e0*/  IMAD.MOV.U32 R103, RZ, RZ, R70 ;  /* 0x000000ffff677224 */ /* 0x000fe200078e0046 */
[----:B------:R-:W4:Y:S01]  /*c7f0*/  LDL.LU R45, [R1+0x81c] ;  /* 0x00081c00012d7983 */ /* 0x000f220000300800 */
[----:B------:R-:W-:Y:S02]  /*c800*/  IMAD.MOV.U32 R69, RZ, RZ, R44 ;  /* 0x000000ffff457224 */ /* 0x000fe400078e002c */
[----:B------:R-:W-:Y:S01]  /*c810*/  IMAD.MOV.U32 R144, RZ, RZ, R20 ;  /* 0x000000ffff907224 */ /* 0x000fe200078e0014 */
[----:B------:R-:W2:Y:S01]  /*c820*/  LDL.LU R44, [R1+0x818] ;  /* 0x00081800012c7983 */ /* 0x000ea20000300800 */
[----:B------:R-:W-:-:S02]  /*c830*/  IMAD.MOV.U32 R128, RZ, RZ, R71 ;  /* 0x000000ffff807224 */ /* 0x000fc400078e0047 */
[----:B------:R-:W-:Y:S01]  /*c840*/  IMAD.MOV.U32 R70, RZ, RZ, R168 ;  /* 0x000000ffff467224 */ /* 0x000fe200078e00a8 */
[----:B------:R-:W-:Y:S02]  /*c850*/  WARPGROUP.DEPBAR.LE gsb0, 0x0 ;  /* 0x00008000000079c5 */ /* 0x000fe40000010000 */
[----:B------:R-:W-:Y:S01]  /*c860*/  WARPGROUP.ARRIVE ;  /* 0x00000000000079c5 */ /* 0x000fe20000000000 */
[----:B------:R-:W-:Y:S01]  /*c870*/  IMAD.MOV.U32 R20, RZ, RZ, R6 ;  /* 0x000000ffff147224 */ /* 0x000fe200078e0006 */
[----:B------:R-:W4:Y:S04]  /*c880*/  LDL.LU R168, [R1+0x814] ;  /* 0x0008140001a87983 */ /* 0x000f280000300800 */
[----:B------:R-:W-:Y:S01]  /*c890*/  HGMMA.64x16x16.F32.BF16 R208, gdesc[UR32], R208, gsb0 ;  /* 0x0020000020d079f0 */ /* 0x000fe200080018d0 */
[----:B------:R-:W-:-:S02]  /*c8a0*/  IMAD.MOV.U32 R71, RZ, RZ, R169 ;  /* 0x000000ffff477224 */ /* 0x000fc400078e00a9 */
[----:B------:R-:W-:Y:S01]  /*c8b0*/  IMAD.MOV.U32 R15, RZ, RZ, R7 ;  /* 0x000000ffff0f7224 */ /* 0x000fe200078e0007 */
[----:B------:R-:W4:Y:S01]  /*c8c0*/  LDL.LU R169, [R1+0x810] ;  /* 0x0008100001a97983 */ /* 0x000f220000300800 */
[----:B------:R-:W-:Y:S02]  /*c8d0*/  IMAD.MOV.U32 R6, RZ, RZ, R170 ;  /* 0x000000ffff067224 */ /* 0x000fe400078e00aa */
[----:B------:R-:W-:Y:S01]  /*c8e0*/  IMAD.MOV.U32 R7, RZ, RZ, R171 ;  /* 0x000000ffff077224 */ /* 0x000fe200078e00ab */
[----:B------:R-:W4:Y:S04]  /*c8f0*/  LDL.LU R170, [R1+0x80c] ;  /* 0x00080c0001aa7983 */ /* 0x000f280000300800 */
[----:B------:R-:W4:Y:S04]  /*c900*/  LDL.LU R171, [R1+0x808] ;  /* 0x0008080001ab7983 */ /* 0x000f280000300800 */
        /* <DEDUP_REMOVED lines=20> */
[----:B0-----:R-:W3:Y:S04]  /*ca50*/  LDL.LU.64 R178, [R1+0x7c0] ;  /* 0x0007c00001b27983 */ /* 0x001ee80000300a00 */
[----:B------:R-:W3:Y:S04]  /*ca60*/  LDL.LU.64 R176, [R1+0x7b8] ;  /* 0x0007b80001b07983 */ /* 0x000ee80000300a00 */
        /* <DEDUP_REMOVED lines=13> */
[----:B------:R0:W-:Y:S01]  /*cb40*/  STL.64 [R1+0xb8], R110 ;  /* 0x0000b86e01007387 */ /* 0x0001e20000100a00 */
[----:B------:R-:W-:-:S03]  /*cb50*/  WARPGROUP.DEPBAR.LE gsb0, 0x0 ;  /* 0x00008000000079c5 */ /* 0x000fc60000010000 */
        /* <DEDUP_REMOVED lines=12> */
[----:B------:R-:W-:Y:S01]  /*cc20*/  UIADD3 UR38, UR48, 0x242, URZ ;  /* 0x0000024230267890 */ /* 0x000fe2000fffe03f */
[----:B------:R-:W-:Y:S01]  /*cc30*/  UMOV UR36, UR4 ;  /* 0x0000000400247c82 */ /* 0x000fe20008000000 */
[----:B------:R-:W-:Y:S01]  /*cc40*/  UMOV UR37, UR5 ;  /* 0x0000000500257c82 */ /* 0x000fe20008000000 */
[----:B------:R-:W-:Y:S01]  /*cc50*/  UMOV UR39, 0x80000020 ;  /* 0x8000002000277882 */ /* 0x000fe20000000000 */
[----:B--2---:R-:W-:-:S06]  /*cc60*/  WARPGROUP.ARRIVE ;  /* 0x00000000000079c5 */ /* 0x004fcc0000000000 */
        /* <DEDUP_REMOVED lines=16> */
[----:B------:R-:W-:Y:S01]  /*cd70*/  UMOV UR41, UR5 ;  /* 0x0000000500297c82 */ /* 0x000fe20008000000 */
[----:B------:R-:W-:Y:S01]  /*cd80*/  UMOV UR43, 0x80000020 ;  /* 0x80000020002b7882 */ /* 0x000fe20000000000 */
[----:B------:R-:W-:-:S02]  /*cd90*/  IMAD.MOV.U32 R212, RZ, RZ, R144 ;  /* 0x000000ffffd47224 */ /* 0x000fc400078e0090 */
[----:B------:R-:W2:Y:S01]  /*cda0*/  LDL.LU R144, [R1+0x734] ;  /* 0x0007340001907983 */ /* 0x000ea20000300800 */
[----:B------:R-:W-:Y:S02]  /*cdb0*/  IMAD.MOV.U32 R213, RZ, RZ, R145 ;  /* 0x000000ffffd57224 */ /* 0x000fe400078e0091 */
[----:B------:R-:W-:Y:S01]  /*cdc0*/  IMAD.MOV.U32 R214, RZ, RZ, R146 ;  /* 0x000000ffffd67224 */ /* 0x000fe200078e0092 */
[----:B------:R-:W2:Y:S01]  /*cdd0*/  LDL.LU R145, [R1+0x730] ;  /* 0x0007300001917983 */ /* 0x000ea20000300800 */
[----:B------:R-:W-:-:S03]  /*cde0*/  IMAD.MOV.U32 R215, RZ, RZ, R147 ;  /* 0x000000ffffd77224 */ /* 0x000fc600078e0093 */
[----:B------:R-:W2:Y:S04]  /*cdf0*/  LDL.LU R146, [R1+0x72c] ;  /* 0x00072c0001927983 */ /* 0x000ea80000300800 */
[----:B------:R-:W2:Y:S01]  /*ce00*/  LDL.LU R147, [R1+0x728] ;  /* 0x0007280001937983 */ /* 0x000ea20000300800 */
        /* <DEDUP_REMOVED lines=9> */
[----:B------:R-:W2:Y:S01]  /*cea0*/  LDL.LU R148, [R1+0x724] ;  /* 0x0007240001947983 */ /* 0x000ea20000300800 */
[----:B------:R-:W-:Y:S02]  /*ceb0*/  IMAD.MOV.U32 R177, RZ, RZ, R149 ;  /* 0x000000ffffb17224 */ /* 0x000fe400078e0095 */
[----:B------:R-:W-:Y:S01]  /*cec0*/  IMAD.MOV.U32 R179, RZ, RZ, R151 ;  /* 0x000000ffffb37224 */ /* 0x000fe200078e0097 */
[----:B------:R-:W2:Y:S04]  /*ced0*/  LDL.LU R149, [R1+0x720] ;  /* 0x0007200001957983 */ /* 0x000ea80000300800 */
[----:B------:R-:W2:Y:S04]  /*cee0*/  LDL.LU R150, [R1+0x71c] ;  /* 0x00071c0001967983 */ /* 0x000ea80000300800 */
[----:B------:R-:W2:Y:S01]  /*cef0*/  LDL.LU R151, [R1+0x718] ;  /* 0x0007180001977983 */ /* 0x000ea20000300800 */
[----:B------:R-:W-:Y:S01]  /*cf00*/  UIADD3 UR46, UR48, 0x2c2, URZ ;  /* 0x000002c2302e7890 */ /* 0x000fe2000fffe03f */
[----:B------:R-:W-:Y:S01]  /*cf10*/  UMOV UR44, UR4 ;  /* 0x00000004002c7c82 */ /* 0x000fe20008000000 */
[----:B------:R-:W-:Y:S01]  /*cf20*/  UMOV UR45, UR5 ;  /* 0x00000005002d7c82 */ /* 0x000fe20008000000 */
[----:B------:R-:W-:Y:S01]  /*cf30*/  UMOV UR47, 0x80000020 ;  /* 0x80000020002f7882 */ /* 0x000fe20000000000 */
        /* <DEDUP_REMOVED lines=27> */
[----:B------:R-:W-:Y:S02]  /*d0f0*/  UMOV UR49, UR5 ;  /* 0x0000000500317c82 */ /* 0x000fe40008000000 */
[----:B------:R-:W-:Y:S01]  /*d100*/  UMOV UR48, UR4 ;  /* 0x0000000400307c82 */ /* 0x000fe20008000000 */
[----:B------:R-:W-:Y:S01]  /*d110*/  UMOV UR51, 0x80000020 ;  /* 0x8000002000337882 */ /* 0x000fe20000000000 */
[----:B------:R-:W-:Y:S02]  /*d120*/  IMAD.MOV.U32 R148, RZ, RZ, R80 ;  /* 0x000000ffff947224 */ /* 0x000fe400078e0050 */
        /* <DEDUP_REMOVED lines=69> */
[----:B----4-:R-:W-:Y:S02]  /*d580*/  IMAD.MOV.U32 R49, RZ, RZ, R45 ;  /* 0x000000ffff317224 */ /* 0x010fe400078e002d */
[----:B------:R-:W-:Y:S01]  /*d590*/  IMAD.MOV.U32 R51, RZ, RZ, R47 ;  /* 0x000000ffff337224 */ /* 0x000fe200078e002f */
[----:B------:R-:W2:Y:S04]  /*d5a0*/  LDL.LU R45, [R1+0x6a0] ;  /* 0x0006a000012d7983 */ /* 0x000ea80000300800 */
[----:B------:R-:W2:Y:S04]  /*d5b0*/  LDL.LU R46, [R1+0x69c] ;  /* 0x00069c00012e7983 */ /* 0x000ea80000300800 */
[----:B------:R-:W2:Y:S01]  /*d5c0*/  LDL.LU R47, [R1+0x698] ;  /* 0x00069800012f7983 */ /* 0x000ea20000300800 */
        /* <DEDUP_REMOVED lines=8> */
[----:B------:R-:W-:Y:S01]  /*d650*/  UIADD3 UR8, UR9, 0x202, URZ ;  /* 0x0000020209087890 */ /* 0x000fe2000fffe03f */
[----:B------:R-:W-:-:S06]  /*d660*/  UMOV UR57, 0x80000020 ;  /* 0x8000002000397882 */ /* 0x000fcc0000000000 */
        /* <DEDUP_REMOVED lines=9> */
[----:B--2---:R-:W-:-:S06]  /*d700*/  WARPGROUP.ARRIVE ;  /* 0x00000000000079c5 */ /* 0x004fcc0000000000 */
[----:B------:R-:W-:Y:S03]  /*d710*/  HGMMA.64x16x16.F32.BF16 R40, gdesc[UR56], R40, gsb0 ;  /* 0x00200000382879f0 */ /* 0x000fe60008001828 */
[----:B------:R-:W-:Y:S02]  /*d720*/  WARPGROUP.DEPBAR.LE gsb0, 0x0 ;  /* 0x00008000000079c5 */ /* 0x000fe40000010000 */
[----:B------:R-:W-:Y:S04]  /*d730*/  STL.64 [R1+0x570], R46 ;  /* 0x0005702e01007387 */ /* 0x000fe80000100a00 */
[----:B------:R-:W-:Y:S04]  /*d740*/  STL.64 [R1+0x568], R44 ;  /* 0x0005682c01007387 */ /* 0x000fe80000100a00 */
        /* <DEDUP_REMOVED lines=10> */
[----:B---3--:R-:W-:-:S06]  /*d7f0*/  WARPGROUP.ARRIVE ;  /* 0x00000000000079c5 */ /* 0x008fcc0000000000 */
        /* <DEDUP_REMOVED lines=62> */
[----:B------:R-:W-:Y:S01]  /*dbe0*/  IMAD.MOV.U32 R71, RZ, RZ, R7 ;  /* 0x000000ffff477224 */ /* 0x000fe200078e0007 */
[----:B------:R-:W-:Y:S01]  /*dbf0*/  MOV R7, UR47 ;  /* 0x0000002f00077c02 */ /* 0x000fe20008000f00 */
[----:B------:R-:W-:Y:S01]  /*dc00*/  UMOV UR44, UR56 ;  /* 0x00000038002c7c82 */ /* 0x000fe20008000000 */
[----:B------:R-:W-:Y:S01]  /*dc10*/  MOV R6, UR46 ;  /* 0x0000002e00067c02 */ /* 0x000fe20008000f00 */
[----:B------:R-:W-:Y:S01]  /*dc20*/  UMOV UR45, UR57 ;  /* 0x00000039002d7c82 */ /* 0x000fe20008000000 */
[----:B------:R-:W-:Y:S01]  /*dc30*/  UMOV UR46, UR52 ;  /* 0x00000034002e7c82 */ /* 0x000fe20008000000 */
[----:B------:R-:W-:Y:S01]  /*dc40*/  UMOV UR47, UR53 ;  /* 0x00000035002f7c82 */ /* 0x000fe20008000000 */
[----:B------:R-:W-:Y:S01]  /*dc50*/  STL.64 [R1+0x590], R78 ;  /* 0x0005904e01007387 */ /* 0x000fe20000100a00 */
[----:B------:R-:W-:-:S02]  /*dc60*/  WARPGROUP.DEPBAR.LE gsb0, 0x0 ;  /* 0x00008000000079c5 */ /* 0x000fc40000010000 */
[----:B------:R-:W-:-:S06]  /*dc70*/  WARPGROUP.ARRIVE ;  /* 0x00000000000079c5 */ /* 0x000fcc0000000000 */
[----:B------:R-:W-:Y:S01]  /*dc80*/  HGMMA.64x16x16.F32.BF16 R64, gdesc[UR44], R64, gsb0 ;  /* 0x002000002c4079f0 */ /* 0x000fe20008001840 */
        /* <DEDUP_REMOVED lines=27> */
[----:B------:R-:W-:Y:S04]  /*de40*/  STL.64 [R1+0x300], R208 ;  /* 0x000300d001007387 */ /* 0x000fe80000100a00 */
[----:B------:R-:W-:Y:S04]  /*de50*/  STL.64 [R1+0x308], R210 ;  /* 0x000308d201007387 */ /* 0x000fe80000100a00 */
[----:B------:R-:W-:Y:S01]  /*de60*/  STL.64 [R1+0x310], R212 ;  /* 0x000310d401007387 */ /* 0x000fe20000100a00 */
[----:B------:R-:W-:-:S03]  /*de70*/  WARPGROUP.DEPBAR.LE gsb0, 0x0 ;  /* 0x00008000000079c5 */ /* 0x000fc60000010000 */
[----:B------:R-:W-:Y:S04]  /*de80*/  STL.64 [R1+0x318], R214 ;  /* 0x000318d601007387 */ /* 0x000fe80000100a00 */
        /* <DEDUP_REMOVED lines=8> */
[----:B--2---:R-:W4:Y:S04]  /*df10*/  LDL.LU R180, [R1+0xf0] ;  /* 0x0000f00001b47983 */ /* 0x004f280000300800 */
[----:B------:R-:W4:Y:S04]  /*df20*/  LDL.LU R181, [R1+0xf4] ;  /* 0x0000f40001b57983 */ /* 0x000f280000300800 */
[----:B---3--:R-:W4:Y:S04]  /*df30*/  LDL.LU R182, [R1+0xf8] ;  /* 0x0000f80001b67983 */ /* 0x008f280000300800 */
        /* <DEDUP_REMOVED lines=25> */
[----:B0-----:R-:W2:Y:S04]  /*e0d0*/  LDL.LU R64, [R1+0x400] ;  /* 0x0004000001407983 */ /* 0x001ea80000300800 */
        /* <DEDUP_REMOVED lines=24> */
[----:B------:R-:W-:-:S02]  /*e260*/  UMOV UR5, UR57 ;  /* 0x0000003900057c82 */ /* 0x000fc40008000000 */
[----:B------:R-:W3:Y:S04]  /*e270*/  LDL.LU R144, [R1+0x160] ;  /* 0x0001600001907983 */ /* 0x000ee80000300800 */
[----:B------:R-:W3:Y:S04]  /*e280*/  LDL.LU R145, [R1+0x164] ;  /* 0x0001640001917983 */ /* 0x000ee80000300800 */
[----:B------:R-:W3:Y:S04]  /*e290*/  LDL.LU R146, [R1+0x168] ;  /* 0x0001680001927983 */ /* 0x000ee80000300800 */
[----:B------:R-:W3:Y:S04]  /*e2a0*/  LDL.LU R147, [R1+0x16c] ;  /* 0x00016c0001937983 */ /* 0x000ee80000300800 */
[----:B------:R-:W3:Y:S04]  /*e2b0*/  LDL.LU R148, [R1+0x170] ;  /* 0x0001700001947983 */ /* 0x000ee80000300800 */
[----:B------:R-:W3:Y:S01]  /*e2c0*/  LDL.LU R149, [R1+0x174] ;  /* 0x0001740001957983 */ /* 0x000ee20000300800 */
[----:B------:R-:W-:-:S03]  /*e2d0*/  UIADD3 UR8, UR49, 0x402, URZ ;  /* 0x0000040231087890 */ /* 0x000fc6000fffe03f */
[----:B------:R-:W3:Y:S04]  /*e2e0*/  LDL.LU R150, [R1+0x178] ;  /* 0x0001780001967983 */ /* 0x000ee80000300800 */
[----:B------:R-:W3:Y:S01]  /*e2f0*/  LDL.LU R151, [R1+0x17c] ;  /* 0x00017c0001977983 */ /* 0x000ee20000300800 */
[----:B------:R-:W-:Y:S01]  /*e300*/  UMOV UR46, UR52 ;  /* 0x00000034002e7c82 */ /* 0x000fe20008000000 */
[----:B------:R-:W-:Y:S02]  /*e310*/  UMOV UR47, UR53 ;  /* 0x00000035002f7c82 */ /* 0x000fe40008000000 */
        /* <DEDUP_REMOVED lines=8> */
[----:B--2---:R-:W-:-:S06]  /*e3a0*/  WARPGROUP.ARRIVE ;  /* 0x00000000000079c5 */ /* 0x004fcc0000000000 */
[----:B------:R-:W-:Y:S01]  /*e3b0*/  HGMMA.64x16x16.F32.BF16 R64, gdesc[UR4], R64, gsb0 ;  /* 0x00200000044079f0 */ /* 0x000fe20008001840 */
[----:B------:R-:W-:Y:S01]  /*e3c0*/  UMOV UR4, UR8 ;  /* 0x0000000800047c82 */ /* 0x000fe20008000000 */
[----:B------:R-:W-:Y:S01]  /*e3d0*/  UMOV UR5, 0x80000020 ;  /* 0x8000002000057882 */ /* 0x000fe20000000000 */
[----:B------:R-:W-:Y:S02]  /*e3e0*/  WARPGROUP.DEPBAR.LE gsb0, 0x0 ;  /* 0x00008000000079c5 */ /* 0x000fe40000010000 */
[----:B----4-:R-:W-:-:S06]  /*e3f0*/  WARPGROUP.ARRIVE ;  /* 0x00000000000079c5 */ /* 0x010fcc0000000000 */
        /* <DEDUP_REMOVED lines=83> */
[----:B---3--:R-:W-:-:S03]  /*e930*/  IMAD.MOV.U32 R212, RZ, RZ, R101 ;  /* 0x000000ffffd47224 */ /* 0x008fc600078e0065 */
[----:B------:R-:W2:Y:S01]  /*e940*/  LDL.LU R99, [R1+0x658] ;  /* 0x0006580001637983 */ /* 0x000ea20000300800 */
[----:B------:R-:W-:-:S03]  /*e950*/  IMAD.MOV.U32 R213, RZ, RZ, R102 ;  /* 0x000000ffffd57224 */ /* 0x000fc600078e0066 */
        /* <DEDUP_REMOVED lines=75> */
[----:B------:R-:W-:-:S02]  /*ee10*/  R2UR UR47, R7 ;  /* 0x00000000072f72ca */ /* 0x000fc400000e0000 */
[----:B------:R-:W-:Y:S01]  /*ee20*/  R2UR UR46, R6 ;  /* 0x00000000062e72ca */ /* 0x000fe200000e0000 */
        /* <DEDUP_REMOVED lines=9> */
[----:B------:R-:W-:Y:S03]  /*eec0*/  HGMMA.64x16x16.F32.BF16 R192, gdesc[UR36], R192, gsb0 ;  /* 0x0020000024c079f0 */ /* 0x000fe600080018c0 */
[----:B------:R-:W-:Y:S02]  /*eed0*/  WARPGROUP.DEPBAR.LE gsb0, 0x0 ;  /* 0x00008000000079c5 */ /* 0x000fe40000010000 */
[----:B----4-:R-:W-:-:S06]  /*eee0*/  WARPGROUP.ARRIVE ;  /* 0x00000000000079c5 */ /* 0x010fcc0000000000 */
        /* <DEDUP_REMOVED lines=94> */
[----:B------:R-:W-:Y:S01]  /*f4d0*/  IMAD.MOV.U32 R87, RZ, RZ, R0 ;  /* 0x000000ffff577224 */ /* 0x000fe200078e0000 */
[----:B------:R-:W-:Y:S01]  /*f4e0*/  UMOV UR16, UR56 ;  /* 0x0000003800107c82 */ /* 0x000fe20008000000 */
[----:B------:R-:W-:Y:S01]  /*f4f0*/  UMOV UR17, UR57 ;  /* 0x0000003900117c82 */ /* 0x000fe20008000000 */
[----:B------:R-:W-:Y:S01]  /*f500*/  UMOV UR4, UR12 ;  /* 0x0000000c00047c82 */ /* 0x000fe20008000000 */
[----:B------:R-:W-:Y:S02]  /*f510*/  WARPGROUP.DEPBAR.LE gsb0, 0x0 ;  /* 0x00008000000079c5 */ /* 0x000fe40000010000 */
[----:B------:R-:W-:Y:S01]  /*f520*/  WARPGROUP.ARRIVE ;  /* 0x00000000000079c5 */ /* 0x000fe20000000000 */
[----:B------:R-:W-:Y:S01]  /*f530*/  UMOV UR5, UR13 ;  /* 0x0000000d00057c82 */ /* 0x000fe20008000000 */
[----:B------:R-:W-:Y:S01]  /*f540*/  UMOV UR8, UR56 ;  /* 0x0000003800087c82 */ /* 0x000fe20008000000 */
[----:B------:R-:W-:Y:S01]  /*f550*/  UMOV UR9, UR57 ;  /* 0x0000003900097c82 */ /* 0x000fe20008000000 */
[----:B------:R0:W5:Y:S02]  /*f560*/  LDL.LU R0, [R1+0x5c4] ;  /* 0x0005c40001007983 */ /* 0x0001640000300800 */
[----:B------:R-:W-:Y:S01]  /*f570*/  HGMMA.64x16x16.F32.BF16 R80, gdesc[UR16], R80, gsb0 ;  /* 0x00200000105079f0 */ /* 0x000fe20008001850 */
[----:B------:R-:W-:Y:S01]  /*f580*/  UMOV UR12, UR56 ;  /* 0x00000038000c7c82 */ /* 0x000fe20008000000 */
[----:B------:R-:W-:Y:S01]  /*f590*/  UMOV UR13, UR57 ;  /* 0x00000039000d7c82 */ /* 0x000fe20008000000 */
[----:B------:R0:W5:Y:S04]  /*f5a0*/  LDL.LU R9, [R1+0x5c0] ;  /* 0x0005c00001097983 */ /* 0x0001680000300800 */
        /* <DEDUP_REMOVED lines=9> */
[----:B------:R0:W5:Y:S01]  /*f640*/  LDL.LU R2, [R1+0x598] ;  /* 0x0005980001027983 */ /* 0x0001620000300800 */
[----:B------:R-:W-:-:S02]  /*f650*/  WARPGROUP.DEPBAR.LE gsb0, 0x0 ;  /* 0x00008000000079c5 */ /* 0x000fc40000010000 */
        /* <DEDUP_REMOVED lines=83> */
[----:B------:R-:W-:Y:S01]  /*fb90*/  BPT.TRAP 0x1 ;  /* 0x000000040000795c */ /* 0x000fe20000300000 */
.L_x_23:
[----:B------:R-:W2:Y:S01]  /*fba0*/  LDL R6, [R1+0x458] ;  /* 0x0004580001067983 */ /* 0x000ea20000100800 */
[----:B-----5:R-:W-:Y:S02]  /*fbb0*/  R2UR UR6, R17 ;  /* 0x00000000110672ca */ /* 0x020fe400000e0000 */
[----:B------:R-:W-:-:S13]  /*fbc0*/  R2UR UR4, R5 ;  /* 0x00000000050472ca */ /* 0x000fda00000e0000 */
[----:B------:R-:W-:-:S04]  /*fbd0*/  ULEA UR4, UR4, UR6, 0x3 ;  /* 0x0000000604047291 */ /* 0x000fc8000f8e183f */
[----:B------:R-:W-:-:S04]  /*fbe0*/  UIADD3 UR4, UR4, 0x20, URZ ;  /* 0x0000002004047890 */ /* 0x000fc8000fffe03f */
[----:B------:R-:W-:-:S09]  /*fbf0*/  UPRMT UR4, URZ, 0x654, UR4 ;  /* 0x000006543f047896 */ /* 0x000fd20008000004 */
[----:B------:R-:W-:Y:S01]  /*fc00*/  SYNCS.ARRIVE.TRANS64.RED.A1T0 RZ, [UR4], RZ ;  /* 0x000000ffffff79a7 */ /* 0x000fe20008100404 */
[----:B--2---:R-:W-:-:S13]  /*fc10*/  R2UR UR5, R6 ;  /* 0x00000000060572ca */ /* 0x004fda00000e0000 */
[----:B------:R-:W-:-:S06]  /*fc20*/  UISETP.GT.U32.AND UP0, UPT, UR5, 0x1, UPT ;  /* 0x000000010500788c */ /* 0x000fcc000bf04070 */
[----:B------:R-:W-:-:S13]  /*fc30*/  PLOP3.LUT P1, PT, PT, PT, UP0, 0x80, 0x0 ;  /* 0x000000000000781c */ /* 0x000fda0003f2f008 */
[----:B------:R-:W-:Y:S05]  /*fc40*/  @P1 BRA `(.L_x_24) ;  /* 0x0000000000041947 */ /* 0x000fea0003800000 */
[----:B------:R-:W-:Y:S01]  /*fc50*/  BPT.TRAP 0x1 ;  /* 0x000000040000795c */ /* 0x000fe20000300000 */
.L_x_24:
[----:B------:R-:W-:Y:S02]  /*fc60*/  R2UR UR4, R0 ;  /* 0x00000000000472ca */ /* 0x000fe400000e0000 */
[----:B------:R-:W-:Y:S02]  /*fc70*/  R2UR UR5, R5 ;  /* 0x00000000050572ca */ /* 0x000fe400000e0000 */
[C---:B------:R-:W-:Y:S01]  /*fc80*/  ISETP.GT.AND P1, PT, R3.reuse, 0x1, PT ;  /* 0x000000010300780c */ /* 0x040fe20003f24270 */
[----:B------:R-:W-:-:S08]  /*fc90*/  VIADD R3, R3, 0xffffffff ;  /* 0xffffffff03037836 */ /* 0x000fd00000000000 */
[----:B------:R-:W-:Y:S02]  /*fca0*/  UIADD3 UR4, UR4, 0x1, URZ ;  /* 0x0000000104047890 */ /* 0x000fe4000fffe03f */
[----:B------:R-:W-:Y:S02]  /*fcb0*/  UIADD3 UR5, UR5, 0x1, URZ ;  /* 0x0000000105057890 */ /* 0x000fe4000fffe03f */
[----:B------:R-:W-:Y:S02]  /*fcc0*/  UISETP.NE.AND UP0, UPT, UR4, 0x4, UPT ;  /* 0x000000040400788c */ /* 0x000fe4000bf05270 */
[----:B------:R-:W-:Y:S02]  /*fcd0*/  UISETP.NE.AND UP1, UPT, UR5, 0x4, UPT ;  /* 0x000000040500788c */ /* 0x000fe4000bf25270 */
[----:B------:R-:W-:Y:S02]  /*fce0*/  USEL UR6, UR4, URZ, UP0 ;  /* 0x0000003f04067287 */ /* 0x000fe40008000000 */
[----:B------:R-:W-:-:S02]  /*fcf0*/  USEL UR4, URZ, 0x1, UP0 ;  /* 0x000000013f047887 */ /* 0x000fc40008000000 */
[----:B------:R-:W-:Y:S02]  /*fd00*/  USEL UR5, UR5, URZ, UP1 ;  /* 0x0000003f05057287 */ /* 0x000fe40008800000 */
[----:B------:R-:W-:Y:S02]  /*fd10*/  IMAD.U32 R0, RZ, RZ, UR6 ;  /* 0x00000006ff007e24 */ /* 0x000fe4000f8e00ff */
[----:B------:R-:W-:Y:S02]  /*fd20*/  LOP3.LUT R4, R4, UR4, RZ, 0x3c, !PT ;  /* 0x0000000404047c12 */ /* 0x000fe4000f8e3cff */
[----:B------:R-:W-:Y:S01]  /*fd30*/  IMAD.U32 R5, RZ, RZ, UR5 ;  /* 0x00000005ff057e24 */ /* 0x000fe2000f8e00ff */
[----:B------:R-:W-:Y:S06]  /*fd40*/  @P1 BRA `(.L_x_25) ;  /* 0xffffff8800a01947 */ /* 0x000fec000383ffff */
.L_x_18:
[----:B------:R1:W5:Y:S01]  /*fd50*/  LDL R7, [R1+0x488] ;  /* 0x0004880001077983 */ /* 0x0003620000100800 */
[----:B------:R-:W2:Y:S02]  /*fd60*/  LDC R0, c[0x0][0x28c] ;  /* 0x0000a300ff007b82 */ /* 0x000ea40000000800 */
[----:B--2---:R-:W-:-:S13]  /*fd70*/  ISETP.GE.AND P1, PT, R0, 0x1, PT ;  /* 0x000000010000780c */ /* 0x004fda0003f26270 */
[----:B-1----:R-:W-:Y:S05]  /*fd80*/  @!P1 BRA `(.L_x_26) ;  /* 0x0000000000449947 */ /* 0x002fea0003800000 */
[----:B------:R-:W-:Y:S05]  /*fd90*/  @!P0 BRA `(.L_x_27) ;  /* 0x0000000000048947 */ /* 0x000fea0003800000 */
[----:B------:R-:W-:Y:S01]  /*fda0*/  BPT.TRAP 0x1 ;  /* 0x000000040000795c */ /* 0x000fe20000300000 */
.L_x_27:
[----:B------:R-:W2:Y:S01]  /*fdb0*/  LDL R0, [R1+0x458] ;  /* 0x0004580001007983 */ /* 0x000ea20000100800 */
[----:B-----5:R-:W-:Y:S02]  /*fdc0*/  R2UR UR7, R7 ;  /* 0x00000000070772ca */ /* 0x020fe400000e0000 */
[----:B------:R-:W-:Y:S02]  /*fdd0*/  R2UR UR4, R10 ;  /* 0x000000000a0472ca */ /* 0x000fe400000e0000 */
[----:B------:R-:W-:-:S11]  /*fde0*/  R2UR UR6, R17 ;  /* 0x00000000110672ca */ /* 0x000fd600000e0000 */
[----:B------:R-:W-:-:S04]  /*fdf0*/  UIADD3 UR4, UR4, UR7, URZ ;  /* 0x0000000704047290 */ /* 0x000fc8000fffe03f */
[----:B------:R-:W-:-:S04]  /*fe00*/  USHF.L.U32 UR4, UR4, 0x3, URZ ;  /* 0x0000000304047899 */ /* 0x000fc8000800063f */
[----:B------:R-:W-:-:S04]  /*fe10*/  ULOP3.LUT UR4, UR4, 0x18, URZ, 0xc0, !UPT ;  /* 0x0000001804047892 */ /* 0x000fc8000f8ec03f */
[----:B------:R-:W-:-:S04]  /*fe20*/  UIADD3 UR4, UR6, 0x20, UR4 ;  /* 0x0000002006047890 */ /* 0x000fc8000fffe004 */
[----:B------:R-:W-:-:S09]  /*fe30*/  UPRMT UR4, URZ, 0x654, UR4 ;  /* 0x000006543f047896 */ /* 0x000fd20008000004 */
[----:B------:R-:W-:Y:S01]  /*fe40*/  SYNCS.ARRIVE.TRANS64.RED.A1T0 RZ, [UR4], RZ ;  /* 0x000000ffffff79a7 */ /* 0x000fe20008100404 */
[----:B--2---:R-:W-:-:S13]  /*fe50*/  R2UR UR5, R0 ;  /* 0x00000000000572ca */ /* 0x004fda00000e0000 */
[----:B------:R-:W-:-:S06]  /*fe60*/  UISETP.GT.U32.AND UP0, UPT, UR5, 0x1, UPT ;  /* 0x000000010500788c */ /* 0x000fcc000bf04070 */
[----:B------:R-:W-:-:S13]  /*fe70*/  PLOP3.LUT P0, PT, PT, PT, UP0, 0x80, 0x0 ;  /* 0x000000000000781c */ /* 0x000fda0003f0f008 */
[----:B------:R-:W-:Y:S05]  /*fe80*/  @P0 BRA `(.L_x_26) ;  /* 0x0000000000040947 */ /* 0x000fea0003800000 */
[----:B------:R-:W-:Y:S01]  /*fe90*/  BPT.TRAP 0x1 ;  /* 0x000000040000795c */ /* 0x000fe20000300000 */
.L_x_26:
[----:B------:R-:W2:Y:S01]  /*fea0*/  LDL R3, [R1+0x490] ;  /* 0x0004900001037983 */ /* 0x000ea20000100800 */
[----:B------:R-:W1:Y:S01]  /*feb0*/  S2R R0, SR_TID.X ;  /* 0x0000000000007919 */ /* 0x000e620000002100 */
[----:B------:R-:W3:Y:S01]  /*fec0*/  S2R R5, SR_TID.X ;  /* 0x0000000000057919 */ /* 0x000ee20000002100 */
[----:B-----5:R-:W-:Y:S01]  /*fed0*/  R2UR UR4, R7 ;  /* 0x00000000070472ca */ /* 0x020fe200000e0000 */
[----:B------:R-:W-:Y:S01]  /*fee0*/  ULDC UR14, c[0x0][0x288] ;  /* 0x0000a200000e7ab9 */ /* 0x000fe20000000800 */
[----:B------:R-:W-:Y:S01]  /*fef0*/  R2UR UR5, R19 ;  /* 0x00000000130572ca */ /* 0x000fe200000e0000 */
[----:B------:R-:W4:Y:S01]  /*ff00*/  LDL.LU R6, [R1+0x48c] ;  /* 0x00048c0001067983 */ /* 0x000f220000300800 */
[----:B------:R-:W-:Y:S01]  /*ff10*/  R2UR UR6, R18 ;  /* 0x00000000120672ca */ /* 0x000fe200000e0000 */
[----:B------:R-:W-:Y:S01]  /*ff20*/  ULDC UR9, c[0x0][0x284] ;  /* 0x0000a10000097ab9 */ /* 0x000fe20000000800 */
[----:B------:R-:W-:Y:S01]  /*ff30*/  ULDC.64 UR12, c[0x0][0x5d0] ;  /* 0x00017400000c7ab9 */ /* 0x000fe20000000a00 */
[----:B------:R-:W4:Y:S08]  /*ff40*/  LDL R15, [R1+0x45c] ;  /* 0x00045c00010f7983 */ /* 0x000f300000100800 */
[----:B------:R-:W-:-:S02]  /*ff50*/  UIMAD.WIDE UR10, UR5, 0x200, URZ ;  /* 0x00000200050a78a5 */ /* 0x000fc4000f8e023f */
[----:B------:R-:W-:Y:S02]  /*ff60*/  USHF.L.U32 UR7, UR5, 0x9, URZ ;  /* 0x0000000905077899 */ /* 0x000fe4000800063f */
[----:B------:R-:W-:-:S04]  /*ff70*/  UIMAD UR6, UR6, 0xf0, URZ ;  /* 0x000000f0060678a4 */ /* 0x000fc8000f8e023f */
[----:B------:R-:W-:-:S04]  /*ff80*/  UISETP.GE.AND UP2, UPT, UR6, UR14, UPT ;  /* 0x0000000e0600728c */ /* 0x000fc8000bf46270 */
[----:B------:R-:W-:Y:S01]  /*ff90*/  UISETP.GE.OR UP2, UPT, UR7, UR9, UP2 ;  /* 0x000000090700728c */ /* 0x000fe20009746670 */
[C---:B---3--:R-:W-:Y:S01]  /*ffa0*/  LOP3.LUT R4, R5.reuse, 0x60, RZ, 0xc0, !PT ;  /* 0x0000006005047812 */ /* 0x048fe200078ec0ff */
[----:B------:R-:W-:-:S04]  /*ffb0*/  IMAD.SHL.U32 R7, R5, 0x2, RZ ;  /* 0x0000000205077824 */ /* 0x000fc800078e00ff */
[----:B------:R-:W-:Y:S02]  /*ffc0*/  PLOP3.LUT P0, PT, PT, PT, UP2, 0x80, 0x0 ;  /* 0x000000000000781c */ /* 0x000fe40003f0f028 */
[----:B------:R-:W-:Y:S02]  /*ffd0*/  SHF.R.U32.HI R4, RZ, 0x1, R4 ;  /* 0x00000001ff047819 */ /* 0x000fe40000011604 */
[----:B--2---:R-:W-:Y:S02]  /*ffe0*/  R2UR UR18, R3 ;  /* 0x00000000031272ca */ /* 0x004fe400000e0000 */
[----:B-1----:R-:W-:Y:S02]  /*fff0*/  SHF.R.U32.HI R3, RZ, 0x7, R0 ;  /* 0x00000007ff037819 */ /* 0x002fe40000011600 */
[----:B------:R-:W-:Y:S02]  /*10000*/  SHF.R.U32.HI R0, RZ, 0x2, R5 ;  /* 0x00000002ff007819 */ /* 0x000fe40000011605 */
[----:B------:R-:W-:-:S02]  /*10010*/  LOP3.LUT R3, R3, 0x1, RZ, 0xc0, !PT ;  /* 0x0000000103037812 */ /* 0x000fc400078ec0ff */
[----:B------:R-:W-:-:S03]  /*10020*/  LOP3.LUT R0, R0, 0x7, RZ, 0xc0, !PT ;  /* 0x0000000700007812 */ /* 0x000fc600078ec0ff */
[----:B------:R-:W-:Y:S01]  /*10030*/  IMAD.SHL.U32 R17, R3, 0x40, RZ ;  /* 0x0000004003117824 */ /* 0x000fe200078e00ff */
[----:B----4-:R-:W-:Y:S01]  /*10040*/  R2UR UR16, R6 ;  /* 0x00000000061072ca */ /* 0x010fe200000e0000 */
[----:B------:R-:W-:Y:S01]  /*10050*/  UIADD3 UR4, UR18, UR4, URZ ;  /* 0x0000000412047290 */ /* 0x000fe2000fffe03f */
[----:B------:R-:W-:Y:S02]  /*10060*/  IMAD.U32 R6, RZ, RZ, UR6 ;  /* 0x00000006ff067e24 */ /* 0x000fe4000f8e00ff */
[--C-:B------:R-:W-:Y:S01]  /*10070*/  LOP3.LUT R17, R17, 0x40, R0.reuse, 0xe2, !PT ;  /* 0x0000004011117812 */ /* 0x100fe200078ee200 */
[----:B------:R-:W-:Y:S01]  /*10080*/  USHF.R.U32.HI UR5, URZ, 0x2, UR4 ;  /* 0x000000023f057899 */ /* 0x000fe20008011604 */
[----:B------:R-:W-:Y:S01]  /*10090*/  IADD3 R0, RZ, -R4, -R0 ;  /* 0x80000004ff007210 */ /* 0x000fe20007ffe800 */
[----:B------:R-:W-:Y:S01]  /*100a0*/  UISETP.GT.U32.AND UP1, UPT, UR4, 0x3, UPT ;  /* 0x000000030400788c */ /* 0x000fe2000bf24070 */
[----:B------:R-:W-:Y:S01]  /*100b0*/  LOP3.LUT R17, R17, UR10, R4, 0xfe, !PT ;  /* 0x0000000a11117c12 */ /* 0x000fe2000f8efe04 */
[----:B------:R-:W-:Y:S01]  /*100c0*/  ULOP3.LUT UR5, UR5, 0x1, URZ, 0xc0, !UPT ;  /* 0x0000000105057892 */ /* 0x000fe2000f8ec03f */
[----:B------:R-:W-:Y:S01]  /*100d0*/  IMAD.MOV.U32 R4, RZ, RZ, -0x2 ;  /* 0xfffffffeff047424 */ /* 0x000fe200078e00ff */
[----:B------:R-:W-:Y:S01]  /*100e0*/  UISETP.LT.U32.AND UP1, UPT, UR18, 0x4, UP1 ;  /* 0x000000041200788c */ /* 0x000fe20008f21070 */
[----:B------:R-:W-:Y:S01]  /*100f0*/  IMAD R0, R3, -0x40, R0 ;  /* 0xffffffc003007824 */ /* 0x000fe200078e0200 */
[----:B------:R-:W-:Y:S01]  /*10100*/  LOP3.LUT R3, R5, 0x3, RZ, 0xc0, !PT ;  /* 0x0000000305037812 */ /* 0x000fe200078ec0ff */
[----:B------:R-:W-:Y:S01]  /*10110*/  UISETP.NE.U32.AND UP0, UPT, UR5, 0x1, UPT ;  /* 0x000000010500788c */ /* 0x000fe2000bf05070 */
[----:B------:R-:W-:Y:S01]  /*10120*/  R2UR UR17, R15 ;  /* 0x000000000f1172ca */ /* 0x000fe200000e0000 */
[----:B------:R-:W-:Y:S01]  /*10130*/  ULOP3.LUT UR4, UR4, 0x3, URZ, 0xc0, !UPT ;  /* 0x0000000304047892 */ /* 0x000fe2000f8ec03f */
[----:B------:R-:W-:Y:S01]  /*10140*/  LOP3.LUT R6, R6, 0x6, R7, 0xf8, !PT ;  /* 0x0000000606067812 */ /* 0x000fe200078ef807 */
[----:B------:R-:W-:Y:S01]  /*10150*/  IMAD R3, R3, R4, UR14 ;  /* 0x0000000e03037e24 */ /* 0x000fe2000f8e0204 */
[----:B------:R-:W-:Y:S01]  /*10160*/  UISETP.GT.U32.AND UP0, UPT, UR18, 0x3, !UP0 ;  /* 0x000000031200788c */ /* 0x000fe2000c704070 */
[----:B------:R-:W-:Y:S01]  /*10170*/  IMAD.U32 R4, RZ, RZ, UR9 ;  /* 0x00000009ff047e24 */ /* 0x000fe2000f8e00ff */
[----:B------:R-:W-:Y:S01]  /*10180*/  SHF.R.S32.HI R7, RZ, 0x1f, R6 ;  /* 0x0000001fff077819 */ /* 0x000fe20000011406 */
[----:B------:R-:W-:Y:S01]  /*10190*/  IMAD.U32 R8, RZ, RZ, UR4 ;  /* 0x00000004ff087e24 */ /* 0x000fe2000f8e00ff */
[----:B------:R-:W-:Y:S01]  /*101a0*/  USEL UR5, URZ, 0x1, !UP0 ;  /* 0x000000013f057887 */ /* 0x000fe2000c000000 */
[----:B------:R-:W-:Y:S01]  /*101b0*/  VIADD R3, R3, -UR6 ;  /* 0x8000000603037c36 */ /* 0x000fe20008000000 */
[----:B------:R-:W-:Y:S01]  /*101c0*/  IADD3 R0, R4, -UR7, R0 ;  /* 0x8000000704007c10 */ /* 0x000fe2000fffe000 */
[----:B------:R-:W-:Y:S01]  /*101d0*/  USEL UR7, URZ, 0x1, !UP1 ;  /* 0x000000013f077887 */ /* 0x000fe2000c800000 */
[----:B------:R1:W-:Y:S01]  /*101e0*/  STL [R1+0x488], R8 ;  /* 0x0004880801007387 */ /* 0x0003e20000100800 */
[----:B------:R-:W-:Y:S01]  /*101f0*/  USHF.R.S32.HI UR15, URZ, 0x1f, UR17 ;  /* 0x0000001f3f0f7899 */ /* 0x000fe20008011411 */
[----:B------:R-:W-:Y:S01]  /*10200*/  IMAD.U32 R4, RZ, RZ, UR12 ;  /* 0x0000000cff047e24 */ /* 0x000fe2000f8e00ff */
[----:B------:R-:W-:-:S02]  /*10210*/  ULOP3.LUT UR16, UR5, UR16, UR7, 0x96, !UPT ;  /* 0x0000001005107292 */ /* 0x000fc4000f8e9607 */
[----:B------:R-:W-:Y:S01]  /*10220*/  UIMAD UR8, UR15, UR12, URZ ;  /* 0x0000000c0f0872a4 */ /* 0x000fe2000f8e023f */
[----:B------:R-:W-:Y:S01]  /*10230*/  IMAD.WIDE.U32 R4, R4, UR17, R6 ;  /* 0x0000001104047c25 */ /* 0x000fe2000f8e0006 */
[----:B------:R-:W-:Y:S02]  /*10240*/  UMOV UR6, 0xffffffff ;  /* 0xffffffff00067882 */ /* 0x000fe40000000000 */
[----:B------:R-:W-:Y:S01]  /*10250*/  UIMAD UR8, UR17, UR13, UR8 ;  /* 0x0000000d110872a4 */ /* 0x000fe2000f8e0208 */
[----:B-1----:R-:W-:-:S05]  /*10260*/  IMAD.U32 R8, RZ, RZ, UR16 ;  /* 0x00000010ff087e24 */ /* 0x002fca000f8e00ff */
[----:B------:R1:W-:Y:S01]  /*10270*/  STL [R1+0x48c], R8 ;  /* 0x00048c0801007387 */ /* 0x0003e20000100800 */
[----:B------:R-:W-:Y:S01]  /*10280*/  VIADD R5, R5, UR8 ;  /* 0x0000000805057c36 */ /* 0x000fe20008000000 */
[----:B------:R-:W-:Y:S06]  /*10290*/  @P0 BRA `(.L_x_28) ;  /* 0x000002ac00080947 */ /* 0x000fec0003800000 */
[----:B------:R-:W-:Y:S01]  /*102a0*/  FSETP.NEU.AND P2, PT, R16, RZ, PT ;  /* 0x000000ff1000720b */ /* 0x000fe20003f4d000 */
[----:B------:R-:W-:Y:S01]  /*102b0*/  ULDC.64 UR8, c[0x0][0x5c8] ;  /* 0x0001720000087ab9 */ /* 0x000fe20000000a00 */
[----:B------:R-:W-:Y:S01]  /*102c0*/  ISETP.GT.AND P0, PT, R3, RZ, PT ;  /* 0x000000ff0300720c */ /* 0x000fe20003f04270 */
[----:B------:R-:W-:Y:S01]  /*102d0*/  UIMAD UR4, UR11, UR8, URZ ;  /* 0x000000080b0472a4 */ /* 0x000fe2000f8e023f */
[----:B------:R-:W-:Y:S01]  /*102e0*/  IMAD.U32 R14, RZ, RZ, UR9 ;  /* 0x00000009ff0e7e24 */ /* 0x000fe2000f8e00ff */
[----:B------:R-:W-:Y:S01]  /*102f0*/  BSSY B0, `(.L_x_28) ;  /* 0x0002abc000007945 */ /* 0x000fe20003800000 */
[----:B------:R-:W-:Y:S01]  /*10300*/  IMAD.WIDE.U32 R4, R17, UR8, R4 ;  /* 0x0000000811047c25 */ /* 0x000fe2000f8e0004 */
[----:B------:R-:W-:-:S03]  /*10310*/  ISETP.GT.AND P1, PT, R0, RZ, P0 ;  /* 0x000000ff0000720c */ /* 0x000fc60000724270 */
[----:B------:R-:W-:-:S04]  /*10320*/  IMAD R14, R17, R14, UR4 ;  /* 0x00000004110e7e24 */ /* 0x000fc8000f8e020e */
[----:B------:R-:W-:Y:S01]  /*10330*/  IMAD.IADD R14, R5, 0x1, R14 ;  /* 0x00000001050e7824 */ /* 0x000fe200078e020e */
[----:B------:R-:W-:Y:S06]  /*10340*/  @!P2 BRA `(.L_x_29) ;  /* 0x0000021400aca947 */ /* 0x000fec0003800000 */
[----:B------:R-:W1:Y:S01]  /*10350*/  LDC.64 R10, c[0x0][0x5b8] ;  /* 0x00016e00ff0a7b82 */ /* 0x000e620000000a00 */
[----:B------:R-:W2:Y:S01]  /*10360*/  LDL.LU R20, [R1+0x420] ;  /* 0x0004200001147983 */ /* 0x000ea20000300800 */
[----:B------:R-:W-:-:S06]  /*10370*/  R2UR UR7, R15 ;  /* 0x000000000f0772ca */ /* 0x000fcc00000e0000 */
[----:B------:R-:W3:Y:S01]  /*10380*/  LDC.64 R22, c[0x0][0x5b0] ;  /* 0x00016c00ff167b82 */ /* 0x000ee20000000a00 */
[----:B-1----:R-:W-:Y:S01]  /*10390*/  IMAD.MOV.U32 R8, RZ, RZ, R11 ;  /* 0x000000ffff087224 */ /* 0x002fe200078e000b */
[----:B------:R1:W-:Y:S01]  /*103a0*/  STL [R1+0x450], R10 ;  /* 0x0004500a01007387 */ /* 0x0003e20000100800 */
[----:B------:R-:W-:-:S04]  /*103b0*/  IMAD.MOV.U32 R235, RZ, RZ, R10 ;  /* 0x000000ffffeb7224 */ /* 0x000fc800078e000a */
[C---:B------:R-:W-:Y:S01]  /*103c0*/  IMAD R5, R235.reuse, UR15, RZ ;  /* 0x0000000feb057c24 */ /* 0x040fe2000f8e02ff */
[----:B---3--:R-:W-:Y:S01]  /*103d0*/  R2UR UR4, R22 ;  /* 0x00000000160472ca */ /* 0x008fe200000e0000 */
[----:B------:R-:W-:Y:S01]  /*103e0*/  IMAD.WIDE.U32 R232, R235, UR7, R6 ;  /* 0x00000007ebe87c25 */ /* 0x000fe2000f8e0006 */
[----:B-1----:R-:W1:Y:S03]  /*103f0*/  LDC.64 R10, c[0x0][0x5a8] ;  /* 0x00016a00ff0a7b82 */ /* 0x002e660000000a00 */
[----:B------:R-:W-:Y:S02]  /*10400*/  IMAD R234, R8, UR7, R5 ;  /* 0x0000000708ea7c24 */ /* 0x000fe4000f8e0205 */
[----:B------:R-:W-:Y:S02]  /*10410*/  IMAD.MOV.U32 R236, RZ, RZ, R232 ;  /* 0x000000ffffec7224 */ /* 0x000fe400078e00e8 */
[----:B------:R-:W-:Y:S01]  /*10420*/  IMAD.IADD R237, R233, 0x1, R234 ;  /* 0x00000001e9ed7824 */ /* 0x000fe200078e02ea */
[----:B------:R3:W-:Y:S03]  /*10430*/  STL [R1+0x464], R234 ;  /* 0x000464ea01007387 */ /* 0x0007e60000100800 */
[----:B------:R-:W-:Y:S01]  /*10440*/  UIMAD UR4, UR11, UR4, URZ ;  /* 0x000000040b0472a4 */ /* 0x000fe2000f8e023f */
[C---:B------:R-:W-:Y:S01]  /*10450*/  IMAD.WIDE.U32 R8, R17.reuse, R22, R236 ;  /* 0x0000001611087225 */ /* 0x040fe200078e00ec */
[----:B------:R3:W-:Y:S04]  /*10460*/  STL.64 [R1+0x448], R232 ;  /* 0x000448e801007387 */ /* 0x0007e80000100a00 */
[----:B------:R-:W-:Y:S01]  /*10470*/  IMAD R19, R17, R23, UR4 ;  /* 0x0000000411137e24 */ /* 0x000fe2000f8e0217 */
[----:B------:R-:W-:-:S03]  /*10480*/  ULDC.64 UR4, c[0x0][0x5c0] ;  /* 0x0001700000047ab9 */ /* 0x000fc60000000a00 */
[----:B------:R-:W-:Y:S01]  /*10490*/  IMAD.IADD R5, R9, 0x1, R19 ;  /* 0x0000000109057824 */ /* 0x000fe200078e0213 */
[----:B------:R3:W-:Y:S01]  /*104a0*/  STL [R1+0x468], R19 ;  /* 0x0004681301007387 */ /* 0x0007e20000100800 */
[----:B-1----:R-:W-:-:S04]  /*104b0*/  LEA R12, P2, R8, R10, 0x1 ;  /* 0x0000000a080c7211 */ /* 0x002fc800078408ff */
[----:B------:R-:W-:-:S05]  /*104c0*/  LEA.HI.X R13, R8, R11, R5, 0x1, P2 ;  /* 0x0000000b080d7211 */ /* 0x000fca00010f0c05 */
[----:B------:R-:W4:Y:S01]  /*104d0*/  @P1 LDG.E.LTC128B.U16 R18, desc[UR60][R12.64] ;  /* 0x0000003c0c121981 */ /* 0x000f22000c1e1520 */
[C---:B------:R-:W-:Y:S01]  /*104e0*/  LEA R8, P2, R4.reuse, UR4, 0x1 ;  /* 0x0000000404087c11 */ /* 0x040fe2000f8408ff */
[----:B------:R-:W-:Y:S01]  /*104f0*/  BSSY B1, `(.L_x_30) ;  /* 0x0000012000017945 */ /* 0x000fe20003800000 */
[----:B------:R-:W-:Y:S02]  /*10500*/  ISETP.GT.AND P3, PT, R3, 0x1, PT ;  /* 0x000000010300780c */ /* 0x000fe40003f64270 */
[----:B------:R-:W-:Y:S01]  /*10510*/  LEA.HI.X R9, R4, UR5, R14, 0x1, P2 ;  /* 0x0000000504097c11 */ /* 0x000fe200090f0c0e */
[----:B------:R-:W-:-:S04]  /*10520*/  IMAD.WIDE.U32 R4, R17, R22, R6 ;  /* 0x0000001611047225 */ /* 0x000fc800078e0006 */
[----:B------:R-:W-:Y:S02]  /*10530*/  IMAD.IADD R5, R19, 0x1, R5 ;  /* 0x0000000113057824 */ /* 0x000fe400078e0205 */
[----:B------:R-:W-:-:S04]  /*10540*/  IMAD.WIDE.U32 R4, R235, UR7, R4 ;  /* 0x00000007eb047c25 */ /* 0x000fc8000f8e0004 */
[----:B------:R-:W-:Y:S02]  /*10550*/  IMAD.IADD R5, R234, 0x1, R5 ;  /* 0x00000001ea057824 */ /* 0x000fe400078e0205 */
[----:B----4-:R-:W-:-:S04]  /*10560*/  IMAD.U32 R12, R18, 0x10000, RZ ;  /* 0x00010000120c7824 */ /* 0x010fc800078e00ff */
[----:B------:R-:W-:-:S04]  /*10570*/  FMUL R12, R12, R16 ;  /* 0x000000100c0c7220 */ /* 0x000fc80000400000 */
[----:B--2---:R-:W-:Y:S01]  /*10580*/  FFMA R12, R20, R2, R12 ;  /* 0x00000002140c7223 */ /* 0x004fe2000000000c */
[----:B------:R-:W-:-:S04]  /*10590*/  LEA R20, P2, R4, R10, 0x1 ;  /* 0x0000000a04147211 */ /* 0x000fc800078408ff */
[----:B------:R-:W-:Y:S02]  /*105a0*/  LEA.HI.X R21, R4, R11, R5, 0x1, P2 ;  /* 0x0000000b04157211 */ /* 0x000fe400010f0c05 */
[----:B------:R-:W-:Y:S02]  /*105b0*/  F2FP.BF16.F32.PACK_AB R4, RZ, R12 ;  /* 0x0000000cff04723e */ /* 0x000fe400000010ff */
[----:B------:R-:W-:Y:S01]  /*105c0*/  ISETP.GT.AND P2, PT, R0, RZ, P3 ;  /* 0x000000ff0000720c */ /* 0x000fe20001f44270 */
[----:B------:R3:W-:Y:S04]  /*105d0*/  STL.64 [R1+0x440], R20 ;  /* 0x0004401401007387 */ /* 0x0007e80000100a00 */
[----:B------:R3:W-:Y:S08]  /*105e0*/  @P1 STG.E.U16 desc[UR60][R8.64], R4 ;  /* 0x0000000408001986 */ /* 0x0007f0000c10153c */
[----:B------:R-:W-:Y:S05]  /*105f0*/  @!P2 BRA `(.L_x_31) ;  /* 0x000000000004a947 */ /* 0x000fea0003800000 */
[----:B------:R1:W5:Y:S02]  /*10600*/  LDG.E.LTC128B.U16 R18, desc[UR60][R20.64+0x2] ;  /* 0x0000023c14127981 */ /* 0x000364000c1e1520 */
.L_x_31:
[----:B------:R-:W-:Y:S05]  /*10610*/  BSYNC B1 ;  /* 0x0000000000017941 */ /* 0x000fea0003800000 */
.L_x_30:
[----:B------:R-:W1:Y:S01]  /*10620*/  LDL.LU R5, [R1+0x424] ;  /* 0x0004240001057983 */ /* 0x000e620000300800 */
[----:B---3-5:R-:W-:Y:S01]  /*10630*/  IMAD.U32 R4, R18, 0x10000, RZ ;  /* 0x0001000012047824 */ /* 0x028fe200078e00ff */
[----:B------:R-:W-:Y:S02]  /*10640*/  R2UR UR4, R15 ;  /* 0x000000000f0472ca */ /* 0x000fe400000e0000 */
[----:B------:R-:W-:Y:S01]  /*10650*/  ISETP.GT.AND P1, PT, R0, 0x8, P0 ;  /* 0x000000080000780c */ /* 0x000fe20000724270 */
[----:B------:R-:W-:-:S04]  /*10660*/  FMUL R4, R4, R16 ;  /* 0x0000001004047220 */ /* 0x000fc80000400000 */
[----:B-1----:R-:W-:Y:S01]  /*10670*/  FFMA R20, R5, R2, R4 ;  /* 0x0000000205147223 */ /* 0x002fe20000000004 */
[C---:B------:R-:W-:Y:S01]  /*10680*/  SHF.L.U64.HI R5, R22.reuse, 0x3, R23 ;  /* 0x0000000316057819 */ /* 0x040fe20000010217 */
[----:B------:R-:W-:-:S03]  /*10690*/  IMAD.SHL.U32 R4, R22, 0x8, RZ ;  /* 0x0000000816047824 */ /* 0x000fc600078e00ff */
[----:B------:R-:W-:Y:S01]  /*106a0*/  F2FP.BF16.F32.PACK_AB R20, RZ, R20 ;  /* 0x00000014ff14723e */ /* 0x000fe200000010ff */
[----:B------:R-:W-:-:S04]  /*106b0*/  IMAD.WIDE.U32 R14, R17, R22, R4 ;  /* 0x00000016110e7225 */ /* 0x000fc800078e0004 */
[----:B------:R-:W-:Y:S01]  /*106c0*/  IMAD.IADD R19, R19, 0x1, R15 ;  /* 0x0000000113137824 */ /* 0x000fe200078e020f */
[----:B------:R-:W-:-:S05]  /*106d0*/  IADD3 R13, P4, R232, R14, RZ ;  /* 0x0000000ee80d7210 */ /* 0x000fca0007f9e0ff */
[----:B------:R-:W-:Y:S01]  /*106e0*/  IMAD.X R21, R19, 0x1, R237, P4 ;  /* 0x0000000113157824 */ /* 0x000fe200020e06ed */
[----:B------:R-:W-:-:S04]  /*106f0*/  LEA R12, P4, R13, R10, 0x1 ;  /* 0x0000000a0d0c7211 */ /* 0x000fc800078808ff */
[----:B------:R-:W-:Y:S01]  /*10700*/  LEA.HI.X R13, R13, R11, R21, 0x1, P4 ;  /* 0x0000000b0d0d7211 */ /* 0x000fe200020f0c15 */
[----:B------:R1:W-:Y:S04]  /*10710*/  @P2 STG.E.U16 desc[UR60][R8.64+0x2], R20 ;  /* 0x0000021408002986 */ /* 0x0003e8000c10153c */
[----:B------:R2:W3:Y:S04]  /*10720*/  @P1 LDG.E.LTC128B.U16 R18, desc[UR60][R12.64] ;  /* 0x0000003c0c121981 */ /* 0x0004e8000c1e1520 */
[----:B------:R-:W4:Y:S01]  /*10730*/  LDL.LU R21, [R1+0x428] ;  /* 0x0004280001157983 */ /* 0x000f220000300800 */
[----:B--2---:R-:W-:-:S05]  /*10740*/  IADD3 R12, P2, R6, R14, RZ ;  /* 0x0000000e060c7210 */ /* 0x004fca0007f5e0ff */
[----:B------:R-:W-:Y:S02]  /*10750*/  IMAD.X R13, R7, 0x1, R19, P2 ;  /* 0x00000001070d7824 */ /* 0x000fe400010e0613 */
[----:B------:R-:W-:-:S04]  /*10760*/  IMAD.WIDE.U32 R12, R235, UR4, R12 ;  /* 0x00000004eb0c7c25 */ /* 0x000fc8000f8e000c */
[----:B------:R-:W-:Y:S01]  /*10770*/  IMAD.IADD R13, R234, 0x1, R13 ;  /* 0x00000001ea0d7824 */ /* 0x000fe200078e020d */
[----:B------:R-:W-:-:S04]  /*10780*/  LEA R232, P2, R12, R10, 0x1 ;  /* 0x0000000a0ce87211 */ /* 0x000fc800078408ff */
[----:B------:R-:W-:Y:S01]  /*10790*/  LEA.HI.X R233, R12, R11, R13, 0x1, P2 ;  /* 0x0000000b0ce97211 */ /* 0x000fe200010f0c0d */
[----:B-1----:R-:W-:-:S04]  /*107a0*/  IMAD.U32 R20, RZ, RZ, UR9 ;  /* 0x00000009ff147e24 */ /* 0x002fc8000f8e00ff */
[----:B------:R-:W-:Y:S01]  /*107b0*/  STL.64 [R1+0x420], R232 ;  /* 0x000420e801007387 */ /* 0x000fe20000100a00 */
[----:B------:R-:W-:Y:S01]  /*107c0*/  ISETP.GT.AND P5, PT, R0, 0x8, P3 ;  /* 0x000000080000780c */ /* 0x000fe20001fa4270 */
[----:B------:R-:W-:Y:S01]  /*107d0*/  BSSY B1, `(.L_x_32) ;  /* 0x0000011000017945 */ /* 0x000fe20003800000 */
[----:B---3--:R-:W-:-:S04]  /*107e0*/  IMAD.U32 R12, R18, 0x10000, RZ ;  /* 0x00010000120c7824 */ /* 0x008fc800078e00ff */
[----:B------:R-:W-:-:S04]  /*107f0*/  FMUL R12, R12, R16 ;  /* 0x000000100c0c7220 */ /* 0x000fc80000400000 */
[----:B----4-:R-:W-:Y:S01]  /*10800*/  FFMA R13, R21, R2, R12 ;  /* 0x00000002150d7223 */ /* 0x010fe2000000000c */
[----:B------:R-:W-:Y:S02]  /*10810*/  IMAD.U32 R12, RZ, RZ, UR8 ;  /* 0x00000008ff0c7e24 */ /* 0x000fe4000f8e00ff */
[----:B------:R-:W-:Y:S02]  /*10820*/  IMAD.U32 R21, RZ, RZ, UR8 ;  /* 0x00000008ff157e24 */ /* 0x000fe4000f8e00ff */
[----:B------:R-:W-:Y:S01]  /*10830*/  IMAD.SHL.U32 R12, R12, 0x10, RZ ;  /* 0x000000100c0c7824 */ /* 0x000fe200078e00ff */
[----:B------:R-:W-:Y:S02]  /*10840*/  F2FP.BF16.F32.PACK_AB R13, RZ, R13 ;  /* 0x0000000dff0d723e */ /* 0x000fe400000010ff */
[--C-:B------:R-:W-:Y:S02]  /*10850*/  SHF.L.U64.HI R21, R21, 0x4, R20.reuse ;  /* 0x0000000415157819 */ /* 0x100fe40000010214 */
[----:B------:R1:W-:Y:S01]  /*10860*/  STL [R1+0x460], R12 ;  /* 0x0004600c01007387 */ /* 0x0003e20000100800 */
[----:B------:R-:W-:-:S02]  /*10870*/  PRMT R20, R13, 0x7610, R20 ;  /* 0x000076100d147816 */ /* 0x000fc40000000014 */
[----:B-1----:R-:W-:-:S05]  /*10880*/  IADD3 R12, P2, R12, R8, RZ ;  /* 0x000000080c0c7210 */ /* 0x002fca0007f5e0ff */
[----:B------:R-:W-:Y:S01]  /*10890*/  IMAD.X R13, R21, 0x1, R9, P2 ;  /* 0x00000001150d7824 */ /* 0x000fe200010e0609 */
[----:B------:R1:W-:Y:S04]  /*108a0*/  STL [R1+0x454], R21 ;  /* 0x0004541501007387 */ /* 0x0003e80000100800 */
[----:B------:R1:W-:Y:S01]  /*108b0*/  @P1 STG.E.U16 desc[UR60][R12.64], R20 ;  /* 0x000000140c001986 */ /* 0x0003e2000c10153c */
[----:B------:R-:W-:Y:S05]  /*108c0*/  @!P5 BRA `(.L_x_33) ;  /* 0x000000000004d947 */ /* 0x000fea0003800000 */
[----:B------:R2:W5:Y:S02]  /*108d0*/  LDG.E.LTC128B.U16 R18, desc[UR60][R232.64+0x2] ;  /* 0x0000023ce8127981 */ /* 0x000564000c1e1520 */
.L_x_33:
[----:B------:R-:W-:Y:S05]  /*108e0*/  BSYNC B1 ;  /* 0x0000000000017941 */ /* 0x000fea0003800000 */
.L_x_32:
[----:B-1----:R-:W3:Y:S01]  /*108f0*/  LDL.LU R21, [R1+0x42c] ;  /* 0x00042c0001157983 */ /* 0x002ee20000300800 */
[----:B-----5:R-:W-:Y:S01]  /*10900*/  IMAD.U32 R20, R18, 0x10000, RZ ;  /* 0x0001000012147824 */ /* 0x020fe200078e00ff */
[----:B------:R-:W-:Y:S02]  /*10910*/  ISETP.GT.AND P2, PT, R3, 0x8, PT ;  /* 0x000000080300780c */ /* 0x000fe40003f44270 */
[----:B------:R1:W-:Y:S01]  /*10920*/  STL.64 [R1+0x498], R4 ;  /* 0x0004980401007387 */ /* 0x0003e20000100a00 */
[----:B------:R-:W-:Y:S01]  /*10930*/  FMUL R20, R20, R16 ;  /* 0x0000001014147220 */ /* 0x000fe20000400000 */
[----:B------:R-:W-:Y:S01]  /*10940*/  ISETP.GT.AND P4, PT, R0, RZ, P2 ;  /* 0x000000ff0000720c */ /* 0x000fe20001784270 */
[----:B-1----:R-:W-:Y:S02]  /*10950*/  IMAD.MOV.U32 R4, RZ, RZ, R12 ;  /* 0x000000ffff047224 */ /* 0x002fe400078e000c */
[----:B------:R-:W-:-:S05]  /*10960*/  IMAD.MOV.U32 R5, RZ, RZ, R13 ;  /* 0x000000ffff057224 */ /* 0x000fca00078e000d */
[----:B------:R-:W-:Y:S01]  /*10970*/  STL.64 [R1+0x428], R4 ;  /* 0x0004280401007387 */ /* 0x000fe20000100a00 */
[----:B---3--:R-:W-:-:S05]  /*10980*/  FFMA R20, R21, R2, R20 ;  /* 0x0000000215147223 */ /* 0x008fca0000000014 */
[----:B------:R-:W-:-:S05]  /*10990*/  F2FP.BF16.F32.PACK_AB R20, RZ, R20 ;  /* 0x00000014ff14723e */ /* 0x000fca00000010ff */
[----:B------:R1:W-:Y:S04]  /*109a0*/  @P5 STG.E.U16 desc[UR60][R4.64+0x2], R20 ;  /* 0x0000021404005986 */ /* 0x0003e8000c10153c */
[----:B-1----:R1:W5:Y:S01]  /*109b0*/  LDL.LU.64 R4, [R1+0x498] ;  /* 0x0004980001047983 */ /* 0x0023620000300a00 */
[----:B------:R-:W-:Y:S04]  /*109c0*/  BSSY B1, `(.L_x_34) ;  /* 0x0000004000017945 */ /* 0x000fe80003800000 */
[----:B------:R-:W-:Y:S05]  /*109d0*/  @!P4 BRA `(.L_x_35) ;  /* 0x000000000008c947 */ /* 0x000fea0003800000 */
[----:B------:R-:W3:Y:S04]  /*109e0*/  LDL.64 R20, [R1+0x440] ;  /* 0x0004400001147983 */ /* 0x000ee80000100a00 */
[----:B---3--:R3:W5:Y:S02]  /*109f0*/  LDG.E.LTC128B.U16 R18, desc[UR60][R20.64+0x10] ;  /* 0x0000103c14127981 */ /* 0x008764000c1e1520 */
.L_x_35:
[----:B------:R-:W-:Y:S05]  /*10a00*/  BSYNC B1 ;  /* 0x0000000000017941 */ /* 0x000fea0003800000 */
.L_x_34:
[----:B---3--:R-:W3:Y:S01]  /*10a10*/  LDL.LU R21, [R1+0x430] ;  /* 0x0004300001157983 */ /* 0x008ee20000300800 */
[----:B-----5:R-:W-:Y:S01]  /*10a20*/  IMAD.U32 R20, R18, 0x10000, RZ ;  /* 0x0001000012147824 */ /* 0x020fe200078e00ff */
[----:B------:R-:W-:Y:S01]  /*10a30*/  ISETP.GT.AND P1, PT, R3, 0x9, PT ;  /* 0x000000090300780c */ /* 0x000fe20003f24270 */
[----:B------:R-:W-:Y:S02]  /*10a40*/  BSSY B1, `(.L_x_36) ;  /* 0x0000009000017945 */ /* 0x000fe40003800000 */
[----:B------:R-:W-:Y:S01]  /*10a50*/  FMUL R20, R20, R16 ;  /* 0x0000001014147220 */ /* 0x000fe20000400000 */
[----:B------:R-:W-:-:S03]  /*10a60*/  ISETP.GT.AND P5, PT, R0, RZ, P1 ;  /* 0x000000ff0000720c */ /* 0x000fc60000fa4270 */
[----:B---3--:R-:W-:-:S05]  /*10a70*/  FFMA R20, R21, R2, R20 ;  /* 0x0000000215147223 */ /* 0x008fca0000000014 */
[----:B------:R-:W-:-:S05]  /*10a80*/  F2FP.BF16.F32.PACK_AB R20, RZ, R20 ;  /* 0x00000014ff14723e */ /* 0x000fca00000010ff */
[----:B------:R3:W-:Y:S01]  /*10a90*/  @P4 STG.E.U16 desc[UR60][R8.64+0x10], R20 ;  /* 0x0000101408004986 */ /* 0x0007e2000c10153c */
[----:B------:R-:W-:Y:S05]  /*10aa0*/  @!P5 BRA `(.L_x_37) ;  /* 0x000000000008d947 */ /* 0x000fea0003800000 */
[----:B---3--:R-:W3:Y:S04]  /*10ab0*/  LDL.64 R20, [R1+0x440] ;  /* 0x0004400001147983 */ /* 0x008ee80000100a00 */
[----:B---3--:R4:W5:Y:S02]  /*10ac0*/  LDG.E.LTC128B.U16 R18, desc[UR60][R20.64+0x12] ;  /* 0x0000123c14127981 */ /* 0x008964000c1e1520 */
.L_x_37:
[----:B------:R-:W-:Y:S05]  /*10ad0*/  BSYNC B1 ;  /* 0x0000000000017941 */ /* 0x000fea0003800000 */
.L_x_36:
[----:B----4-:R-:W4:Y:S01]  /*10ae0*/  LDL.LU R21, [R1+0x434] ;  /* 0x0004340001157983 */ /* 0x010f220000300800 */
[----:B---3-5:R-:W-:Y:S01]  /*10af0*/  IMAD.U32 R20, R18, 0x10000, RZ ;  /* 0x0001000012147824 */ /* 0x028fe200078e00ff */
[----:B------:R-:W-:Y:S01]  /*10b00*/  ISETP.GT.AND P4, PT, R0, 0x8, P2 ;  /* 0x000000080000780c */ /* 0x000fe20001784270 */
[----:B------:R-:W-:Y:S02]  /*10b10*/  BSSY B1, `(.L_x_38) ;  /* 0x0000007000017945 */ /* 0x000fe40003800000 */
[----:B------:R-:W-:-:S04]  /*10b20*/  FMUL R20, R20, R16 ;  /* 0x0000001014147220 */ /* 0x000fc80000400000 */
[----:B----4-:R-:W-:-:S05]  /*10b30*/  FFMA R20, R21, R2, R20 ;  /* 0x0000000215147223 */ /* 0x010fca0000000014 */
[----:B------:R-:W-:-:S05]  /*10b40*/  F2FP.BF16.F32.PACK_AB R20, RZ, R20 ;  /* 0x00000014ff14723e */ /* 0x000fca00000010ff */
[----:B------:R3:W-:Y:S01]  /*10b50*/  @P5 STG.E.U16 desc[UR60][R8.64+0x12], R20 ;  /* 0x0000121408005986 */ /* 0x0007e2000c10153c */
[----:B------:R-:W-:Y:S05]  /*10b60*/  @!P4 BRA `(.L_x_39) ;  /* 0x000000000004c947 */ /* 0x000fea0003800000 */
[----:B------:R4:W5:Y:S02]  /*10b70*/  LDG.E.LTC128B.U16 R18, desc[UR60][R232.64+0x10] ;  /* 0x0000103ce8127981 */ /* 0x000964000c1e1520 */
.L_x_39:
[----:B------:R-:W-:Y:S05]  /*10b80*/  BSYNC B1 ;  /* 0x0000000000017941 */ /* 0x000fea0003800000 */
.L_x_38:
[----:B------:R-:W2:Y:S01]  /*10b90*/  LDL.LU R21, [R1+0x438] ;  /* 0x0004380001157983 */ /* 0x000ea20000300800 */
[----:B---3-5:R-:W-:Y:S01]  /*10ba0*/  IMAD.U32 R20, R18, 0x10000, RZ ;  /* 0x0001000012147824 */ /* 0x028fe200078e00ff */
[----:B------:R-:W-:Y:S01]  /*10bb0*/  ISETP.GT.AND P5, PT, R0, 0x8, P1 ;  /* 0x000000080000780c */ /* 0x000fe20000fa4270 */
[----:B------:R-:W-:Y:S02]  /*10bc0*/  BSSY B1, `(.L_x_40) ;  /* 0x0000007000017945 */ /* 0x000fe40003800000 */
[----:B------:R-:W-:-:S04]  /*10bd0*/  FMUL R20, R20, R16 ;  /* 0x0000001014147220 */ /* 0x000fc80000400000 */
[----:B--2---:R-:W-:-:S05]  /*10be0*/  FFMA R20, R21, R2, R20 ;  /* 0x0000000215147223 */ /* 0x004fca0000000014 */
[----:B------:R-:W-:-:S05]  /*10bf0*/  F2FP.BF16.F32.PACK_AB R20, RZ, R20 ;  /* 0x00000014ff14723e */ /* 0x000fca00000010ff */
[----:B------:R2:W-:Y:S01]  /*10c00*/  @P4 STG.E.U16 desc[UR60][R12.64+0x10], R20 ;  /* 0x000010140c004986 */ /* 0x0005e2000c10153c */
[----:B------:R-:W-:Y:S05]  /*10c10*/  @!P5 BRA `(.L_x_41) ;  /* 0x000000000004d947 */ /* 0x000fea0003800000 */
[----:B------:R3:W5:Y:S02]  /*10c20*/  LDG.E.LTC128B.U16 R18, desc[UR60][R232.64+0x12] ;  /* 0x0000123ce8127981 */ /* 0x000764000c1e1520 */
.L_x_41:
[----:B------:R-:W-:Y:S05]  /*10c30*/  BSYNC B1 ;  /* 0x0000000000017941 */ /* 0x000fea0003800000 */
.L_x_40:
[----:B--2---:R-:W2:Y:S04]  /*10c40*/  LDL R20, [R1+0x45c] ;  /* 0x00045c0001147983 */ /* 0x004ea80000100800 */
[----:B---34-:R-:W3:Y:S01]  /*10c50*/  LDL.LU R233, [R1+0x43c] ;  /* 0x00043c0001e97983 */ /* 0x018ee20000300800 */
[----:B------:R-:W-:-:S03]  /*10c60*/  IMAD.MOV.U32 R15, RZ, RZ, R19 ;  /* 0x000000ffff0f7224 */ /* 0x000fc600078e0013 */
[----:B------:R-:W4:Y:S04]  /*10c70*/  LDL.LU R21, [R1+0x400] ;  /* 0x0004000001157983 */ /* 0x000f280000300800 */
[----:B------:R0:W-:Y:S04]  /*10c80*/  STL [R1+0x4a0], R3 ;  /* 0x0004a00301007387 */ /* 0x0001e80000100800 */
[----:B------:R1:W-:Y:S01]  /*10c90*/  STL.64 [R1+0x498], R8 ;  /* 0x0004980801007387 */ /* 0x0003e20000100a00 */
[----:B------:R-:W-:Y:S01]  /*10ca0*/  IMAD R23, R23, 0x78, RZ ;  /* 0x0000007817177824 */ /* 0x000fe200078e02ff */
[----:B------:R-:W-:-:S02]  /*10cb0*/  ISETP.GT.AND P4, PT, R0, 0x80, P0 ;  /* 0x000000800000780c */ /* 0x000fc40000784270 */
[----:B-----5:R-:W-:Y:S01]  /*10cc0*/  PRMT R232, R18, 0x7610, R232 ;  /* 0x0000761012e87816 */ /* 0x020fe200000000e8 */
[----:B0-----:R-:W4:Y:S01]  /*10cd0*/  LDL R3, [R1+0x468] ;  /* 0x0004680001037983 */ /* 0x001f220000100800 */
[----:B-1----:R-:W-:-:S03]  /*10ce0*/  IMAD.WIDE.U32 R8, R22, 0x78, R14 ;  /* 0x0000007816087825 */ /* 0x002fc600078e000e */
[----:B------:R-:W4:Y:S01]  /*10cf0*/  LDL.64 R14, [R1+0x448] ;  /* 0x00044800010e7983 */ /* 0x000f220000100a00 */
[----:B--2---:R-:W-:Y:S01]  /*10d00*/  R2UR UR4, R20 ;  /* 0x00000000140472ca */ /* 0x004fe200000e0000 */
[----:B------:R-:W-:-:S04]  /*10d10*/  IMAD.U32 R20, R18, 0x10000, RZ ;  /* 0x0001000012147824 */ /* 0x000fc800078e00ff */
[----:B------:R-:W-:-:S04]  /*10d20*/  FMUL R20, R20, R16 ;  /* 0x0000001014147220 */ /* 0x000fc80000400000 */
[----:B---3--:R-:W-:-:S05]  /*10d30*/  FFMA R20, R233, R2, R20 ;  /* 0x00000002e9147223 */ /* 0x008fca0000000014 */
[----:B------:R-:W-:Y:S01]  /*10d40*/  F2FP.BF16.F32.PACK_AB R20, RZ, R20 ;  /* 0x00000014ff14723e */ /* 0x000fe200000010ff */
[----:B------:R-:W-:-:S04]  /*10d50*/  IMAD.IADD R233, R9, 0x1, R23 ;  /* 0x0000000109e97824 */ /* 0x000fc800078e0217 */
[----:B------:R0:W-:Y:S01]  /*10d60*/  @P5 STG.E.U16 desc[UR60][R12.64+0x12], R20 ;  /* 0x000012140c005986 */ /* 0x0001e2000c10153c */
[----:B----4-:R-:W-:-:S05]  /*10d70*/  IADD3 R15, P5, R14, R8, RZ ;  /* 0x000000080e0f7210 */ /* 0x010fca0007fbe0ff */
[----:B------:R-:W-:Y:S01]  /*10d80*/  IMAD.X R19, R233, 0x1, R237, P5 ;  /* 0x00000001e9137824 */ /* 0x000fe200028e06ed */
[----:B------:R-:W-:-:S04]  /*10d90*/  LEA R14, P5, R15, R10, 0x1 ;  /* 0x0000000a0f0e7211 */ /* 0x000fc800078a08ff */
[----:B------:R-:W-:-:S05]  /*10da0*/  LEA.HI.X R15, R15, R11, R19, 0x1, P5 ;  /* 0x0000000b0f0f7211 */ /* 0x000fca00028f0c13 */
[----:B------:R-:W2:Y:S01]  /*10db0*/  @P4 LDG.E.LTC128B.U16 R232, desc[UR60][R14.64] ;  /* 0x0000003c0ee84981 */ /* 0x000ea2000c1e1520 */
[----:B0-----:R-:W-:-:S03]  /*10dc0*/  IMAD.U32 R20, RZ, RZ, UR8 ;  /* 0x00000008ff147e24 */ /* 0x001fc6000f8e00ff */
[----:B------:R0:W-:Y:S02]  /*10dd0*/  STL [R1+0x434], R233 ;  /* 0x000434e901007387 */ /* 0x0001e40000100800 */
[----:B0-----:R-:W-:-:S04]  /*10de0*/  IMAD.U32 R233, RZ, RZ, UR9 ;  /* 0x00000009ffe97e24 */ /* 0x001fc8000f8e00ff */
[----:B------:R-:W-:Y:S01]  /*10df0*/  IMAD R233, R233, 0xf0, RZ ;  /* 0x000000f0e9e97824 */ /* 0x000fe200078e02ff */
[----:B------:R-:W-:Y:S01]  /*10e00*/  BSSY B1, `(.L_x_42) ;  /* 0x000001b000017945 */ /* 0x000fe20003800000 */
[----:B--2---:R-:W-:-:S04]  /*10e10*/  IMAD.U32 R14, R232, 0x10000, RZ ;  /* 0x00010000e80e7824 */ /* 0x004fc800078e00ff */
[----:B------:R-:W-:-:S04]  /*10e20*/  FMUL R14, R14, R16 ;  /* 0x000000100e0e7220 */ /* 0x000fc80000400000 */
[----:B------:R-:W-:Y:S01]  /*10e30*/  FFMA R14, R21, R2, R14 ;  /* 0x00000002150e7223 */ /* 0x000fe2000000000e */
[----:B------:R-:W-:-:S04]  /*10e40*/  IMAD.WIDE.U32 R20, R20, 0xf0, R12 ;  /* 0x000000f014147825 */ /* 0x000fc800078e000c */
[----:B------:R-:W-:Y:S01]  /*10e50*/  F2FP.BF16.F32.PACK_AB R12, RZ, R14 ;  /* 0x0000000eff0c723e */ /* 0x000fe200000010ff */
[----:B------:R-:W-:Y:S02]  /*10e60*/  IMAD.IADD R15, R21, 0x1, R233 ;  /* 0x00000001150f7824 */ /* 0x000fe400078e02e9 */
[----:B------:R-:W-:-:S05]  /*10e70*/  @P4 IMAD.MOV.U32 R14, RZ, RZ, R20 ;  /* 0x000000ffff0e4224 */ /* 0x000fca00078e0014 */
[----:B------:R0:W-:Y:S02]  /*10e80*/  @P4 STG.E.U16 desc[UR60][R14.64], R12 ;  /* 0x0000000c0e004986 */ /* 0x0001e4000c10153c */
[----:B0-----:R-:W-:-:S04]  /*10e90*/  IMAD.WIDE.U32 R12, R22, 0x78, R4 ;  /* 0x00000078160c7825 */ /* 0x001fc800078e0004 */
[----:B------:R-:W-:Y:S02]  /*10ea0*/  IMAD.IADD R19, R23, 0x1, R13 ;  /* 0x0000000117137824 */ /* 0x000fe400078e020d */
[----:B------:R-:W-:Y:S01]  /*10eb0*/  IMAD.MOV.U32 R18, RZ, RZ, R12 ;  /* 0x000000ffff127224 */ /* 0x000fe200078e000c */
[----:B------:R0:W-:Y:S03]  /*10ec0*/  STL.64 [R1+0x478], R12 ;  /* 0x0004780c01007387 */ /* 0x0001e60000100a00 */
[----:B0-----:R-:W-:-:S03]  /*10ed0*/  IMAD.WIDE.U32 R12, R17, R22, R18 ;  /* 0x00000016110c7225 */ /* 0x001fc600078e0012 */
[----:B------:R-:W-:-:S04]  /*10ee0*/  IADD3 R12, P4, R6, R12, RZ ;  /* 0x0000000c060c7210 */ /* 0x000fc80007f9e0ff */
[----:B------:R-:W-:Y:S02]  /*10ef0*/  IADD3.X R13, R7, R3, R13, P4, !PT ;  /* 0x00000003070d7210 */ /* 0x000fe400027fe40d */
[----:B------:R0:W5:Y:S01]  /*10f00*/  LDL.LU R3, [R1+0x4a0] ;  /* 0x0004a00001037983 */ /* 0x0001620000300800 */
[----:B------:R-:W-:-:S04]  /*10f10*/  IMAD.WIDE.U32 R12, R235, UR4, R12 ;  /* 0x00000004eb0c7c25 */ /* 0x000fc8000f8e000c */
[----:B------:R-:W-:Y:S01]  /*10f20*/  IMAD.IADD R13, R234, 0x1, R13 ;  /* 0x00000001ea0d7824 */ /* 0x000fe200078e020d */
[----:B------:R-:W-:-:S04]  /*10f30*/  LEA R234, P4, R12, R10, 0x1 ;  /* 0x0000000a0cea7211 */ /* 0x000fc800078808ff */
[----:B------:R-:W-:Y:S02]  /*10f40*/  LEA.HI.X R235, R12, R11, R13, 0x1, P4 ;  /* 0x0000000b0ceb7211 */ /* 0x000fe400020f0c0d */
[----:B------:R-:W-:Y:S02]  /*10f50*/  IADD3 R12, P5, R4, R8, RZ ;  /* 0x00000008040c7210 */ /* 0x000fe40007fbe0ff */
[----:B------:R0:W5:Y:S04]  /*10f60*/  LDL.LU.64 R8, [R1+0x498] ;  /* 0x0004980001087983 */ /* 0x0001680000300a00 */
[----:B------:R0:W-:Y:S01]  /*10f70*/  STL [R1+0x400], R12 ;  /* 0x0004000c01007387 */ /* 0x0001e20000100800 */
[----:B------:R-:W-:-:S13]  /*10f80*/  ISETP.GT.AND P4, PT, R0, 0x80, P3 ;  /* 0x000000800000780c */ /* 0x000fda0001f84270 */
[----:B0-----:R-:W-:Y:S05]  /*10f90*/  @!P4 BRA `(.L_x_43) ;  /* 0x000000000004c947 */ /* 0x001fea0003800000 */
[----:B------:R0:W5:Y:S02]  /*10fa0*/  LDG.E.LTC128B.U16 R232, desc[UR60][R234.64+0x2] ;  /* 0x0000023ceae87981 */ /* 0x000164000c1e1520 */
.L_x_43:
[----:B------:R-:W-:Y:S05]  /*10fb0*/  BSYNC B1 ;  /* 0x0000000000017941 */ /* 0x000fea0003800000 */
.L_x_42:
[----:B------:R-:W2:Y:S04]  /*10fc0*/  LDL R13, [R1+0x404] ;  /* 0x00040400010d7983 */ /* 0x000ea80000100800 */
[----:B------:R1:W-:Y:S04]  /*10fd0*/  STL.64 [R1+0x4b0], R14 ;  /* 0x0004b00e01007387 */ /* 0x0003e80000100a00 */
[----:B-1----:R-:W3:Y:S04]  /*10fe0*/  LDL.64 R14, [R1+0x400] ;  /* 0x00040000010e7983 */ /* 0x002ee80000100a00 */
[----:B-----5:R1:W-:Y:S04]  /*10ff0*/  STL.64 [R1+0x4a8], R8 ;  /* 0x0004a80801007387 */ /* 0x0203e80000100a00 */
[----:B-1----:R1:W4:Y:S01]  /*11000*/  LDL.64 R8, [R1+0x400] ;  /* 0x0004000001087983 */ /* 0x0023220000100a00 */
[----:B------:R-:W-:-:S04]  /*11010*/  IMAD.U32 R12, R232, 0x10000, RZ ;  /* 0x00010000e80c7824 */ /* 0x000fc800078e00ff */
[----:B------:R-:W-:Y:S01]  /*11020*/  FMUL R12, R12, R16 ;  /* 0x000000100c0c7220 */ /* 0x000fe20000400000 */
[----:B----4-:R-:W4:Y:S04]  /*11030*/  LDL.LU R9, [R1+0x434] ;  /* 0x0004340001097983 */ /* 0x010f280000300800 */
[----:B------:R2:W-:Y:S04]  /*11040*/  STL [R1+0x4a0], R3 ;  /* 0x0004a00301007387 */ /* 0x0005e80000100800 */
[----:B------:R0:W-:Y:S01]  /*11050*/  STL.64 [R1+0x498], R6 ;  /* 0x0004980601007387 */ /* 0x0001e20000100a00 */
[----:B--2---:R-:W-:-:S03]  /*11060*/  FFMA R3, R13, R2, R12 ;  /* 0x000000020d037223 */ /* 0x004fc6000000000c */
[----:B------:R-:W2:Y:S04]  /*11070*/  LDL.64 R12, [R1+0x448] ;  /* 0x00044800010c7983 */ /* 0x000ea80000100a00 */
[----:B0-----:R-:W2:Y:S01]  /*11080*/  LDL.64 R6, [R1+0x428] ;  /* 0x0004280001067983 */ /* 0x001ea20000100a00 */
[----:B---3--:R-:W-:-:S03]  /*11090*/  IMAD.MOV.U32 R8, RZ, RZ, R14 ;  /* 0x000000ffff087224 */ /* 0x008fc600078e000e */
[----:B------:R1:W5:Y:S01]  /*110a0*/  LDL.LU.64 R14, [R1+0x4b0] ;  /* 0x0004b000010e7983 */ /* 0x0003620000300a00 */
[----:B------:R-:W-:Y:S01]  /*110b0*/  BSSY B1, `(.L_x_44) ;  /* 0x0000019000017945 */ /* 0x000fe20003800000 */
[----:B----4-:R-:W-:-:S05]  /*110c0*/  IMAD.X R9, R9, 0x1, R5, P5 ;  /* 0x0000000109097824 */ /* 0x010fca00028e0605 */
[----:B------:R0:W-:Y:S01]  /*110d0*/  STL [R1+0x404], R9 ;  /* 0x0004040901007387 */ /* 0x0001e20000100800 */
[----:B--2---:R-:W-:-:S05]  /*110e0*/  IADD3 R12, P5, R8, R12, RZ ;  /* 0x0000000c080c7210 */ /* 0x004fca0007fbe0ff */
[----:B------:R-:W-:Y:S01]  /*110f0*/  IMAD.X R13, R9, 0x1, R237, P5 ;  /* 0x00000001090d7824 */ /* 0x000fe200028e06ed */
[----:B------:R-:W-:-:S04]  /*11100*/  LEA R8, P5, R12, R10, 0x1 ;  /* 0x0000000a0c087211 */ /* 0x000fc800078a08ff */
[----:B0-----:R-:W-:Y:S01]  /*11110*/  LEA.HI.X R9, R12, R11, R13, 0x1, P5 ;  /* 0x0000000b0c097211 */ /* 0x001fe200028f0c0d */
[----:B------:R-:W-:Y:S01]  /*11120*/  IMAD.U32 R13, RZ, RZ, UR8 ;  /* 0x00000008ff0d7e24 */ /* 0x000fe2000f8e00ff */
[----:B------:R-:W-:-:S03]  /*11130*/  F2FP.BF16.F32.PACK_AB R12, RZ, R3 ;  /* 0x00000003ff0c723e */ /* 0x000fc600000010ff */
[----:B------:R-:W-:Y:S01]  /*11140*/  IMAD.WIDE.U32 R6, R13, 0xf0, R6 ;  /* 0x000000f00d067825 */ /* 0x000fe200078e0006 */
[----:B------:R0:W-:Y:S03]  /*11150*/  STL.64 [R1+0x438], R8 ;  /* 0x0004380801007387 */ /* 0x0001e60000100a00 */
[----:B------:R-:W-:Y:S01]  /*11160*/  IMAD.IADD R13, R233, 0x1, R7 ;  /* 0x00000001e90d7824 */ /* 0x000fe200078e0207 */
[----:B------:R-:W-:Y:S01]  /*11170*/  PRMT R233, R12, 0x7610, R233 ;  /* 0x000076100ce97816 */ /* 0x000fe200000000e9 */
[----:B------:R-:W-:Y:S01]  /*11180*/  IMAD.MOV.U32 R12, RZ, RZ, R6 ;  /* 0x000000ffff0c7224 */ /* 0x000fe200078e0006 */
[----:B0-----:R1:W5:Y:S04]  /*11190*/  LDL.LU.64 R8, [R1+0x4a8] ;  /* 0x0004a80001087983 */ /* 0x0013680000300a00 */
[----:B------:R1:W5:Y:S04]  /*111a0*/  LDL.LU R3, [R1+0x4a0] ;  /* 0x0004a00001037983 */ /* 0x0003680000300800 */
[----:B------:R0:W-:Y:S04]  /*111b0*/  STL.64 [R1+0x430], R6 ;  /* 0x0004300601007387 */ /* 0x0001e80000100a00 */
[----:B------:R1:W-:Y:S01]  /*111c0*/  @P4 STG.E.U16 desc[UR60][R12.64+0x2], R233 ;  /* 0x000002e90c004986 */ /* 0x0003e2000c10153c */
[----:B------:R-:W-:-:S03]  /*111d0*/  ISETP.GT.AND P5, PT, R0, 0x88, P0 ;  /* 0x000000880000780c */ /* 0x000fc600007a4270 */
[----:B0-----:R1:W5:Y:S04]  /*111e0*/  LDL.LU.64 R6, [R1+0x498] ;  /* 0x0004980001067983 */ /* 0x0013680000300a00 */
[----:B------:R1:W-:Y:S06]  /*111f0*/  STL.S16 [R1+0x480], R232 ;  /* 0x000480e801007387 */ /* 0x0003ec0000100600 */
[----:B------:R-:W-:Y:S05]  /*11200*/  @!P5 BRA `(.L_x_45) ;  /* 0x00000000000cd947 */ /* 0x000fea0003800000 */
[----:B-1----:R-:W2:Y:S04]  /*11210*/  LDL.LU.64 R232, [R1+0x438] ;  /* 0x0004380001e87983 */ /* 0x002ea80000300a00 */
[----:B--2---:R-:W2:Y:S04]  /*11220*/  LDG.E.LTC128B.U16 R232, desc[UR60][R232.64] ;  /* 0x0000003ce8e87981 */ /* 0x004ea8000c1e1520 */
[----:B--2---:R0:W-:Y:S02]  /*11230*/  STL [R1+0x480], R232 ;  /* 0x000480e801007387 */ /* 0x0041e40000100800 */
.L_x_45:
[----:B------:R-:W-:Y:S05]  /*11240*/  BSYNC B1 ;  /* 0x0000000000017941 */ /* 0x000fea0003800000 */
.L_x_44:
[----:B01----:R-:W2:Y:S04]  /*11250*/  LDL R232, [R1+0x45c] ;  /* 0x00045c0001e87983 */ /* 0x003ea80000100800 */
[----:B------:R-:W3:Y:S04]  /*11260*/  LDL R233, [R1+0x454] ;  /* 0x0004540001e97983 */ /* 0x000ee80000100800 */
[----:B------:R0:W-:Y:S04]  /*11270*/  STL.64 [R1+0x4a8], R24 ;  /* 0x0004a81801007387 */ /* 0x0001e80000100a00 */
[----:B0-----:R-:W4:Y:S04]  /*11280*/  LDL.LU R24, [R1+0x408] ;  /* 0x0004080001187983 */ /* 0x001f280000300800 */
[----:B------:R-:W3:Y:S04]  /*11290*/  LDL R25, [R1+0x460] ;  /* 0x0004600001197983 */ /* 0x000ee80000100800 */
[----:B------:R0:W-:Y:S04]  /*112a0*/  STL.64 [R1+0x4a0], R12 ;  /* 0x0004a00c01007387 */ /* 0x0001e80000100a00 */
[----:B0-----:R-:W3:Y:S04]  /*112b0*/  LDL R12, [R1+0x468] ;  /* 0x00046800010c7983 */ /* 0x001ee80000100800 */
[----:B------:R-:W3:Y:S04]  /*112c0*/  LDL R13, [R1+0x450] ;  /* 0x00045000010d7983 */ /* 0x000ee80000100800 */
[----:B-----5:R0:W-:Y:S04]  /*112d0*/  STL [R1+0x498], R8 ;  /* 0x0004980801007387 */ /* 0x0201e80000100800 */
[----:B0-----:R-:W4:Y:S04]  /*112e0*/  LDL.LU R8, [R1+0x480] ;  /* 0x0004800001087983 */ /* 0x001f280000300800 */
[----:B------:R-:W-:Y:S01]  /*112f0*/  STL [R1+0x494], R3 ;  /* 0x0004940301007387 */ /* 0x000fe20000100800 */
[----:B--2---:R-:W-:Y:S01]  /*11300*/  R2UR UR4, R232 ;  /* 0x00000000e80472ca */ /* 0x004fe200000e0000 */
[----:B----4-:R-:W-:-:S04]  /*11310*/  IMAD.U32 R232, R8, 0x10000, RZ ;  /* 0x0001000008e87824 */ /* 0x010fc800078e00ff */
[----:B------:R-:W-:-:S04]  /*11320*/  FMUL R232, R232, R16 ;  /* 0x00000010e8e87220 */ /* 0x000fc80000400000 */
[----:B------:R-:W-:Y:S01]  /*11330*/  FFMA R232, R24, R2, R232 ;  /* 0x0000000218e87223 */ /* 0x000fe200000000e8 */
[----:B---3--:R-:W-:-:S04]  /*11340*/  IADD3 R24, P4, R25, R20, RZ ;  /* 0x0000001419187210 */ /* 0x008fc80007f9e0ff */
[----:B------:R-:W-:Y:S01]  /*11350*/  F2FP.BF16.F32.PACK_AB R232, RZ, R232 ;  /* 0x000000e8ffe8723e */ /* 0x000fe200000010ff */
[----:B------:R-:W-:-:S05]  /*11360*/  IMAD.X R25, R15, 0x1, R233, P4 ;  /* 0x000000010f197824 */ /* 0x000fca00020e06e9 */
[----:B------:R-:W-:Y:S04]  /*11370*/  STL.64 [R1+0x470], R24 ;  /* 0x0004701801007387 */ /* 0x000fe80000100a00 */
[----:B------:R0:W-:Y:S04]  /*11380*/  @P5 STG.E.U16 desc[UR60][R24.64], R232 ;  /* 0x000000e818005986 */ /* 0x0001e8000c10153c */
[----:B0-----:R0:W5:Y:S04]  /*11390*/  LDL.LU.64 R24, [R1+0x4a8] ;  /* 0x0004a80001187983 */ /* 0x0011680000300a00 */
[----:B------:R-:W2:Y:S02]  /*113a0*/  LDL.LU.64 R232, [R1+0x478] ;  /* 0x0004780001e87983 */ /* 0x000ea40000300a00 */
[----:B--2---:R-:W-:-:S05]  /*113b0*/  IADD3 R232, P4, R4, R232, RZ ;  /* 0x000000e804e87210 */ /* 0x004fca0007f9e0ff */
[----:B------:R-:W-:-:S05]  /*113c0*/  IMAD.X R233, R19, 0x1, R5, P4 ;  /* 0x0000000113e97824 */ /* 0x000fca00020e0605 */
[----:B------:R1:W-:Y:S02]  /*113d0*/  STL.64 [R1+0x478], R232 ;  /* 0x000478e801007387 */ /* 0x0003e40000100a00 */
[----:B-1----:R-:W-:-:S03]  /*113e0*/  IMAD.WIDE.U32 R232, R17, R22, R232 ;  /* 0x0000001611e87225 */ /* 0x002fc600078e00e8 */
[----:B------:R-:W-:-:S04]  /*113f0*/  IADD3 R232, P4, R6, R232, RZ ;  /* 0x000000e806e87210 */ /* 0x000fc80007f9e0ff */
[----:B------:R-:W-:-:S03]  /*11400*/  IADD3.X R233, R7, R12, R233, P4, !PT ;  /* 0x0000000c07e97210 */ /* 0x000fc600027fe4e9 */
[----:B------:R-:W-:-:S03]  /*11410*/  IMAD.WIDE.U32 R12, R13, UR4, R232 ;  /* 0x000000040d0c7c25 */ /* 0x000fc6000f8e00e8 */
[----:B------:R-:W2:Y:S01]  /*11420*/  LDL R233, [R1+0x464] ;  /* 0x0004640001e97983 */ /* 0x000ea20000100800 */
[----:B------:R-:W-:Y:S02]  /*11430*/  PRMT R3, R8, 0x7610, R3 ;  /* 0x0000761008037816 */ /* 0x000fe40000000003 */
[----:B------:R-:W-:Y:S02]  /*11440*/  LEA R232, P4, R12, R10, 0x1 ;  /* 0x0000000a0ce87211 */ /* 0x000fe400078808ff */
[----:B------:R-:W-:Y:S01]  /*11450*/  ISETP.GT.AND P5, PT, R0, 0x88, P3 ;  /* 0x000000880000780c */ /* 0x000fe20001fa4270 */
[----:B--2---:R-:W-:-:S05]  /*11460*/  IMAD.IADD R233, R233, 0x1, R13 ;  /* 0x00000001e9e97824 */ /* 0x004fca00078e020d */
[----:B------:R-:W-:Y:S02]  /*11470*/  LEA.HI.X R233, R12, R11, R233, 0x1, P4 ;  /* 0x0000000b0ce97211 */ /* 0x000fe400020f0ce9 */
[----:B------:R0:W5:Y:S04]  /*11480*/  LDL.LU.64 R12, [R1+0x4a0] ;  /* 0x0004a000010c7983 */ /* 0x0001680000300a00 */
[----:B------:R0:W5:Y:S04]  /*11490*/  LDL.LU R8, [R1+0x498] ;  /* 0x0004980001087983 */ /* 0x0001680000300800 */
[----:B------:R1:W-:Y:S04]  /*114a0*/  STL.S16 [R1+0x408], R3 ;  /* 0x0004080301007387 */ /* 0x0003e80000100600 */
[----:B-1----:R0:W5:Y:S01]  /*114b0*/  LDL.LU R3, [R1+0x494] ;  /* 0x0004940001037983 */ /* 0x0021620000300800 */
[----:B------:R-:W-:Y:S04]  /*114c0*/  BSSY B1, `(.L_x_46) ;  /* 0x0000006000017945 */ /* 0x000fe80003800000 */
[----:B------:R-:W-:Y:S05]  /*114d0*/  @!P5 BRA `(.L_x_47) ;  /* 0x000000000010d947 */ /* 0x000fea0003800000 */
[----:B------:R1:W-:Y:S04]  /*114e0*/  STL [R1+0x494], R0 ;  /* 0x0004940001007387 */ /* 0x0003e80000100800 */
[----:B-1----:R-:W2:Y:S04]  /*114f0*/  LDG.E.LTC128B.U16 R0, desc[UR60][R232.64+0x2] ;  /* 0x0000023ce8007981 */ /* 0x002ea8000c1e1520 */
[----:B--2---:R1:W-:Y:S04]  /*11500*/  STL [R1+0x408], R0 ;  /* 0x0004080001007387 */ /* 0x0043e80000100800 */
[----:B-1----:R1:W5:Y:S02]  /*11510*/  LDL.LU R0, [R1+0x494] ;  /* 0x0004940001007983 */ /* 0x0023640000300800 */
.L_x_47:
[----:B------:R-:W-:Y:S05]  /*11520*/  BSYNC B1 ;  /* 0x0000000000017941 */ /* 0x000fea0003800000 */
.L_x_46:
[----:B------:R2:W-:Y:S04]  /*11530*/  STL.64 [R1+0x4b8], R14 ;  /* 0x0004b80e01007387 */ /* 0x0005e80000100a00 */
[----:B--2---:R-:W2:Y:S04]  /*11540*/  LDL.64 R14, [R1+0x430] ;  /* 0x00043000010e7983 */ /* 0x004ea80000100a00 */
[----:B------:R3:W-:Y:S04]  /*11550*/  STL [R1+0x4b0], R10 ;  /* 0x0004b00a01007387 */ /* 0x0007e80000100800 */
[----:B---3--:R-:W3:Y:S04]  /*11560*/  LDL.LU R10, [R1+0x40c] ;  /* 0x00040c00010a7983 */ /* 0x008ee80000300800 */
[----:B------:R-:W-:Y:S04]  /*11570*/  STL [R1+0x4ac], R9 ;  /* 0x0004ac0901007387 */ /* 0x000fe80000100800 */
[----:B-----5:R-:W-:Y:S04]  /*11580*/  STL [R1+0x4a8], R8 ;  /* 0x0004a80801007387 */ /* 0x020fe80000100800 */
[----:B------:R4:W-:Y:S04]  /*11590*/  STL.64 [R1+0x4a0], R6 ;  /* 0x0004a00601007387 */ /* 0x0009e80000100a00 */
[----:B----4-:R-:W2:Y:S04]  /*115a0*/  LDL R7, [R1+0x460] ;  /* 0x0004600001077983 */ /* 0x010ea80000100800 */
[----:B------:R-:W-:Y:S04]  /*115b0*/  STL [R1+0x49c], R5 ;  /* 0x00049c0501007387 */ /* 0x000fe80000100800 */
[----:B------:R4:W-:Y:S04]  /*115c0*/  STL [R1+0x498], R4 ;  /* 0x0004980401007387 */ /* 0x0009e80000100800 */
[----:B----4-:R-:W4:Y:S04]  /*115d0*/  LDL.LU R4, [R1+0x408] ;  /* 0x0004080001047983 */ /* 0x010f280000300800 */
[----:B------:R0:W-:Y:S01]  /*115e0*/  STL [R1+0x494], R3 ;  /* 0x0004940301007387 */ /* 0x0001e20000100800 */
[----:B----4-:R-:W-:-:S04]  /*115f0*/  IMAD.U32 R6, R4, 0x10000, RZ ;  /* 0x0001000004067824 */ /* 0x010fc800078e00ff */
[----:B------:R-:W-:-:S04]  /*11600*/  FMUL R6, R6, R16 ;  /* 0x0000001006067220 */ /* 0x000fc80000400000 */
[----:B---3--:R-:W-:Y:S01]  /*11610*/  FFMA R10, R10, R2, R6 ;  /* 0x000000020a0a7223 */ /* 0x008fe20000000006 */
[----:B--2---:R-:W-:Y:S02]  /*11620*/  IADD3 R6, P4, R7, R14, RZ ;  /* 0x0000000e07067210 */ /* 0x004fe40007f9e0ff */
[----:B------:R2:W5:Y:S04]  /*11630*/  LDL.LU.64 R14, [R1+0x4b8] ;  /* 0x0004b800010e7983 */ /* 0x0005680000300a00 */
[----:B------:R-:W3:Y:S01]  /*11640*/  LDL R7, [R1+0x454] ;  /* 0x0004540001077983 */ /* 0x000ee20000100800 */
[----:B------:R-:W-:-:S03]  /*11650*/  F2FP.BF16.F32.PACK_AB R9, RZ, R10 ;  /* 0x0000000aff09723e */ /* 0x000fc600000010ff */
[----:B------:R2:W5:Y:S01]  /*11660*/  LDL.LU R10, [R1+0x4b0] ;  /* 0x0004b000010a7983 */ /* 0x0005620000300800 */
[----:B------:R-:W-:Y:S02]  /*11670*/  PRMT R8, R9, 0x7610, R8 ;  /* 0x0000761009087816 */ /* 0x000fe40000000008 */
[----:B0-----:R-:W-:Y:S01]  /*11680*/  PRMT R3, R4, 0x7610, R3 ;  /* 0x0000761004037816 */ /* 0x001fe20000000003 */
[----:B------:R2:W5:Y:S01]  /*11690*/  LDL.LU R9, [R1+0x4ac] ;  /* 0x0004ac0001097983 */ /* 0x0005620000300800 */
[----:B------:R-:W-:-:S03]  /*116a0*/  PRMT R5, R8, 0x7610, R5 ;  /* 0x0000761008057816 */ /* 0x000fc60000000005 */
[----:B------:R2:W5:Y:S01]  /*116b0*/  LDL.LU R8, [R1+0x4a8] ;  /* 0x0004a80001087983 */ /* 0x0005620000300800 */
[----:B---3--:R-:W-:Y:S01]  /*116c0*/  IMAD.X R7, R7, 0x1, R13, P4 ;  /* 0x0000000107077824 */ /* 0x008fe200020e060d */
[----:B------:R-:W-:-:S04]  /*116d0*/  ISETP.GT.AND P4, PT, R0, 0x80, P2 ;  /* 0x000000800000780c */ /* 0x000fc80001784270 */
[----:B------:R-:W-:Y:S04]  /*116e0*/  STL.64 [R1+0x438], R6 ;  /* 0x0004380601007387 */ /* 0x000fe80000100a00 */
[----:B------:R0:W-:Y:S04]  /*116f0*/  @P5 STG.E.U16 desc[UR60][R6.64+0x2], R5 ;  /* 0x0000020506005986 */ /* 0x0001e8000c10153c */
[----:B0-----:R2:W5:Y:S04]  /*11700*/  LDL.LU.64 R6, [R1+0x4a0] ;  /* 0x0004a00001067983 */ /* 0x0015680000300a00 */
[----:B------:R2:W5:Y:S04]  /*11710*/  LDL.LU R5, [R1+0x49c] ;  /* 0x00049c0001057983 */ /* 0x0005680000300800 */
[----:B------:R2:W5:Y:S04]  /*11720*/  LDL.LU R4, [R1+0x498] ;  /* 0x0004980001047983 */ /* 0x0005680000300800 */
[----:B------:R0:W-:Y:S04]  /*11730*/  STL.S16 [R1+0x408], R3 ;  /* 0x0004080301007387 */ /* 0x0001e80000100600 */
[----:B0-----:R2:W5:Y:S01]  /*11740*/  LDL.LU R3, [R1+0x494] ;  /* 0x0004940001037983 */ /* 0x0015620000300800 */
[----:B------:R-:W-:Y:S04]  /*11750*/  BSSY B1, `(.L_x_48) ;  /* 0x0000006000017945 */ /* 0x000fe80003800000 */
[----:B------:R-:W-:Y:S05]  /*11760*/  @!P4 BRA `(.L_x_49) ;  /* 0x000000000010c947 */ /* 0x000fea0003800000 */
[----:B------:R0:W-:Y:S04]  /*11770*/  STL [R1+0x494], R0 ;  /* 0x0004940001007387 */ /* 0x0001e80000100800 */
[----:B0-----:R-:W3:Y:S04]  /*11780*/  LDG.E.LTC128B.U16 R0, desc[UR60][R234.64+0x10] ;  /* 0x0000103cea007981 */ /* 0x001ee8000c1e1520 */
[----:B---3--:R0:W-:Y:S04]  /*11790*/  STL [R1+0x408], R0 ;  /* 0x0004080001007387 */ /* 0x0081e80000100800 */
[----:B0-----:R0:W5:Y:S02]  /*117a0*/  LDL.LU R0, [R1+0x494] ;  /* 0x0004940001007983 */ /* 0x0011640000300800 */
.L_x_49:
[----:B------:R-:W-:Y:S05]  /*117b0*/  BSYNC B1 ;  /* 0x0000000000017941 */ /* 0x000fea0003800000 */
.L_x_48:
[----:B-----5:R-:W3:Y:S04]  /*117c0*/  LDL R14, [R1+0x408] ;  /* 0x00040800010e7983 */ /* 0x020ee80000100800 */
[----:B------:R4:W-:Y:S04]  /*117d0*/  STL [R1+0x494], R3 ;  /* 0x0004940301007387 */ /* 0x0009e80000100800 */
[----:B----4-:R-:W4:Y:S01]  /*117e0*/  LDL.LU R3, [R1+0x410] ;  /* 0x0004100001037983 */ /* 0x010f220000300800 */
[----:B---3--:R-:W-:-:S04]  /*117f0*/  IMAD.U32 R14, R14, 0x10000, RZ ;  /* 0x000100000e0e7824 */ /* 0x008fc800078e00ff */
[----:B------:R-:W-:-:S04]  /*11800*/  FMUL R14, R14, R16 ;  /* 0x000000100e0e7220 */ /* 0x000fc80000400000 */
[----:B----4-:R-:W-:Y:S02]  /*11810*/  FFMA R14, R3, R2, R14 ;  /* 0x00000002030e7223 */ /* 0x010fe4000000000e */
[----:B------:R3:W5:Y:S01]  /*11820*/  LDL.LU R3, [R1+0x494] ;  /* 0x0004940001037983 */ /* 0x0007620000300800 */
[----:B------:R-:W-:Y:S02]  /*11830*/  ISETP.GT.AND P5, PT, R0, 0x80, P1 ;  /* 0x000000800000780c */ /* 0x000fe40000fa4270 */
[----:B------:R-:W-:-:S04]  /*11840*/  F2FP.BF16.F32.PACK_AB R14, RZ, R14 ;  /* 0x0000000eff0e723e */ /* 0x000fc800000010ff */
[----:B------:R-:W-:Y:S01]  /*11850*/  PRMT R21, R14, 0x7610, R21 ;  /* 0x000076100e157816 */ /* 0x000fe20000000015 */
[----:B------:R-:W-:Y:S02]  /*11860*/  @P4 IMAD.MOV.U32 R14, RZ, RZ, R20 ;  /* 0x000000ffff0e4224 */ /* 0x000fe400078e0014 */
[----:B------:R-:W4:Y:S01]  /*11870*/  LDL.LU R20, [R1+0x408] ;  /* 0x0004080001147983 */ /* 0x000f220000300800 */
[----:B------:R-:W-:Y:S03]  /*11880*/  BSSY B1, `(.L_x_50) ;  /* 0x0000005000017945 */ /* 0x000fe60003800000 */
[----:B------:R4:W-:Y:S02]  /*11890*/  @P4 STG.E.U16 desc[UR60][R14.64+0x10], R21 ;  /* 0x000010150e004986 */ /* 0x0009e4000c10153c */
[----:B----4-:R-:W-:Y:S01]  /*118a0*/  PRMT R14, R20, 0x7610, R14 ;  /* 0x00007610140e7816 */ /* 0x010fe2000000000e */
[----:B---3--:R-:W-:Y:S06]  /*118b0*/  @!P5 BRA `(.L_x_51) ;  /* 0x000000000004d947 */ /* 0x008fec0003800000 */
[----:B------:R3:W5:Y:S02]  /*118c0*/  LDG.E.LTC128B.U16 R14, desc[UR60][R234.64+0x12] ;  /* 0x0000123cea0e7981 */ /* 0x000764000c1e1520 */
.L_x_51:
[----:B------:R-:W-:Y:S05]  /*118d0*/  BSYNC B1 ;  /* 0x0000000000017941 */ /* 0x000fea0003800000 */
.L_x_50:
[----:B------:R-:W4:Y:S01]  /*118e0*/  LDL.LU R20, [R1+0x414] ;  /* 0x0004140001147983 */ /* 0x000f220000300800 */
[----:B-----5:R-:W-:Y:S01]  /*118f0*/  IMAD.U32 R15, R14, 0x10000, RZ ;  /* 0x000100000e0f7824 */ /* 0x020fe200078e00ff */
        /* <DEDUP_REMOVED lines=8> */
.L_x_53:
[----:B------:R-:W-:Y:S05]  /*11980*/  BSYNC B1 ;  /* 0x0000000000017941 */ /* 0x000fea0003800000 */
.L_x_52:
[----:B------:R1:W-:Y:S04]  /*11990*/  STL [R1+0x494], R3 ;  /* 0x0004940301007387 */ /* 0x0003e80000100800 */
[----:B-1----:R-:W2:Y:S01]  /*119a0*/  LDL.LU R3, [R1+0x418] ;  /* 0x0004180001037983 */ /* 0x002ea20000300800 */
[----:B----45:R-:W-:-:S03]  /*119b0*/  IMAD.U32 R15, R14, 0x10000, RZ ;  /* 0x000100000e0f7824 */ /* 0x030fc600078e00ff */
[----:B------:R-:W4:Y:S01]  /*119c0*/  LDL.LU.64 R20, [R1+0x470] ;  /* 0x0004700001147983 */ /* 0x000f220000300a00 */
[----:B------:R-:W-:Y:S01]  /*119d0*/  FMUL R15, R15, R16 ;  /* 0x000000100f0f7220 */ /* 0x000fe20000400000 */
[----:B------:R-:W-:-:S03]  /*119e0*/  ISETP.GT.AND P5, PT, R0, 0x88, P1 ;  /* 0x000000880000780c */ /* 0x000fc60000fa4270 */
[----:B--2---:R-:W-:Y:S02]  /*119f0*/  FFMA R15, R3, R2, R15 ;  /* 0x00000002030f7223 */ /* 0x004fe4000000000f */
[----:B------:R1:W5:Y:S01]  /*11a00*/  LDL.LU R3, [R1+0x494] ;  /* 0x0004940001037983 */ /* 0x0003620000300800 */
[----:B------:R-:W-:Y:S02]  /*11a10*/  BSSY B1, `(.L_x_54) ;  /* 0x0000006000017945 */ /* 0x000fe40003800000 */
[----:B------:R-:W-:-:S05]  /*11a20*/  F2FP.BF16.F32.PACK_AB R15, RZ, R15 ;  /* 0x0000000fff0f723e */ /* 0x000fca00000010ff */
[----:B----4-:R2:W-:Y:S02]  /*11a30*/  @P4 STG.E.U16 desc[UR60][R20.64+0x10], R15 ;  /* 0x0000100f14004986 */ /* 0x0105e4000c10153c */
[----:B--2---:R-:W-:Y:S01]  /*11a40*/  PRMT R20, R14, 0x7610, R20 ;  /* 0x000076100e147816 */ /* 0x004fe20000000014 */
[----:B-1----:R-:W-:Y:S06]  /*11a50*/  @!P5 BRA `(.L_x_55) ;  /* 0x000000000004d947 */ /* 0x002fec0003800000 */
[----:B------:R1:W5:Y:S02]  /*11a60*/  LDG.E.LTC128B.U16 R20, desc[UR60][R232.64+0x12] ;  /* 0x0000123ce8147981 */ /* 0x000364000c1e1520 */
.L_x_55:
[----:B------:R-:W-:Y:S05]  /*11a70*/  BSYNC B1 ;  /* 0x0000000000017941 */ /* 0x000fea0003800000 */
.L_x_54:
[----:B------:R-:W2:Y:S04]  /*11a80*/  LDL R14, [R1+0x45c] ;  /* 0x00045c00010e7983 */ /* 0x000ea80000100800 */
[----:B------:R-:W4:Y:S04]  /*11a90*/  LDL.LU R15, [R1+0x41c] ;  /* 0x00041c00010f7983 */ /* 0x000f280000300800 */
[----:B------:R0:W-:Y:S04]  /*11aa0*/  STL.64 [R1+0x4a8], R26 ;  /* 0x0004a81a01007387 */ /* 0x0001e80000100a00 */
[----:B0-----:R-:W3:Y:S04]  /*11ab0*/  LDL.LU.64 R26, [R1+0x438] ;  /* 0x00043800011a7983 */ /* 0x001ee80000300a00 */
[----:B------:R0:W-:Y:S04]  /*11ac0*/  STL.64 [R1+0x4a0], R24 ;  /* 0x0004a01801007387 */ /* 0x0001e80000100a00 */
[----:B0-----:R-:W3:Y:S04]  /*11ad0*/  LDL.LU.64 R24, [R1+0x400] ;  /* 0x0004000001187983 */ /* 0x001ee80000300a00 */
[----:B------:R0:W-:Y:S04]  /*11ae0*/  STL.64 [R1+0x498], R12 ;  /* 0x0004980c01007387 */ /* 0x0001e80000100a00 */
[----:B0-----:R-:W3:Y:S04]  /*11af0*/  LDL.LU R13, [R1+0x3e0] ;  /* 0x0003e000010d7983 */ /* 0x001ee80000300800 */
[----:B-----5:R0:W-:Y:S04]  /*11b00*/  STL [R1+0x494], R3 ;  /* 0x0004940301007387 */ /* 0x0201e80000100800 */
[----:B0-----:R-:W3:Y:S01]  /*11b10*/  LDL R3, [R1+0x468] ;  /* 0x0004680001037983 */ /* 0x001ee20000100800 */
[----:B--2---:R-:W-:Y:S01]  /*11b20*/  R2UR UR5, R14 ;  /* 0x000000000e0572ca */ /* 0x004fe200000e0000 */
[----:B------:R-:W-:-:S04]  /*11b30*/  IMAD.U32 R14, R20, 0x10000, RZ ;  /* 0x00010000140e7824 */ /* 0x000fc800078e00ff */
[----:B------:R-:W-:-:S04]  /*11b40*/  FMUL R14, R14, R16 ;  /* 0x000000100e0e7220 */ /* 0x000fc80000400000 */
[----:B----4-:R-:W-:-:S05]  /*11b50*/  FFMA R14, R15, R2, R14 ;  /* 0x000000020f0e7223 */ /* 0x010fca000000000e */
[----:B------:R-:W-:Y:S01]  /*11b60*/  F2FP.BF16.F32.PACK_AB R14, RZ, R14 ;  /* 0x0000000eff0e723e */ /* 0x000fe200000010ff */
[----:B---3--:R-:W-:Y:S04]  /*11b70*/  STL.64 [R1+0x400], R26 ;  /* 0x0004001a01007387 */ /* 0x008fe80000100a00 */
[----:B------:R0:W-:Y:S04]  /*11b80*/  @P5 STG.E.U16 desc[UR60][R26.64+0x12], R14 ;  /* 0x0000120e1a005986 */ /* 0x0001e8000c10153c */
[----:B0-----:R0:W5:Y:S04]  /*11b90*/  LDL.LU.64 R26, [R1+0x4a8] ;  /* 0x0004a800011a7983 */ /* 0x0011680000300a00 */
[----:B------:R-:W2:Y:S01]  /*11ba0*/  LDL.64 R14, [R1+0x448] ;  /* 0x00044800010e7983 */ /* 0x000ea20000100a00 */
[----:B------:R-:W-:Y:S01]  /*11bb0*/  IMAD.WIDE.U32 R24, R22, 0x78, R24 ;  /* 0x0000007816187825 */ /* 0x000fe200078e0018 */
[----:B------:R-:W-:-:S03]  /*11bc0*/  ISETP.GT.AND P4, PT, R0, 0x100, P0 ;  /* 0x000001000000780c */ /* 0x000fc60000784270 */
[----:B------:R-:W-:Y:S01]  /*11bd0*/  IMAD.IADD R21, R23, 0x1, R25 ;  /* 0x0000000117157824 */ /* 0x000fe200078e0219 */
[----:B------:R3:W-:Y:S01]  /*11be0*/  STL.64 [R1+0x408], R24 ;  /* 0x0004081801007387 */ /* 0x0007e20000100a00 */
[----:B------:R-:W-:Y:S02]  /*11bf0*/  PRMT R12, R20, 0x7610, R12 ;  /* 0x00007610140c7816 */ /* 0x000fe4000000000c */
[----:B--2---:R-:W-:Y:S02]  /*11c00*/  IADD3 R15, P5, R14, R24, RZ ;  /* 0x000000180e0f7210 */ /* 0x004fe40007fbe0ff */
[----:B---3--:R0:W5:Y:S04]  /*11c10*/  LDL.LU.64 R24, [R1+0x4a0] ;  /* 0x0004a00001187983 */ /* 0x0081680000300a00 */
[----:B------:R2:W-:Y:S02]  /*11c20*/  STL [R1+0x414], R21 ;  /* 0x0004141501007387 */ /* 0x0005e40000100800 */
[----:B--2---:R-:W-:Y:S01]  /*11c30*/  IMAD.X R21, R21, 0x1, R237, P5 ;  /* 0x0000000115157824 */ /* 0x004fe200028e06ed */
[----:B------:R-:W-:-:S04]  /*11c40*/  LEA R14, P5, R15, R10, 0x1 ;  /* 0x0000000a0f0e7211 */ /* 0x000fc800078a08ff */
[----:B------:R-:W-:Y:S01]  /*11c50*/  LEA.HI.X R15, R15, R11, R21, 0x1, P5 ;  /* 0x0000000b0f0f7211 */ /* 0x000fe200028f0c15 */
[----:B------:R-:W-:Y:S01]  /*11c60*/  USHF.L.U64.HI UR4, UR8, 0x9, UR9 ;  /* 0x0000000908047899 */ /* 0x000fe20008010209 */
[----:B------:R-:W2:Y:S04]  /*11c70*/  LDL R21, [R1+0x464] ;  /* 0x0004640001157983 */ /* 0x000ea80000100800 */
[----:B------:R-:W3:Y:S01]  /*11c80*/  @P4 LDG.E.LTC128B.U16 R12, desc[UR60][R14.64] ;  /* 0x0000003c0e0c4981 */ /* 0x000ee2000c1e1520 */
[----:B------:R-:W-:-:S04]  /*11c90*/  IMAD.WIDE.U32 R18, R22, 0x78, R18 ;  /* 0x0000007816127825 */ /* 0x000fc800078e0012 */
[----:B---3--:R-:W-:-:S04]  /*11ca0*/  IMAD.U32 R14, R12, 0x10000, RZ ;  /* 0x000100000c0e7824 */ /* 0x008fc800078e00ff */
[----:B------:R-:W-:-:S04]  /*11cb0*/  FMUL R14, R14, R16 ;  /* 0x000000100e0e7220 */ /* 0x000fc80000400000 */
[----:B------:R-:W-:Y:S01]  /*11cc0*/  FFMA R20, R13, R2, R14 ;  /* 0x000000020d147223 */ /* 0x000fe2000000000e */
[----:B------:R-:W-:-:S05]  /*11cd0*/  IMAD.U32 R14, RZ, RZ, UR8 ;  /* 0x00000008ff0e7e24 */ /* 0x000fca000f8e00ff */
[----:B------:R-:W-:Y:S02]  /*11ce0*/  LEA R14, P5, R14, R8, 0x9 ;  /* 0x000000080e0e7211 */ /* 0x000fe400078a48ff */
[----:B------:R-:W-:Y:S02]  /*11cf0*/  F2FP.BF16.F32.PACK_AB R20, RZ, R20 ;  /* 0x00000014ff14723e */ /* 0x000fe400000010ff */
[----:B------:R-:W-:Y:S01]  /*11d00*/  IADD3.X R15, R9, UR4, RZ, P5, !PT ;  /* 0x00000004090f7c10 */ /* 0x000fe2000affe4ff */
[----:B------:R-:W-:Y:S04]  /*11d10*/  STL [R1+0x410], R12 ;  /* 0x0004100c01007387 */ /* 0x000fe80000100800 */
[----:B------:R3:W-:Y:S04]  /*11d20*/  @P4 STG.E.U16 desc[UR60][R14.64], R20 ;  /* 0x000000140e004986 */ /* 0x0007e8000c10153c */
[----:B---3--:R-:W3:Y:S01]  /*11d30*/  LDL R20, [R1+0x450] ;  /* 0x0004500001147983 */ /* 0x008ee20000100800 */
[----:B------:R-:W-:-:S04]  /*11d40*/  IADD3 R12, P4, R4, R18, RZ ;  /* 0x00000012040c7210 */ /* 0x000fc80007f9e0ff */
[----:B------:R-:W-:-:S03]  /*11d50*/  IADD3.X R13, R5, R23, R19, P4, !PT ;  /* 0x00000017050d7210 */ /* 0x000fc600027fe413 */
[----:B------:R-:W-:Y:S02]  /*11d60*/  IMAD.WIDE.U32 R18, R17, R22, R12 ;  /* 0x0000001611127225 */ /* 0x000fe400078e000c */
[----:B------:R4:W-:Y:S01]  /*11d70*/  STL.64 [R1+0x418], R12 ;  /* 0x0004180c01007387 */ /* 0x0009e20000100a00 */
[----:B------:R-:W-:-:S04]  /*11d80*/  IADD3 R18, P4, R6, R18, RZ ;  /* 0x0000001206127210 */ /* 0x000fc80007f9e0ff */
[----:B------:R-:W-:Y:S01]  /*11d90*/  IADD3.X R19, R7, R3, R19, P4, !PT ;  /* 0x0000000307137210 */ /* 0x000fe200027fe413 */
[----:B----4-:R0:W5:Y:S04]  /*11da0*/  LDL.LU.64 R12, [R1+0x498] ;  /* 0x00049800010c7983 */ /* 0x0101680000300a00 */
[----:B------:R0:W5:Y:S01]  /*11db0*/  LDL.LU R3, [R1+0x494] ;  /* 0x0004940001037983 */ /* 0x0001620000300800 */
[----:B------:R-:W-:Y:S01]  /*11dc0*/  BSSY B1, `(.L_x_56) ;  /* 0x0000009000017945 */ /* 0x000fe20003800000 */
[----:B---3--:R-:W-:-:S04]  /*11dd0*/  IMAD.WIDE.U32 R18, R20, UR5, R18 ;  /* 0x0000000514127c25 */ /* 0x008fc8000f8e0012 */
[----:B--2---:R-:W-:Y:S01]  /*11de0*/  IMAD.IADD R19, R21, 0x1, R19 ;  /* 0x0000000115137824 */ /* 0x004fe200078e0213 */
[----:B------:R-:W-:-:S04]  /*11df0*/  LEA R20, P4, R18, R10, 0x1 ;  /* 0x0000000a12147211 */ /* 0x000fc800078808ff */
[----:B------:R-:W-:Y:S02]  /*11e00*/  LEA.HI.X R21, R18, R11, R19, 0x1, P4 ;  /* 0x0000000b12157211 */ /* 0x000fe400020f0c13 */
[----:B------:R-:W-:-:S13]  /*11e10*/  ISETP.GT.AND P4, PT, R0, 0x100, P3 ;  /* 0x000001000000780c */ /* 0x000fda0001f84270 */
[----:B0-----:R-:W-:Y:S05]  /*11e20*/  @!P4 BRA `(.L_x_57) ;  /* 0x000000000008c947 */ /* 0x001fea0003800000 */
[----:B------:R-:W2:Y:S04]  /*11e30*/  LDG.E.LTC128B.U16 R18, desc[UR60][R20.64+0x2] ;  /* 0x0000023c14127981 */ /* 0x000ea8000c1e1520 */
[----:B--2---:R0:W-:Y:S02]  /*11e40*/  STL [R1+0x410], R18 ;  /* 0x0004101201007387 */ /* 0x0041e40000100800 */
.L_x_57:
[----:B------:R-:W-:Y:S05]  /*11e50*/  BSYNC B1 ;  /* 0x0000000000017941 */ /* 0x000fea0003800000 */
.L_x_56:
[----:B------:R-:W2:Y:S04]  /*11e60*/  LDL.LU R19, [R1+0x3e4] ;  /* 0x0003e40001137983 */ /* 0x000ea80000300800 */
[----:B------:R3:W-:Y:S04]  /*11e70*/  STL.64 [R1+0x4a0], R8 ;  /* 0x0004a00801007387 */ /* 0x0007e80000100a00 */
[----:B---3--:R-:W3:Y:S04]  /*11e80*/  LDL.LU.64 R8, [R1+0x408] ;  /* 0x0004080001087983 */ /* 0x008ee80000300a00 */
[----:B------:R4:W-:Y:S04]  /*11e90*/  STL [R1+0x49c], R7 ;  /* 0x00049c0701007387 */ /* 0x0009e80000100800 */
[----:B----4-:R-:W4:Y:S04]  /*11ea0*/  LDL.LU R7, [R1+0x414] ;  /* 0x0004140001077983 */ /* 0x010f280000300800 */
[----:B------:R1:W-:Y:S04]  /*11eb0*/  STL [R1+0x498], R6 ;  /* 0x0004980601007387 */ /* 0x0003e80000100800 */
[----:B-1----:R-:W0:Y:S04]  /*11ec0*/  LDL.LU R6, [R1+0x410] ;  /* 0x0004100001067983 */ /* 0x002e280000300800 */
[----:B-----5:R-:W-:Y:S01]  /*11ed0*/  STL [R1+0x494], R3 ;  /* 0x0004940301007387 */ /* 0x020fe20000100800 */
[----:B0-----:R-:W-:-:S04]  /*11ee0*/  IMAD.U32 R18, R6, 0x10000, RZ ;  /* 0x0001000006127824 */ /* 0x001fc800078e00ff */
[----:B------:R-:W-:-:S04]  /*11ef0*/  FMUL R18, R18, R16 ;  /* 0x0000001012127220 */ /* 0x000fc80000400000 */
[----:B--2---:R-:W-:-:S05]  /*11f00*/  FFMA R18, R19, R2, R18 ;  /* 0x0000000213127223 */ /* 0x004fca0000000012 */
[----:B------:R-:W-:-:S05]  /*11f10*/  F2FP.BF16.F32.PACK_AB R18, RZ, R18 ;  /* 0x00000012ff12723e */ /* 0x000fca00000010ff */
[----:B------:R0:W-:Y:S04]  /*11f20*/  @P4 STG.E.U16 desc[UR60][R14.64+0x2], R18 ;  /* 0x000002120e004986 */ /* 0x0001e8000c10153c */
[----:B0-----:R-:W2:Y:S01]  /*11f30*/  LDL.64 R18, [R1+0x448] ;  /* 0x0004480001127983 */ /* 0x001ea20000100a00 */
[----:B---3--:R-:W-:-:S05]  /*11f40*/  IADD3 R8, P4, R4, R8, RZ ;  /* 0x0000000804087210 */ /* 0x008fca0007f9e0ff */
[----:B----4-:R-:W-:Y:S01]  /*11f50*/  IMAD.X R9, R7, 0x1, R5, P4 ;  /* 0x0000000107097824 */ /* 0x010fe200020e0605 */
[----:B------:R-:W-:Y:S02]  /*11f60*/  PRMT R3, R6, 0x7610, R3 ;  /* 0x0000761006037816 */ /* 0x000fe40000000003 */
[----:B------:R-:W-:Y:S02]  /*11f70*/  ISETP.GT.AND P4, PT, R0, 0x108, P0 ;  /* 0x000001080000780c */ /* 0x000fe40000784270 */
[----:B------:R0:W-:Y:S01]  /*11f80*/  STL.64 [R1+0x3e0], R8 ;  /* 0x0003e00801007387 */ /* 0x0001e20000100a00 */
[----:B--2---:R-:W-:-:S05]  /*11f90*/  IADD3 R19, P5, R8, R18, RZ ;  /* 0x0000001208137210 */ /* 0x004fca0007fbe0ff */
[----:B------:R-:W-:Y:S01]  /*11fa0*/  IMAD.X R7, R9, 0x1, R237, P5 ;  /* 0x0000000109077824 */ /* 0x000fe200028e06ed */
[C---:B------:R-:W-:Y:S01]  /*11fb0*/  LEA R18, P5, R19.reuse, R10, 0x1 ;  /* 0x0000000a13127211 */ /* 0x040fe200078a08ff */
[----:B0-----:R0:W5:Y:S03]  /*11fc0*/  LDL.LU.64 R8, [R1+0x4a0] ;  /* 0x0004a00001087983 */ /* 0x0011660000300a00 */
[----:B------:R-:W-:Y:S02]  /*11fd0*/  LEA.HI.X R19, R19, R11, R7, 0x1, P5 ;  /* 0x0000000b13137211 */ /* 0x000fe400028f0c07 */
[----:B------:R0:W5:Y:S04]  /*11fe0*/  LDL.LU R7, [R1+0x49c] ;  /* 0x00049c0001077983 */ /* 0x0001680000300800 */
[----:B------:R0:W5:Y:S04]  /*11ff0*/  LDL.LU R6, [R1+0x498] ;  /* 0x0004980001067983 */ /* 0x0001680000300800 */
[----:B------:R1:W-:Y:S04]  /*12000*/  STL.S16 [R1+0x470], R3 ;  /* 0x0004700301007387 */ /* 0x0003e80000100600 */
[----:B-1----:R0:W5:Y:S01]  /*12010*/  LDL.LU R3, [R1+0x494] ;  /* 0x0004940001037983 */ /* 0x0021620000300800 */
[----:B------:R-:W-:Y:S04]  /*12020*/  BSSY B1, `(.L_x_58) ;  /* 0x0000004000017945 */ /* 0x000fe80003800000 */
[----:B------:R-:W-:Y:S05]  /*12030*/  @!P4 BRA `(.L_x_59) ;  /* 0x000000000008c947 */ /* 0x000fea0003800000 */
[----:B------:R-:W2:Y:S04]  /*12040*/  LDG.E.LTC128B.U16 R18, desc[UR60][R18.64] ;  /* 0x0000003c12127981 */ /* 0x000ea8000c1e1520 */
[----:B--2---:R1:W-:Y:S02]  /*12050*/  STL [R1+0x470], R18 ;  /* 0x0004701201007387 */ /* 0x0043e40000100800 */
.L_x_59:
[----:B------:R-:W-:Y:S05]  /*12060*/  BSYNC B1 ;  /* 0x0000000000017941 */ /* 0x000fea0003800000 */
.L_x_58:
[----:B-1----:R-:W2:Y:S04]  /*12070*/  LDL R18, [R1+0x45c] ;  /* 0x00045c0001127983 */ /* 0x002ea80000100800 */
[----:B------:R-:W3:Y:S04]  /*12080*/  LDL R19, [R1+0x454] ;  /* 0x0004540001137983 */ /* 0x000ee80000100800 */
[----:B------:R1:W-:Y:S04]  /*12090*/  STL.64 [R1+0x4b0], R24 ;  /* 0x0004b01801007387 */ /* 0x0003e80000100a00 */
[----:B-1----:R-:W4:Y:S04]  /*120a0*/  LDL.LU R24, [R1+0x3e8] ;  /* 0x0003e80001187983 */ /* 0x002f280000300800 */
[----:B------:R-:W3:Y:S04]  /*120b0*/  LDL R25, [R1+0x460] ;  /* 0x0004600001197983 */ /* 0x000ee80000100800 */
[----:B------:R1:W-:Y:S04]  /*120c0*/  STL.64 [R1+0x4a8], R20 ;  /* 0x0004a81401007387 */ /* 0x0003e80000100a00 */
[----:B-1----:R-:W3:Y:S04]  /*120d0*/  LDL.LU.64 R20, [R1+0x478] ;  /* 0x0004780001147983 */ /* 0x002ee80000300a00 */
[----:B------:R1:W-:Y:S04]  /*120e0*/  STL.64 [R1+0x4a0], R12 ;  /* 0x0004a00c01007387 */ /* 0x0003e80000100a00 */
[----:B-1----:R-:W3:Y:S04]  /*120f0*/  LDL R12, [R1+0x468] ;  /* 0x00046800010c7983 */ /* 0x002ee80000100800 */
[----:B------:R-:W3:Y:S04]  /*12100*/  LDL R13, [R1+0x450] ;  /* 0x00045000010d7983 */ /* 0x000ee80000100800 */
[----:B-----5:R1:W-:Y:S04]  /*12110*/  STL [R1+0x498], R8 ;  /* 0x0004980801007387 */ /* 0x0203e80000100800 */
[----:B-1----:R-:W4:Y:S04]  /*12120*/  LDL.LU R8, [R1+0x470] ;  /* 0x0004700001087983 */ /* 0x002f280000300800 */
        /* <DEDUP_REMOVED lines=8> */
[----:B------:R1:W-:Y:S04]  /*121b0*/  @P4 STG.E.U16 desc[UR60][R24.64], R18 ;  /* 0x0000001218004986 */ /* 0x0003e8000c10153c */
[----:B------:R2:W-:Y:S01]  /*121c0*/  STL.64 [R1+0x438], R24 ;  /* 0x0004381801007387 */ /* 0x0005e20000100a00 */
[----:B-1----:R-:W-:-:S03]  /*121d0*/  IMAD.WIDE.U32 R18, R22, 0x78, R20 ;  /* 0x0000007816127825 */ /* 0x002fc600078e0014 */
[----:B--2---:R1:W5:Y:S01]  /*121e0*/  LDL.LU.64 R24, [R1+0x4b0] ;  /* 0x0004b00001187983 */ /* 0x0043620000300a00 */
[----:B------:R-:W-:-:S04]  /*121f0*/  IADD3 R20, P4, R4, R18, RZ ;  /* 0x0000001204147210 */ /* 0x000fc80007f9e0ff */
[----:B------:R-:W-:-:S03]  /*12200*/  IADD3.X R21, R5, R23, R19, P4, !PT ;  /* 0x0000001705157210 */ /* 0x000fc600027fe413 */
[----:B------:R-:W-:Y:S02]  /*12210*/  IMAD.WIDE.U32 R18, R17, R22, R20 ;  /* 0x0000001611127225 */ /* 0x000fe400078e0014 */
[----:B------:R2:W-:Y:S01]  /*12220*/  STL.64 [R1+0x408], R20 ;  /* 0x0004081401007387 */ /* 0x0005e20000100a00 */
[----:B------:R-:W-:-:S04]  /*12230*/  IADD3 R18, P4, R6, R18, RZ ;  /* 0x0000001206127210 */ /* 0x000fc80007f9e0ff */
[----:B------:R-:W-:Y:S01]  /*12240*/  IADD3.X R19, R7, R12, R19, P4, !PT ;  /* 0x0000000c07137210 */ /* 0x000fe200027fe413 */
[----:B--2---:R1:W5:Y:S02]  /*12250*/  LDL.LU.64 R20, [R1+0x4a8] ;  /* 0x0004a80001147983 */ /* 0x0043640000300a00 */
[----:B------:R-:W-:-:S03]  /*12260*/  IMAD.WIDE.U32 R12, R13, UR4, R18 ;  /* 0x000000040d0c7c25 */ /* 0x000fc6000f8e0012 */
[----:B------:R-:W2:Y:S01]  /*12270*/  LDL R19, [R1+0x464] ;  /* 0x0004640001137983 */ /* 0x000ea20000100800 */
[----:B------:R-:W-:Y:S02]  /*12280*/  LEA R18, P4, R12, R10, 0x1 ;  /* 0x0000000a0c127211 */ /* 0x000fe400078808ff */
[----:B------:R-:W-:Y:S02]  /*12290*/  PRMT R3, R8, 0x7610, R3 ;  /* 0x0000761008037816 */ /* 0x000fe40000000003 */
[----:B------:R-:W-:Y:S01]  /*122a0*/  ISETP.GT.AND P5, PT, R0, 0x108, P3 ;  /* 0x000001080000780c */ /* 0x000fe20001fa4270 */
[----:B--2---:R-:W-:-:S05]  /*122b0*/  IMAD.IADD R19, R19, 0x1, R13 ;  /* 0x0000000113137824 */ /* 0x004fca00078e020d */
[----:B------:R-:W-:Y:S02]  /*122c0*/  LEA.HI.X R19, R12, R11, R19, 0x1, P4 ;  /* 0x0000000b0c137211 */ /* 0x000fe400020f0c13 */
[----:B------:R1:W5:Y:S04]  /*122d0*/  LDL.LU.64 R12, [R1+0x4a0] ;  /* 0x0004a000010c7983 */ /* 0x0003680000300a00 */
[----:B------:R1:W5:Y:S04]  /*122e0*/  LDL.LU R8, [R1+0x498] ;  /* 0x0004980001087983 */ /* 0x0003680000300800 */
[----:B------:R2:W-:Y:S04]  /*122f0*/  STL.S16 [R1+0x410], R3 ;  /* 0x0004100301007387 */ /* 0x0005e80000100600 */
[----:B--2---:R1:W5:Y:S01]  /*12300*/  LDL.LU R3, [R1+0x494] ;  /* 0x0004940001037983 */ /* 0x0043620000300800 */
[----:B------:R-:W-:Y:S04]  /*12310*/  BSSY B1, `(.L_x_60) ;  /* 0x0000006000017945 */ /* 0x000fe80003800000 */
[----:B------:R-:W-:Y:S05]  /*12320*/  @!P5 BRA `(.L_x_61) ;  /* 0x000000000010d947 */ /* 0x000fea0003800000 */
[----:B------:R2:W-:Y:S04]  /*12330*/  STL [R1+0x494], R0 ;  /* 0x0004940001007387 */ /* 0x0005e80000100800 */
[----:B--2---:R-:W2:Y:S04]  /*12340*/  LDG.E.LTC128B.U16 R0, desc[UR60][R18.64+0x2] ;  /* 0x0000023c12007981 */ /* 0x004ea8000c1e1520 */
[----:B--2---:R2:W-:Y:S04]  /*12350*/  STL [R1+0x410], R0 ;  /* 0x0004100001007387 */ /* 0x0045e80000100800 */
[----:B--2---:R2:W5:Y:S02]  /*12360*/  LDL.LU R0, [R1+0x494] ;  /* 0x0004940001007983 */ /* 0x0045640000300800 */
.L_x_61:
[----:B------:R-:W-:Y:S05]  /*12370*/  BSYNC B1 ;  /* 0x0000000000017941 */ /* 0x000fea0003800000 */
.L_x_60:
[----:B------:R3:W-:Y:S04]  /*12380*/  STL [R1+0x4b0], R10 ;  /* 0x0004b00a01007387 */ /* 0x0007e80000100800 */
[----:B---3--:R-:W3:Y:S04]  /*12390*/  LDL.LU R10, [R1+0x3ec] ;  /* 0x0003ec00010a7983 */ /* 0x008ee80000300800 */
[----:B------:R-:W-:Y:S04]  /*123a0*/  STL [R1+0x4ac], R9 ;  /* 0x0004ac0901007387 */ /* 0x000fe80000100800 */
[----:B-----5:R-:W-:Y:S04]  /*123b0*/  STL [R1+0x4a8], R8 ;  /* 0x0004a80801007387 */ /* 0x020fe80000100800 */
[----:B------:R4:W-:Y:S04]  /*123c0*/  STL.64 [R1+0x4a0], R6 ;  /* 0x0004a00601007387 */ /* 0x0009e80000100a00 */
[----:B----4-:R-:W4:Y:S04]  /*123d0*/  LDL R7, [R1+0x460] ;  /* 0x0004600001077983 */ /* 0x010f280000100800 */
[----:B------:R-:W-:Y:S04]  /*123e0*/  STL [R1+0x49c], R5 ;  /* 0x00049c0501007387 */ /* 0x000fe80000100800 */
[----:B------:R0:W-:Y:S04]  /*123f0*/  STL [R1+0x498], R4 ;  /* 0x0004980401007387 */ /* 0x0001e80000100800 */
[----:B0-----:R-:W2:Y:S04]  /*12400*/  LDL.LU R4, [R1+0x410] ;  /* 0x0004100001047983 */ /* 0x001ea80000300800 */
[----:B------:R0:W-:Y:S01]  /*12410*/  STL [R1+0x494], R3 ;  /* 0x0004940301007387 */ /* 0x0001e20000100800 */
[----:B--2---:R-:W-:-:S04]  /*12420*/  IMAD.U32 R6, R4, 0x10000, RZ ;  /* 0x0001000004067824 */ /* 0x004fc800078e00ff */
[----:B------:R-:W-:-:S04]  /*12430*/  FMUL R6, R6, R16 ;  /* 0x0000001006067220 */ /* 0x000fc80000400000 */
[----:B---3--:R-:W-:Y:S01]  /*12440*/  FFMA R10, R10, R2, R6 ;  /* 0x000000020a0a7223 */ /* 0x008fe20000000006 */
[----:B----4-:R-:W-:Y:S02]  /*12450*/  IADD3 R6, P4, R14, R7, RZ ;  /* 0x000000070e067210 */ /* 0x010fe40007f9e0ff */
[----:B------:R-:W2:Y:S02]  /*12460*/  LDL R7, [R1+0x454] ;  /* 0x0004540001077983 */ /* 0x000ea40000100800 */
[----:B------:R-:W-:Y:S02]  /*12470*/  F2FP.BF16.F32.PACK_AB R9, RZ, R10 ;  /* 0x0000000aff09723e */ /* 0x000fe400000010ff */
[----:B------:R3:W5:Y:S02]  /*12480*/  LDL.LU R10, [R1+0x4b0] ;  /* 0x0004b000010a7983 */ /* 0x0007640000300800 */
[----:B------:R-:W-:Y:S02]  /*12490*/  PRMT R8, R9, 0x7610, R8 ;  /* 0x0000761009087816 */ /* 0x000fe40000000008 */
[----:B------:R3:W5:Y:S02]  /*124a0*/  LDL.LU R9, [R1+0x4ac] ;  /* 0x0004ac0001097983 */ /* 0x0007640000300800 */
[----:B------:R-:W-:-:S02]  /*124b0*/  PRMT R5, R8, 0x7610, R5 ;  /* 0x0000761008057816 */ /* 0x000fc40000000005 */
[----:B------:R3:W5:Y:S01]  /*124c0*/  LDL.LU R8, [R1+0x4a8] ;  /* 0x0004a80001087983 */ /* 0x0007620000300800 */
[----:B0-----:R-:W-:Y:S01]  /*124d0*/  PRMT R3, R4, 0x7610, R3 ;  /* 0x0000761004037816 */ /* 0x001fe20000000003 */
[----:B--2---:R-:W-:Y:S01]  /*124e0*/  IMAD.X R7, R15, 0x1, R7, P4 ;  /* 0x000000010f077824 */ /* 0x004fe200020e0607 */
        /* <DEDUP_REMOVED lines=11> */
[----:B0-----:R-:W2:Y:S04]  /*125a0*/  LDG.E.LTC128B.U16 R0, desc[UR60][R20.64+0x10] ;  /* 0x0000103c14007981 */ /* 0x001ea8000c1e1520 */
[----:B--2---:R0:W-:Y:S04]  /*125b0*/  STL [R1+0x410], R0 ;  /* 0x0004100001007387 */ /* 0x0041e80000100800 */
[----:B0-----:R0:W5:Y:S02]  /*125c0*/  LDL.LU R0, [R1+0x494] ;  /* 0x0004940001007983 */ /* 0x0011640000300800 */
.L_x_63:
[----:B------:R-:W-:Y:S05]  /*125d0*/  BSYNC B1 ;  /* 0x0000000000017941 */ /* 0x000fea0003800000 */
.L_x_62:
[----:B-----5:R-:W-:Y:S04]  /*125e0*/  STL [R1+0x4ac], R9 ;  /* 0x0004ac0901007387 */ /* 0x020fe80000100800 */
[----:B------:R2:W-:Y:S04]  /*125f0*/  STL [R1+0x4a8], R8 ;  /* 0x0004a80801007387 */ /* 0x0005e80000100800 */
[----:B--2---:R-:W2:Y:S04]  /*12600*/  LDL.LU R8, [R1+0x3f0] ;  /* 0x0003f00001087983 */ /* 0x004ea80000300800 */
[----:B------:R-:W-:Y:S04]  /*12610*/  STL [R1+0x4a4], R7 ;  /* 0x0004a40701007387 */ /* 0x000fe80000100800 */
[----:B------:R-:W-:Y:S04]  /*12620*/  STL [R1+0x4a0], R6 ;  /* 0x0004a00601007387 */ /* 0x000fe80000100800 */
[----:B------:R-:W-:Y:S04]  /*12630*/  STL [R1+0x49c], R5 ;  /* 0x00049c0501007387 */ /* 0x000fe80000100800 */
[----:B------:R4:W-:Y:S04]  /*12640*/  STL [R1+0x498], R4 ;  /* 0x0004980401007387 */ /* 0x0009e80000100800 */
[----:B----4-:R-:W4:Y:S04]  /*12650*/  LDL.LU R4, [R1+0x410] ;  /* 0x0004100001047983 */ /* 0x010f280000300800 */
[----:B------:R1:W-:Y:S01]  /*12660*/  STL [R1+0x494], R3 ;  /* 0x0004940301007387 */ /* 0x0003e20000100800 */
[----:B----4-:R-:W-:-:S04]  /*12670*/  IMAD.U32 R9, R4, 0x10000, RZ ;  /* 0x0001000004097824 */ /* 0x010fc800078e00ff */
[----:B------:R-:W-:-:S04]  /*12680*/  FMUL R9, R9, R16 ;  /* 0x0000001009097220 */ /* 0x000fc80000400000 */
[----:B--2---:R-:W-:Y:S01]  /*12690*/  FFMA R8, R8, R2, R9 ;  /* 0x0000000208087223 */ /* 0x004fe20000000009 */
[----:B-1----:R-:W-:Y:S01]  /*126a0*/  PRMT R3, R4, 0x7610, R3 ;  /* 0x0000761004037816 */ /* 0x002fe20000000003 */
[----:B------:R1:W5:Y:S03]  /*126b0*/  LDL.LU R9, [R1+0x4ac] ;  /* 0x0004ac0001097983 */ /* 0x0003660000300800 */
[----:B------:R-:W-:Y:S02]  /*126c0*/  F2FP.BF16.F32.PACK_AB R7, RZ, R8 ;  /* 0x00000008ff07723e */ /* 0x000fe400000010ff */
[----:B------:R1:W5:Y:S02]  /*126d0*/  LDL.LU R8, [R1+0x4a8] ;  /* 0x0004a80001087983 */ /* 0x0003640000300800 */
[----:B------:R-:W-:Y:S02]  /*126e0*/  PRMT R6, R7, 0x7610, R6 ;  /* 0x0000761007067816 */ /* 0x000fe40000000006 */
[----:B------:R1:W5:Y:S01]  /*126f0*/  LDL.LU R7, [R1+0x4a4] ;  /* 0x0004a40001077983 */ /* 0x0003620000300800 */
[----:B------:R-:W-:-:S02]  /*12700*/  ISETP.GT.AND P5, PT, R0, 0x100, P1 ;  /* 0x000001000000780c */ /* 0x000fc40000fa4270 */
[----:B------:R-:W-:Y:S02]  /*12710*/  PRMT R5, R6, 0x7610, R5 ;  /* 0x0000761006057816 */ /* 0x000fe40000000005 */
[----:B------:R1:W5:Y:S04]  /*12720*/  LDL.LU R6, [R1+0x4a0] ;  /* 0x0004a00001067983 */ /* 0x0003680000300800 */
[----:B------:R2:W-:Y:S04]  /*12730*/  @P4 STG.E.U16 desc[UR60][R14.64+0x10], R5 ;  /* 0x000010050e004986 */ /* 0x0005e8000c10153c */
[----:B--2---:R1:W5:Y:S04]  /*12740*/  LDL.LU R5, [R1+0x49c] ;  /* 0x00049c0001057983 */ /* 0x0043680000300800 */
        /* <DEDUP_REMOVED lines=9> */
.L_x_65:
[----:B------:R-:W-:Y:S05]  /*127e0*/  BSYNC B1 ;  /* 0x0000000000017941 */ /* 0x000fea0003800000 */
.L_x_64:
[----:B-----5:R4:W-:Y:S04]  /*127f0*/  STL [R1+0x4a4], R7 ;  /* 0x0004a40701007387 */ /* 0x0209e80000100800 */
[----:B----4-:R-:W4:Y:S04]  /*12800*/  LDL R7, [R1+0x3f0] ;  /* 0x0003f00001077983 */ /* 0x010f280000100800 */
[----:B------:R0:W-:Y:S04]  /*12810*/  STL [R1+0x4a0], R6 ;  /* 0x0004a00601007387 */ /* 0x0001e80000100800 */
[----:B0-----:R-:W3:Y:S04]  /*12820*/  LDL.LU R6, [R1+0x3f4] ;  /* 0x0003f40001067983 */ /* 0x001ee80000300800 */
[----:B------:R0:W-:Y:S04]  /*12830*/  STL [R1+0x49c], R5 ;  /* 0x00049c0501007387 */ /* 0x0001e80000100800 */
[----:B------:R1:W-:Y:S04]  /*12840*/  STL [R1+0x498], R4 ;  /* 0x0004980401007387 */ /* 0x0003e80000100800 */
[----:B------:R2:W-:Y:S01]  /*12850*/  STL [R1+0x494], R3 ;  /* 0x0004940301007387 */ /* 0x0005e20000100800 */
[----:B----4-:R-:W-:-:S04]  /*12860*/  IMAD.U32 R7, R7, 0x10000, RZ ;  /* 0x0001000007077824 */ /* 0x010fc800078e00ff */
[----:B------:R-:W-:-:S04]  /*12870*/  FMUL R7, R7, R16 ;  /* 0x0000001007077220 */ /* 0x000fc80000400000 */
[----:B---3--:R-:W-:Y:S02]  /*12880*/  FFMA R6, R6, R2, R7 ;  /* 0x0000000206067223 */ /* 0x008fe40000000007 */
[----:B------:R3:W5:Y:S03]  /*12890*/  LDL.LU R7, [R1+0x4a4] ;  /* 0x0004a40001077983 */ /* 0x0007660000300800 */
[----:B0-----:R-:W-:Y:S02]  /*128a0*/  F2FP.BF16.F32.PACK_AB R5, RZ, R6 ;  /* 0x00000006ff05723e */ /* 0x001fe400000010ff */
[----:B------:R3:W5:Y:S02]  /*128b0*/  LDL.LU R6, [R1+0x4a0] ;  /* 0x0004a00001067983 */ /* 0x0007640000300800 */
[----:B-1----:R-:W-:Y:S02]  /*128c0*/  PRMT R4, R5, 0x7610, R4 ;  /* 0x0000761005047816 */ /* 0x002fe40000000004 */
[----:B------:R3:W5:Y:S01]  /*128d0*/  LDL.LU R5, [R1+0x49c] ;  /* 0x00049c0001057983 */ /* 0x0007620000300800 */
[----:B------:R-:W-:-:S02]  /*128e0*/  ISETP.GT.AND P4, PT, R0, 0x108, P2 ;  /* 0x000001080000780c */ /* 0x000fc40001784270 */
[----:B--2---:R-:W-:Y:S02]  /*128f0*/  PRMT R3, R4, 0x7610, R3 ;  /* 0x0000761004037816 */ /* 0x004fe40000000003 */
[----:B------:R3:W5:Y:S04]  /*12900*/  LDL.LU R4, [R1+0x498] ;  /* 0x0004980001047983 */ /* 0x0007680000300800 */
[----:B------:R0:W-:Y:S04]  /*12910*/  @P5 STG.E.U16 desc[UR60][R14.64+0x12], R3 ;  /* 0x000012030e005986 */ /* 0x0001e8000c10153c */
[----:B0-----:R3:W5:Y:S04]  /*12920*/  LDL.LU R3, [R1+0x494] ;  /* 0x0004940001037983 */ /* 0x0017680000300800 */
[----:B------:R-:W2:Y:S01]  /*12930*/  LDL.LU R15, [R1+0x3f0] ;  /* 0x0003f000010f7983 */ /* 0x000ea20000300800 */
[----:B------:R-:W-:Y:S01]  /*12940*/  BSSY B1, `(.L_x_66) ;  /* 0x0000004000017945 */ /* 0x000fe20003800000 */
[----:B--2---:R-:W-:-:S03]  /*12950*/  PRMT R14, R15, 0x7610, R14 ;  /* 0x000076100f0e7816 */ /* 0x004fc6000000000e */
[----:B---3--:R-:W-:Y:S05]  /*12960*/  @!P4 BRA `(.L_x_67) ;  /* 0x000000000004c947 */ /* 0x008fea0003800000 */
[----:B------:R0:W5:Y:S02]  /*12970*/  LDG.E.LTC128B.U16 R14, desc[UR60][R18.64+0x10] ;  /* 0x0000103c120e7981 */ /* 0x000164000c1e1520 */
.L_x_67:
[----:B------:R-:W-:Y:S05]  /*12980*/  BSYNC B1 ;  /* 0x0000000000017941 */ /* 0x000fea0003800000 */
.L_x_66:
[----:B-----5:R1:W-:Y:S04]  /*12990*/  STL [R1+0x4a0], R3 ;  /* 0x0004a00301007387 */ /* 0x0203e80000100800 */
[----:B-1----:R-:W2:Y:S04]  /*129a0*/  LDL.LU R3, [R1+0x3f8] ;  /* 0x0003f80001037983 */ /* 0x002ea80000300800 */
[----:B------:R1:W-:Y:S04]  /*129b0*/  STL.64 [R1+0x498], R4 ;  /* 0x0004980401007387 */ /* 0x0003e80000100a00 */
[----:B-1----:R-:W3:Y:S01]  /*129c0*/  LDL.LU.64 R4, [R1+0x438] ;  /* 0x0004380001047983 */ /* 0x002ee20000300a00 */
[----:B------:R-:W-:-:S04]  /*129d0*/  IMAD.U32 R15, R14, 0x10000, RZ ;  /* 0x000100000e0f7824 */ /* 0x000fc800078e00ff */
[----:B------:R-:W-:Y:S01]  /*129e0*/  FMUL R15, R15, R16 ;  /* 0x000000100f0f7220 */ /* 0x000fe20000400000 */
[----:B------:R-:W-:Y:S01]  /*129f0*/  ISETP.GT.AND P5, PT, R0, 0x108, P1 ;  /* 0x000001080000780c */ /* 0x000fe20000fa4270 */
[----:B------:R-:W-:Y:S02]  /*12a00*/  BSSY B1, `(.L_x_68) ;  /* 0x000000a000017945 */ /* 0x000fe40003800000 */
[----:B--2---:R-:W-:Y:S02]  /*12a10*/  FFMA R15, R3, R2, R15 ;  /* 0x00000002030f7223 */ /* 0x004fe4000000000f */
[----:B------:R1:W5:Y:S03]  /*12a20*/  LDL.LU R3, [R1+0x4a0] ;  /* 0x0004a00001037983 */ /* 0x0003660000300800 */
[----:B------:R-:W-:-:S05]  /*12a30*/  F2FP.BF16.F32.PACK_AB R15, RZ, R15 ;  /* 0x0000000fff0f723e */ /* 0x000fca00000010ff */
[----:B---3--:R2:W-:Y:S04]  /*12a40*/  @P4 STG.E.U16 desc[UR60][R4.64+0x10], R15 ;  /* 0x0000100f04004986 */ /* 0x0085e8000c10153c */
[----:B--2---:R1:W5:Y:S04]  /*12a50*/  LDL.LU.64 R4, [R1+0x498] ;  /* 0x0004980001047983 */ /* 0x0043680000300a00 */
[----:B------:R1:W-:Y:S01]  /*12a60*/  STL.S16 [R1+0x3f0], R14 ;  /* 0x0003f00e01007387 */ /* 0x0003e20000100600 */
[----:B------:R-:W-:Y:S05]  /*12a70*/  @!P5 BRA `(.L_x_69) ;  /* 0x000000000008d947 */ /* 0x000fea0003800000 */
[----:B-1----:R-:W2:Y:S04]  /*12a80*/  LDG.E.LTC128B.U16 R14, desc[UR60][R18.64+0x12] ;  /* 0x0000123c120e7981 */ /* 0x002ea8000c1e1520 */
[----:B--2---:R2:W-:Y:S02]  /*12a90*/  STL [R1+0x3f0], R14 ;  /* 0x0003f00e01007387 */ /* 0x0045e40000100800 */
.L_x_69:
[----:B------:R-:W-:Y:S05]  /*12aa0*/  BSYNC B1 ;  /* 0x0000000000017941 */ /* 0x000fea0003800000 */
.L_x_68:
[----:B-12---:R-:W2:Y:S04]  /*12ab0*/  LDL R14, [R1+0x45c] ;  /* 0x00045c00010e7983 */ /* 0x006ea80000100800 */
[----:B------:R-:W3:Y:S04]  /*12ac0*/  LDL.LU R15, [R1+0x3fc] ;  /* 0x0003fc00010f7983 */ /* 0x000ee80000300800 */
[----:B------:R1:W-:Y:S04]  /*12ad0*/  STL.64 [R1+0x4c8], R28 ;  /* 0x0004c81c01007387 */ /* 0x0003e80000100a00 */
[----:B-1----:R-:W4:Y:S04]  /*12ae0*/  LDL.LU.64 R28, [R1+0x3e0] ;  /* 0x0003e000011c7983 */ /* 0x002f280000300a00 */
[----:B-----5:R-:W-:Y:S04]  /*12af0*/  STL [R1+0x4c0], R3 ;  /* 0x0004c00301007387 */ /* 0x020fe80000100800 */
[----:B------:R1:W-:Y:S04]  /*12b00*/  STL.64 [R1+0x4b8], R26 ;  /* 0x0004b81a01007387 */ /* 0x0003e80000100a00 */
[----:B-1----:R-:W3:Y:S04]  /*12b10*/  LDL.LU R26, [R1+0x3f0] ;  /* 0x0003f000011a7983 */ /* 0x002ee80000300800 */
[----:B------:R-:W4:Y:S04]  /*12b20*/  LDL.LU R27, [R1+0x3c0] ;  /* 0x0003c000011b7983 */ /* 0x000f280000300800 */
[----:B------:R-:W-:Y:S04]  /*12b30*/  STL.64 [R1+0x4b0], R24 ;  /* 0x0004b01801007387 */ /* 0x000fe80000100a00 */
[----:B------:R-:W-:Y:S04]  /*12b40*/  STL.64 [R1+0x4a8], R20 ;  /* 0x0004a81401007387 */ /* 0x000fe80000100a00 */
[----:B------:R-:W-:Y:S04]  /*12b50*/  STL.64 [R1+0x4a0], R18 ;  /* 0x0004a01201007387 */ /* 0x000fe80000100a00 */
[----:B------:R1:W-:Y:S04]  /*12b60*/  STL.64 [R1+0x498], R12 ;  /* 0x0004980c01007387 */ /* 0x0003e80000100a00 */
[----:B-1----:R-:W4:Y:S04]  /*12b70*/  LDL.LU.64 R12, [R1+0x418] ;  /* 0x00041800010c7983 */ /* 0x002f280000300a00 */
[----:B------:R-:W4:Y:S04]  /*12b80*/  LDL.LU.64 R20, [R1+0x408] ;  /* 0x0004080001147983 */ /* 0x000f280000300a00 */
[----:B0-----:R-:W4:Y:S01]  /*12b90*/  LDL R18, [R1+0x468] ;  /* 0x0004680001127983 */ /* 0x001f220000100800 */
[----:B--2---:R-:W-:Y:S01]  /*12ba0*/  R2UR UR5, R14 ;  /* 0x000000000e0572ca */ /* 0x004fe200000e0000 */
[----:B---3--:R-:W-:-:S04]  /*12bb0*/  IMAD.U32 R14, R26, 0x10000, RZ ;  /* 0x000100001a0e7824 */ /* 0x008fc800078e00ff */
[----:B------:R-:W-:-:S04]  /*12bc0*/  FMUL R14, R14, R16 ;  /* 0x000000100e0e7220 */ /* 0x000fc80000400000 */
[----:B------:R-:W-:-:S05]  /*12bd0*/  FFMA R14, R15, R2, R14 ;  /* 0x000000020f0e7223 */ /* 0x000fca000000000e */
[----:B------:R-:W-:-:S04]  /*12be0*/  F2FP.BF16.F32.PACK_AB R14, RZ, R14 ;  /* 0x0000000eff0e723e */ /* 0x000fc800000010ff */
[----:B------:R-:W-:Y:S02]  /*12bf0*/  PRMT R3, R14, 0x7610, R3 ;  /* 0x000076100e037816 */ /* 0x000fe40000000003 */
[----:B------:R-:W2:Y:S01]  /*12c00*/  LDL.LU.64 R14, [R1+0x3e8] ;  /* 0x0003e800010e7983 */ /* 0x000ea20000300a00 */
[----:B----4-:R-:W-:Y:S01]  /*12c10*/  IMAD.WIDE.U32 R28, R22, 0x78, R28 ;  /* 0x00000078161c7825 */ /* 0x010fe200078e001c */
[----:B------:R-:W-:Y:S02]  /*12c20*/  ISETP.GT.AND P4, PT, R0, 0x180, P0 ;  /* 0x000001800000780c */ /* 0x000fe40000784270 */
[----:B------:R-:W3:Y:S04]  /*12c30*/  LDL R19, [R1+0x450] ;  /* 0x0004500001137983 */ /* 0x000ee80000100800 */
[----:B--2---:R0:W-:Y:S04]  /*12c40*/  @P5 STG.E.U16 desc[UR60][R14.64+0x12], R3 ;  /* 0x000012030e005986 */ /* 0x0041e8000c10153c */
[----:B0-----:R-:W2:Y:S01]  /*12c50*/  LDL.64 R14, [R1+0x448] ;  /* 0x00044800010e7983 */ /* 0x001ea20000100a00 */
[----:B------:R-:W-:-:S03]  /*12c60*/  IMAD.IADD R3, R23, 0x1, R29 ;  /* 0x0000000117037824 */ /* 0x000fc600078e021d */
[----:B------:R0:W-:Y:S01]  /*12c70*/  STL.64 [R1+0x3f8], R28 ;  /* 0x0003f81c01007387 */ /* 0x0001e20000100a00 */
[----:B------:R-:W-:Y:S02]  /*12c80*/  PRMT R25, R26, 0x7610, R25 ;  /* 0x000076101a197816 */ /* 0x000fe40000000019 */
[----:B--2---:R-:W-:Y:S02]  /*12c90*/  IADD3 R15, P5, R14, R28, RZ ;  /* 0x0000001c0e0f7210 */ /* 0x004fe40007fbe0ff */
[----:B0-----:R-:W5:Y:S04]  /*12ca0*/  LDL.LU.64 R28, [R1+0x4c8] ;  /* 0x0004c800011c7983 */ /* 0x001f680000300a00 */
[----:B------:R0:W-:Y:S02]  /*12cb0*/  STL [R1+0x414], R3 ;  /* 0x0004140301007387 */ /* 0x0001e40000100800 */
[----:B0-----:R-:W-:Y:S01]  /*12cc0*/  IMAD.X R3, R3, 0x1, R237, P5 ;  /* 0x0000000103037824 */ /* 0x001fe200028e06ed */
[----:B------:R-:W-:-:S04]  /*12cd0*/  LEA R14, P5, R15, R10, 0x1 ;  /* 0x0000000a0f0e7211 */ /* 0x000fc800078a08ff */
[----:B------:R-:W-:Y:S01]  /*12ce0*/  LEA.HI.X R15, R15, R11, R3, 0x1, P5 ;  /* 0x0000000b0f0f7211 */ /* 0x000fe200028f0c03 */
[----:B------:R-:W-:Y:S01]  /*12cf0*/  UIMAD UR4, UR9, 0x300, URZ ;  /* 0x00000300090478a4 */ /* 0x000fe2000f8e023f */
[----:B------:R-:W5:Y:S04]  /*12d00*/  LDL.LU R3, [R1+0x4c0] ;  /* 0x0004c00001037983 */ /* 0x000f680000300800 */
[----:B------:R0:W2:Y:S02]  /*12d10*/  @P4 LDG.E.LTC128B.U16 R25, desc[UR60][R14.64] ;  /* 0x0000003c0e194981 */ /* 0x0000a4000c1e1520 */
[----:B0-----:R-:W-:Y:S02]  /*12d20*/  IMAD.U32 R15, RZ, RZ, UR8 ;  /* 0x00000008ff0f7e24 */ /* 0x001fe4000f8e00ff */
[----:B--2---:R-:W-:-:S04]  /*12d30*/  IMAD.U32 R14, R25, 0x10000, RZ ;  /* 0x00010000190e7824 */ /* 0x004fc800078e00ff */
[----:B------:R-:W-:-:S04]  /*12d40*/  FMUL R14, R14, R16 ;  /* 0x000000100e0e7220 */ /* 0x000fc80000400000 */
[----:B------:R-:W-:Y:S01]  /*12d50*/  FFMA R14, R27, R2, R14 ;  /* 0x000000021b0e7223 */ /* 0x000fe2000000000e */
[----:B------:R-:W-:Y:S01]  /*12d60*/  IMAD.WIDE.U32 R26, R15, 0x300, R8 ;  /* 0x000003000f1a7825 */ /* 0x000fe200078e0008 */
[----:B------:R0:W-:Y:S03]  /*12d70*/  STL [R1+0x410], R25 ;  /* 0x0004101901007387 */ /* 0x0001e60000100800 */
[----:B------:R-:W-:Y:S01]  /*12d80*/  F2FP.BF16.F32.PACK_AB R14, RZ, R14 ;  /* 0x0000000eff0e723e */ /* 0x000fe200000010ff */
[----:B------:R-:W-:Y:S02]  /*12d90*/  @P4 IMAD.MOV.U32 R24, RZ, RZ, R26 ;  /* 0x000000ffff184224 */ /* 0x000fe400078e001a */
[----:B0-----:R-:W-:-:S05]  /*12da0*/  VIADD R25, R27, UR4 ;  /* 0x000000041b197c36 */ /* 0x001fca0008000000 */
[----:B------:R0:W-:Y:S02]  /*12db0*/  @P4 STG.E.U16 desc[UR60][R24.64], R14 ;  /* 0x0000000e18004986 */ /* 0x0001e4000c10153c */
[----:B0-----:R-:W-:-:S03]  /*12dc0*/  IMAD.WIDE.U32 R14, R22, 0x78, R12 ;  /* 0x00000078160e7825 */ /* 0x001fc600078e000c */
[----:B------:R-:W-:-:S04]  /*12dd0*/  IADD3 R14, P4, R4, R14, RZ ;  /* 0x0000000e040e7210 */ /* 0x000fc80007f9e0ff */
[----:B------:R-:W-:-:S03]  /*12de0*/  IADD3.X R15, R5, R23, R15, P4, !PT ;  /* 0x00000017050f7210 */ /* 0x000fc600027fe40f */
[----:B------:R-:W-:-:S04]  /*12df0*/  IMAD.WIDE.U32 R12, R17, R22, R14 ;  /* 0x00000016110c7225 */ /* 0x000fc800078e000e */
[----:B------:R-:W-:Y:S01]  /*12e00*/  IMAD.WIDE.U32 R14, R22, 0x78, R20 ;  /* 0x00000078160e7825 */ /* 0x000fe200078e0014 */
[----:B------:R-:W-:Y:S01]  /*12e10*/  IADD3 R20, P4, R6, R12, RZ ;  /* 0x0000000c06147210 */ /* 0x000fe20007f9e0ff */
[----:B------:R0:W-:Y:S03]  /*12e20*/  STL.64 [R1+0x3e8], R26 ;  /* 0x0003e81a01007387 */ /* 0x0001e60000100a00 */
[----:B------:R-:W-:Y:S02]  /*12e30*/  IADD3.X R21, R7, R18, R13, P4, !PT ;  /* 0x0000001207157210 */ /* 0x000fe400027fe40d */
[----:B------:R-:W-:-:S04]  /*12e40*/  IADD3 R12, P4, R4, R14, RZ ;  /* 0x0000000e040c7210 */ /* 0x000fc80007f9e0ff */
[----:B------:R-:W-:Y:S01]  /*12e50*/  IADD3.X R13, R5, R23, R15, P4, !PT ;  /* 0x00000017050d7210 */ /* 0x000fe200027fe40f */
[----:B0-----:R0:W5:Y:S04]  /*12e60*/  LDL.LU.64 R26, [R1+0x4b8] ;  /* 0x0004b800011a7983 */ /* 0x0011680000300a00 */
[----:B------:R1:W-:Y:S04]  /*12e70*/  STL.64 [R1+0x3e0], R24 ;  /* 0x0003e01801007387 */ /* 0x0003e80000100a00 */
[----:B-1----:R0:W5:Y:S04]  /*12e80*/  LDL.LU.64 R24, [R1+0x4b0] ;  /* 0x0004b00001187983 */ /* 0x0021680000300a00 */
[----:B------:R-:W2:Y:S01]  /*12e90*/  LDL R15, [R1+0x464] ;  /* 0x00046400010f7983 */ /* 0x000ea20000100800 */
[----:B---3--:R-:W-:-:S03]  /*12ea0*/  IMAD.WIDE.U32 R18, R19, UR5, R20 ;  /* 0x0000000513127c25 */ /* 0x008fc6000f8e0014 */
[----:B------:R0:W5:Y:S01]  /*12eb0*/  LDL.LU.64 R20, [R1+0x4a8] ;  /* 0x0004a80001147983 */ /* 0x0001620000300a00 */
[----:B------:R-:W-:Y:S01]  /*12ec0*/  LEA R14, P4, R18, R10, 0x1 ;  /* 0x0000000a120e7211 */ /* 0x000fe200078808ff */
[----:B------:R-:W-:Y:S01]  /*12ed0*/  IMAD.WIDE.U32 R22, R17, R22, R12 ;  /* 0x0000001611167225 */ /* 0x000fe200078e000c */
[----:B------:R-:W-:-:S03]  /*12ee0*/  ISETP.GT.AND P5, PT, R0, 0x180, P3 ;  /* 0x000001800000780c */ /* 0x000fc60001fa4270 */
[----:B--2---:R-:W-:-:S05]  /*12ef0*/  IMAD.IADD R15, R15, 0x1, R19 ;  /* 0x000000010f0f7824 */ /* 0x004fca00078e0213 */
[----:B------:R-:W-:Y:S02]  /*12f00*/  LEA.HI.X R15, R18, R11, R15, 0x1, P4 ;  /* 0x0000000b120f7211 */ /* 0x000fe400020f0c0f */
[----:B------:R0:W5:Y:S04]  /*12f10*/  LDL.LU.64 R18, [R1+0x4a0] ;  /* 0x0004a00001127983 */ /* 0x0001680000300a00 */
[----:B------:R0:W5:Y:S01]  /*12f20*/  LDL.LU.64 R12, [R1+0x498] ;  /* 0x00049800010c7983 */ /* 0x0001620000300a00 */
[----:B------:R-:W-:Y:S04]  /*12f30*/  BSSY B1, `(.L_x_70) ;  /* 0x0000004000017945 */ /* 0x000fe80003800000 */
[----:B------:R-:W-:Y:S05]  /*12f40*/  @!P5 BRA `(.L_x_71) ;  /* 0x000000000008d947 */ /* 0x000fea0003800000 */
[----:B------:R-:W2:Y:S04]  /*12f50*/  LDG.E.LTC128B.U16 R17, desc[UR60][R14.64+0x2] ;  /* 0x0000023c0e117981 */ /* 0x000ea8000c1e1520 */
[----:B--2---:R1:W-:Y:S02]  /*12f60*/  STL [R1+0x410], R17 ;  /* 0x0004101101007387 */ /* 0x0043e40000100800 */
.L_x_71:
[----:B------:R-:W-:Y:S05]  /*12f70*/  BSYNC B1 ;  /* 0x0000000000017941 */ /* 0x000fea0003800000 */
.L_x_70:
[----:B-1----:R-:W2:Y:S04]  /*12f80*/  LDL R17, [R1+0x410] ;  /* 0x0004100001117983 */ /* 0x002ea80000100800 */
[----:B-----5:R1:W-:Y:S04]  /*12f90*/  STL [R1+0x4b4], R18 ;  /* 0x0004b41201007387 */ /* 0x0203e80000100800 */
[----:B-1----:R-:W3:Y:S04]  /*12fa0*/  LDL.LU R18, [R1+0x3c4] ;  /* 0x0003c40001127983 */ /* 0x002ee80000300800 */
[----:B------:R1:W-:Y:S04]  /*12fb0*/  STL [R1+0x4b0], R3 ;  /* 0x0004b00301007387 */ /* 0x0003e80000100800 */
[----:B-1----:R-:W4:Y:S01]  /*12fc0*/  LDL.LU R3, [R1+0x468] ;  /* 0x0004680001037983 */ /* 0x002f220000300800 */
[----:B------:R-:W-:-:S03]  /*12fd0*/  IADD3 R6, P4, R6, R22, RZ ;  /* 0x0000001606067210 */ /* 0x000fc60007f9e0ff */
[----:B------:R1:W-:Y:S04]  /*12fe0*/  STL.64 [R1+0x4a8], R14 ;  /* 0x0004a80e01007387 */ /* 0x0003e80000100a00 */
[----:B-1----:R-:W4:Y:S04]  /*12ff0*/  LDL.64 R14, [R1+0x3e0] ;  /* 0x0003e000010e7983 */ /* 0x002f280000100a00 */
[----:B------:R1:W-:Y:S04]  /*13000*/  STL.64 [R1+0x4a0], R12 ;  /* 0x0004a00c01007387 */ /* 0x0003e80000100a00 */
[----:B-1----:R-:W4:Y:S04]  /*13010*/  LDL.LU.64 R12, [R1+0x3f8] ;  /* 0x0003f800010c7983 */ /* 0x002f280000300a00 */
[----:B------:R1:W-:Y:S04]  /*13020*/  STL.64 [R1+0x498], R8 ;  /* 0x0004980801007387 */ /* 0x0003e80000100a00 */
[----:B-1----:R-:W4:Y:S01]  /*13030*/  LDL.LU.64 R8, [R1+0x448] ;  /* 0x0004480001087983 */ /* 0x002f220000300a00 */
[----:B--2---:R-:W-:-:S04]  /*13040*/  IMAD.U32 R17, R17, 0x10000, RZ ;  /* 0x0001000011117824 */ /* 0x004fc800078e00ff */
[----:B------:R-:W-:-:S04]  /*13050*/  FMUL R17, R17, R16 ;  /* 0x0000001011117220 */ /* 0x000fc80000400000 */
[----:B---3--:R-:W-:Y:S02]  /*13060*/  FFMA R17, R18, R2, R17 ;  /* 0x0000000212117223 */ /* 0x008fe40000000011 */
[----:B------:R1:W5:Y:S01]  /*13070*/  LDL.LU R18, [R1+0x4b4] ;  /* 0x0004b40001127983 */ /* 0x0003620000300800 */
[----:B----4-:R-:W-:-:S03]  /*13080*/  IADD3.X R7, R7, R3, R23, P4, !PT ;  /* 0x0000000307077210 */ /* 0x010fc600027fe417 */
[----:B------:R1:W5:Y:S04]  /*13090*/  LDL.LU R3, [R1+0x4b0] ;  /* 0x0004b00001037983 */ /* 0x0003680000300800 */
[----:B------:R-:W2:Y:S01]  /*130a0*/  LDL.64 R22, [R1+0x3e8] ;  /* 0x0003e80001167983 */ /* 0x000ea20000100a00 */
[----:B------:R-:W-:Y:S02]  /*130b0*/  F2FP.BF16.F32.PACK_AB R17, RZ, R17 ;  /* 0x00000011ff11723e */ /* 0x000fe400000010ff */
[----:B------:R-:W-:Y:S01]  /*130c0*/  ISETP.GT.AND P0, PT, R0, 0x188, P0 ;  /* 0x000001880000780c */ /* 0x000fe20000704270 */
[----:B--2---:R-:W-:Y:S02]  /*130d0*/  @P5 IMAD.MOV.U32 R23, RZ, RZ, R15 ;  /* 0x000000ffff175224 */ /* 0x004fe400078e000f */
[----:B------:R1:W5:Y:S04]  /*130e0*/  LDL.LU.64 R14, [R1+0x4a8] ;  /* 0x0004a800010e7983 */ /* 0x0003680000300a00 */
[----:B------:R2:W-:Y:S04]  /*130f0*/  @P5 STG.E.U16 desc[UR60][R22.64+0x2], R17 ;  /* 0x0000021116005986 */ /* 0x0005e8000c10153c */
[----:B--2---:R-:W2:Y:S01]  /*13100*/  LDL.LU R22, [R1+0x414] ;  /* 0x0004140001167983 */ /* 0x004ea20000300800 */
[----:B------:R-:W-:-:S03]  /*13110*/  IADD3 R17, P4, P5, R8, R12, R4 ;  /* 0x0000000c08117210 */ /* 0x000fc60007d9e004 */
[----:B------:R-:W3:Y:S04]  /*13120*/  LDL.LU R23, [R1+0x410] ;  /* 0x0004100001177983 */ /* 0x000ee80000300800 */
[----:B------:R1:W5:Y:S04]  /*13130*/  LDL.LU.64 R12, [R1+0x4a0] ;  /* 0x0004a000010c7983 */ /* 0x0003680000300a00 */
[----:B------:R1:W5:Y:S01]  /*13140*/  LDL.LU.64 R8, [R1+0x498] ;  /* 0x0004980001087983 */ /* 0x0003620000300a00 */
[----:B------:R-:W-:Y:S01]  /*13150*/  BSSY B1, `(.L_x_72) ;  /* 0x0000007000017945 */ /* 0x000fe20003800000 */
[----:B--2---:R-:W-:-:S02]  /*13160*/  IADD3.X R5, R237, R22, R5, P4, P5 ;  /* 0x00000016ed057210 */ /* 0x004fc400027ea405 */
[----:B------:R-:W-:-:S04]  /*13170*/  LEA R4, P4, R17, R10, 0x1 ;  /* 0x0000000a11047211 */ /* 0x000fc800078808ff */
[----:B------:R-:W-:Y:S02]  /*13180*/  LEA.HI.X R5, R17, R11, R5, 0x1, P4 ;  /* 0x0000000b11057211 */ /* 0x000fe400020f0c05 */
[----:B---3--:R-:W-:Y:S01]  /*13190*/  PRMT R17, R23, 0x7610, R17 ;  /* 0x0000761017117816 */ /* 0x008fe20000000011 */
[----:B-1----:R-:W-:Y:S06]  /*131a0*/  @!P0 BRA `(.L_x_73) ;  /* 0x0000000000048947 */ /* 0x002fec0003800000 */
[----:B------:R1:W5:Y:S02]  /*131b0*/  LDG.E.LTC128B.U16 R17, desc[UR60][R4.64] ;  /* 0x0000003c04117981 */ /* 0x000364000c1e1520 */
.L_x_73:
[----:B------:R-:W-:Y:S05]  /*131c0*/  BSYNC B1 ;  /* 0x0000000000017941 */ /* 0x000fea0003800000 */
.L_x_72:
[----:B-1----:R-:W2:Y:S04]  /*131d0*/  LDL R4, [R1+0x45c] ;  /* 0x00045c0001047983 */ /* 0x002ea80000100800 */
[----:B-----5:R1:W-:Y:S04]  /*131e0*/  STL [R1+0x4a0], R3 ;  /* 0x0004a00301007387 */ /* 0x0203e80000100800 */
[----:B-1----:R-:W3:Y:S04]  /*131f0*/  LDL.LU R3, [R1+0x450] ;  /* 0x0004500001037983 */ /* 0x002ee80000300800 */
[----:B------:R-:W4:Y:S04]  /*13200*/  LDL.LU R22, [R1+0x3c8] ;  /* 0x0003c80001167983 */ /* 0x000f280000300800 */
[----:B------:R-:W4:Y:S04]  /*13210*/  LDL.LU R5, [R1+0x464] ;  /* 0x0004640001057983 */ /* 0x000f280000300800 */
[----:B------:R1:W-:Y:S04]  /*13220*/  STL.64 [R1+0x498], R8 ;  /* 0x0004980801007387 */ /* 0x0003e80000100a00 */
[----:B------:R-:W4:Y:S04]  /*13230*/  LDL R23, [R1+0x460] ;  /* 0x0004600001177983 */ /* 0x000f280000100800 */
[----:B-1----:R-:W4:Y:S01]  /*13240*/  LDL.64 R8, [R1+0x3e8] ;  /* 0x0003e80001087983 */ /* 0x002f220000100a00 */
[----:B--2---:R-:W-:Y:S01]  /*13250*/  R2UR UR4, R4 ;  /* 0x00000000040472ca */ /* 0x004fe200000e0000 */
[----:B------:R-:W-:-:S04]  /*13260*/  IMAD.U32 R4, R17, 0x10000, RZ ;  /* 0x0001000011047824 */ /* 0x000fc800078e00ff */
[----:B------:R-:W-:-:S08]  /*13270*/  FMUL R4, R4, R16 ;  /* 0x0000001004047220 */ /* 0x000fd00000400000 */
[----:B---3--:R-:W-:Y:S02]  /*13280*/  IMAD.WIDE.U32 R6, R3, UR4, R6 ;  /* 0x0000000403067c25 */ /* 0x008fe4000f8e0006 */
[----:B------:R1:W5:Y:S02]  /*13290*/  LDL.LU R3, [R1+0x4a0] ;  /* 0x0004a00001037983 */ /* 0x0003640000300800 */
[----:B----4-:R-:W-:Y:S01]  /*132a0*/  FFMA R22, R22, R2, R4 ;  /* 0x0000000216167223 */ /* 0x010fe20000000004 */
[----:B------:R-:W-:Y:S01]  /*132b0*/  LEA R10, P5, R6, R10, 0x1 ;  /* 0x0000000a060a7211 */ /* 0x000fe200078a08ff */
[----:B------:R-:W-:-:S03]  /*132c0*/  IMAD.IADD R5, R5, 0x1, R7 ;  /* 0x0000000105057824 */ /* 0x000fc600078e0207 */
[----:B------:R-:W-:Y:S02]  /*132d0*/  F2FP.BF16.F32.PACK_AB R7, RZ, R22 ;  /* 0x00000016ff07723e */ /* 0x000fe400000010ff */
[----:B------:R-:W-:Y:S02]  /*132e0*/  LEA.HI.X R11, R6, R11, R5, 0x1, P5 ;  /* 0x0000000b060b7211 */ /* 0x000fe400028f0c05 */
[----:B------:R-:W-:Y:S02]  /*132f0*/  IADD3 R4, P4, R23, R8, RZ ;  /* 0x0000000817047210 */ /* 0x000fe40007f9e0ff */
[----:B------:R1:W5:Y:S04]  /*13300*/  LDL.LU.64 R8, [R1+0x498] ;  /* 0x0004980001087983 */ /* 0x0003680000300a00 */
[----:B------:R-:W2:Y:S04]  /*13310*/  LDL.64 R22, [R1+0x3e0] ;  /* 0x0003e00001167983 */ /* 0x000ea80000100a00 */
[----:B------:R-:W2:Y:S01]  /*13320*/  LDL R5, [R1+0x454] ;  /* 0x0004540001057983 */ /* 0x000ea20000100800 */
[----:B------:R-:W-:Y:S01]  /*13330*/  ISETP.GT.AND P3, PT, R0, 0x188, P3 ;  /* 0x000001880000780c */ /* 0x000fe20001f64270 */
[----:B------:R-:W-:Y:S01]  /*13340*/  BSSY B1, `(.L_x_74) ;  /* 0x0000006000017945 */ /* 0x000fe20003800000 */
[----:B------:R-:W-:Y:S01]  /*13350*/  PRMT R6, R17, 0x7610, R6 ;  /* 0x0000761011067816 */ /* 0x000fe20000000006 */
[----:B--2---:R-:W-:-:S05]  /*13360*/  IMAD.X R5, R23, 0x1, R5, P4 ;  /* 0x0000000117057824 */ /* 0x004fca00020e0605 */
[----:B------:R1:W-:Y:S05]  /*13370*/  @P0 STG.E.U16 desc[UR60][R4.64], R7 ;  /* 0x0000000704000986 */ /* 0x0003ea000c10153c */
[----:B------:R-:W-:Y:S05]  /*13380*/  @!P3 BRA `(.L_x_75) ;  /* 0x000000000004b947 */ /* 0x000fea0003800000 */
[----:B------:R2:W5:Y:S02]  /*13390*/  LDG.E.LTC128B.U16 R6, desc[UR60][R10.64+0x2] ;  /* 0x0000023c0a067981 */ /* 0x000564000c1e1520 */
.L_x_75:
[----:B------:R-:W-:Y:S05]  /*133a0*/  BSYNC B1 ;  /* 0x0000000000017941 */ /* 0x000fea0003800000 */
.L_x_74:
[----:B------:R-:W3:Y:S01]  /*133b0*/  LDL.LU R17, [R1+0x3cc] ;  /* 0x0003cc0001117983 */ /* 0x000ee20000300800 */
[----:B-1---5:R-:W-:Y:S01]  /*133c0*/  IMAD.U32 R7, R6, 0x10000, RZ ;  /* 0x0001000006077824 */ /* 0x022fe200078e00ff */
[----:B------:R-:W-:Y:S01]  /*133d0*/  ISETP.GT.AND P0, PT, R0, 0x180, P2 ;  /* 0x000001800000780c */ /* 0x000fe20001704270 */
[----:B------:R-:W-:Y:S02]  /*133e0*/  BSSY B1, `(.L_x_76) ;  /* 0x0000007000017945 */ /* 0x000fe40003800000 */
[----:B------:R-:W-:-:S04]  /*133f0*/  FMUL R7, R7, R16 ;  /* 0x0000001007077220 */ /* 0x000fc80000400000 */
[----:B---3--:R-:W-:-:S05]  /*13400*/  FFMA R7, R17, R2, R7 ;  /* 0x0000000211077223 */ /* 0x008fca0000000007 */
[----:B------:R-:W-:-:S05]  /*13410*/  F2FP.BF16.F32.PACK_AB R7, RZ, R7 ;  /* 0x00000007ff07723e */ /* 0x000fca00000010ff */
[----:B------:R1:W-:Y:S01]  /*13420*/  @P3 STG.E.U16 desc[UR60][R4.64+0x2], R7 ;  /* 0x0000020704003986 */ /* 0x0003e2000c10153c */
[----:B------:R-:W-:Y:S05]  /*13430*/  @!P0 BRA `(.L_x_77) ;  /* 0x0000000000048947 */ /* 0x000fea0003800000 */
[----:B------:R3:W5:Y:S02]  /*13440*/  LDG.E.LTC128B.U16 R6, desc[UR60][R14.64+0x10] ;  /* 0x0000103c0e067981 */ /* 0x000764000c1e1520 */
.L_x_77:
[----:B------:R-:W-:Y:S05]  /*13450*/  BSYNC B1 ;  /* 0x0000000000017941 */ /* 0x000fea0003800000 */
.L_x_76:
[----:B------:R-:W4:Y:S04]  /*13460*/  LDL.LU R17, [R1+0x3d0] ;  /* 0x0003d00001117983 */ /* 0x000f280000300800 */
[----:B------:R1:W-:Y:S04]  /*13470*/  STL.64 [R1+0x498], R4 ;  /* 0x0004980401007387 */ /* 0x0003e80000100a00 */
[----:B------:R-:W2:Y:S04]  /*13480*/  LDL.64 R22, [R1+0x3e8] ;  /* 0x0003e80001167983 */ /* 0x000ea80000100a00 */
[----:B-1----:R-:W2:Y:S01]  /*13490*/  LDL.64 R4, [R1+0x3e0] ;  /* 0x0003e00001047983 */ /* 0x002ea20000100a00 */
[----:B-----5:R-:W-:-:S04]  /*134a0*/  IMAD.U32 R7, R6, 0x10000, RZ ;  /* 0x0001000006077824 */ /* 0x020fc800078e00ff */
[----:B------:R-:W-:Y:S01]  /*134b0*/  FMUL R7, R7, R16 ;  /* 0x0000001007077220 */ /* 0x000fe20000400000 */
[----:B------:R-:W-:Y:S01]  /*134c0*/  ISETP.GT.AND P3, PT, R0, 0x180, P1 ;  /* 0x000001800000780c */ /* 0x000fe20000f64270 */
[----:B--2---:R-:W-:Y:S02]  /*134d0*/  @P0 IMAD.MOV.U32 R23, RZ, RZ, R5 ;  /* 0x000000ffff170224 */ /* 0x004fe400078e0005 */
[----:B------:R1:W5:Y:S01]  /*134e0*/  LDL.LU.64 R4, [R1+0x498] ;  /* 0x0004980001047983 */ /* 0x0003620000300a00 */
[----:B----4-:R-:W-:-:S05]  /*134f0*/  FFMA R7, R17, R2, R7 ;  /* 0x0000000211077223 */ /* 0x010fca0000000007 */
[----:B------:R-:W-:-:S05]  /*13500*/  F2FP.BF16.F32.PACK_AB R7, RZ, R7 ;  /* 0x00000007ff07723e */ /* 0x000fca00000010ff */
[----:B------:R1:W-:Y:S01]  /*13510*/  @P0 STG.E.U16 desc[UR60][R22.64+0x10], R7 ;  /* 0x0000100716000986 */ /* 0x0003e2000c10153c */
[----:B------:R-:W-:Y:S04]  /*13520*/  BSSY B1, `(.L_x_78) ;  /* 0x0000003000017945 */ /* 0x000fe80003800000 */
[----:B------:R-:W-:Y:S05]  /*13530*/  @!P3 BRA `(.L_x_79) ;  /* 0x000000000004b947 */ /* 0x000fea0003800000 */
[----:B------:R2:W5:Y:S02]  /*13540*/  LDG.E.LTC128B.U16 R6, desc[UR60][R14.64+0x12] ;  /* 0x0000123c0e067981 */ /* 0x000564000c1e1520 */
.L_x_79:
[----:B------:R-:W-:Y:S05]  /*13550*/  BSYNC B1 ;  /* 0x0000000000017941 */ /* 0x000fea0003800000 */
.L_x_78:
[----:B------:R-:W4:Y:S04]  /*13560*/  LDL.LU R17, [R1+0x3d4] ;  /* 0x0003d40001117983 */ /* 0x000f280000300800 */
[----:B-----5:R0:W-:Y:S04]  /*13570*/  STL.64 [R1+0x498], R4 ;  /* 0x0004980401007387 */ /* 0x0201e80000100a00 */
[----:B0-----:R-:W3:Y:S04]  /*13580*/  LDL.LU.64 R4, [R1+0x3e0] ;  /* 0x0003e00001047983 */ /* 0x001ee80000300a00 */
[----:B-1----:R-:W3:Y:S01]  /*13590*/  LDL.LU.64 R22, [R1+0x3e8] ;  /* 0x0003e80001167983 */ /* 0x002ee20000300a00 */
[----:B------:R-:W-:Y:S01]  /*135a0*/  IMAD.U32 R7, R6, 0x10000, RZ ;  /* 0x0001000006077824 */ /* 0x000fe200078e00ff */
[----:B------:R-:W-:-:S03]  /*135b0*/  ISETP.GT.AND P2, PT, R0, 0x188, P2 ;  /* 0x000001880000780c */ /* 0x000fc60001744270 */
[----:B------:R-:W-:Y:S01]  /*135c0*/  FMUL R7, R7, R16 ;  /* 0x0000001007077220 */ /* 0x000fe20000400000 */
[----:B------:R-:W-:Y:S03]  /*135d0*/  BSSY B1, `(.L_x_80) ;  /* 0x0000008000017945 */ /* 0x000fe60003800000 */
[----:B----4-:R-:W-:-:S05]  /*135e0*/  FFMA R7, R17, R2, R7 ;  /* 0x0000000211077223 */ /* 0x010fca0000000007 */
[----:B------:R-:W-:Y:S01]  /*135f0*/  F2FP.BF16.F32.PACK_AB R7, RZ, R7 ;  /* 0x00000007ff07723e */ /* 0x000fe200000010ff */
[----:B---3--:R-:W-:Y:S02]  /*13600*/  @P3 IMAD.MOV.U32 R23, RZ, RZ, R5 ;  /* 0x000000ffff173224 */ /* 0x008fe400078e0005 */
[----:B------:R0:W5:Y:S04]  /*13610*/  LDL.LU.64 R4, [R1+0x498] ;  /* 0x0004980001047983 */ /* 0x0001680000300a00 */
[----:B------:R0:W-:Y:S01]  /*13620*/  @P3 STG.E.U16 desc[UR60][R22.64+0x12], R7 ;  /* 0x0000120716003986 */ /* 0x0001e2000c10153c */
[----:B------:R-:W-:Y:S05]  /*13630*/  @!P2 BRA `(.L_x_81) ;  /* 0x000000000004a947 */ /* 0x000fea0003800000 */
[----:B------:R1:W5:Y:S02]  /*13640*/  LDG.E.LTC128B.U16 R6, desc[UR60][R10.64+0x10] ;  /* 0x0000103c0a067981 */ /* 0x000364000c1e1520 */
.L_x_81:
[----:B------:R-:W-:Y:S05]  /*13650*/  BSYNC B1 ;  /* 0x0000000000017941 */ /* 0x000fea0003800000 */
.L_x_80:
[----:B------:R-:W3:Y:S01]  /*13660*/  LDL.LU R17, [R1+0x3d8] ;  /* 0x0003d80001117983 */ /* 0x000ee20000300800 */
[----:B0----5:R-:W-:Y:S01]  /*13670*/  IMAD.U32 R7, R6, 0x10000, RZ ;  /* 0x0001000006077824 */ /* 0x021fe200078e00ff */
        /* <DEDUP_REMOVED lines=8> */
.L_x_83:
[----:B------:R-:W-:Y:S05]  /*13700*/  BSYNC B1 ;  /* 0x0000000000017941 */ /* 0x000fea0003800000 */
.L_x_82:
[----:B------:R-:W4:Y:S04]  /*13710*/  LDL.LU R17, [R1+0x3dc] ;  /* 0x0003dc0001117983 */ /* 0x000f280000300800 */
[----:B------:R1:W5:Y:S02]  /*13720*/  LDL.64 R22, [R1+0x440] ;  /* 0x0004400001167983 */ /* 0x0003640000100a00 */
[----:B0----5:R-:W-:Y:S01]  /*13730*/  IMAD.U32 R7, R6, 0x10000, RZ ;  /* 0x0001000006077824 */ /* 0x021fe200078e00ff */
[----:B------:R-:W-:Y:S01]  /*13740*/  ISETP.GT.AND P3, PT, R3, 0x10, PT ;  /* 0x000000100300780c */ /* 0x000fe20003f64270 */
[----:B------:R-:W-:Y:S02]  /*13750*/  BSSY B1, `(.L_x_84) ;  /* 0x0000008000017945 */ /* 0x000fe40003800000 */
[----:B------:R-:W-:Y:S01]  /*13760*/  FMUL R7, R7, R16 ;  /* 0x0000001007077220 */ /* 0x000fe20000400000 */
[----:B------:R-:W-:-:S03]  /*13770*/  ISETP.GT.AND P0, PT, R0, RZ, P3 ;  /* 0x000000ff0000720c */ /* 0x000fc60001f04270 */
[----:B----4-:R-:W-:-:S05]  /*13780*/  FFMA R7, R17, R2, R7 ;  /* 0x0000000211077223 */ /* 0x010fca0000000007 */
[----:B------:R-:W-:-:S05]  /*13790*/  F2FP.BF16.F32.PACK_AB R7, RZ, R7 ;  /* 0x00000007ff07723e */ /* 0x000fca00000010ff */
[----:B------:R1:W-:Y:S01]  /*137a0*/  @P1 STG.E.U16 desc[UR60][R4.64+0x12], R7 ;  /* 0x0000120704001986 */ /* 0x0003e2000c10153c */
[----:B------:R-:W-:Y:S05]  /*137b0*/  @!P0 BRA `(.L_x_85) ;  /* 0x0000000000048947 */ /* 0x000fea0003800000 */
[----:B------:R0:W5:Y:S02]  /*137c0*/  LDG.E.LTC128B.U16 R6, desc[UR60][R22.64+0x20] ;  /* 0x0000203c16067981 */ /* 0x000164000c1e1520 */
.L_x_85:
[----:B------:R-:W-:Y:S05]  /*137d0*/  BSYNC B1 ;  /* 0x0000000000017941 */ /* 0x000fea0003800000 */
.L_x_84:
[----:B-1----:R-:W4:Y:S01]  /*137e0*/  LDL.LU R5, [R1+0x3a0] ;  /* 0x0003a00001057983 */ /* 0x002f220000300800 */
[----:B-----5:R-:W-:Y:S01]  /*137f0*/  IMAD.U32 R4, R6, 0x10000, RZ ;  /* 0x0001000006047824 */ /* 0x020fe200078e00ff */
        /* <DEDUP_REMOVED lines=9> */
.L_x_87:
[----:B------:R-:W-:Y:S05]  /*13890*/  BSYNC B1 ;  /* 0x0000000000017941 */ /* 0x000fea0003800000 */
.L_x_86:
[----:B------:R-:W2:Y:S01]  /*138a0*/  LDL.LU R5, [R1+0x3a4] ;  /* 0x0003a40001057983 */ /* 0x000ea20000300800 */
[----:B-1---5:R-:W-:Y:S01]  /*138b0*/  IMAD.U32 R4, R6, 0x10000, RZ ;  /* 0x0001000006047824 */ /* 0x022fe200078e00ff */
[----:B------:R-:W-:Y:S01]  /*138c0*/  ISETP.GT.AND P0, PT, R0, 0x8, P3 ;  /* 0x000000080000780c */ /* 0x000fe20001f04270 */
[----:B------:R-:W-:Y:S02]  /*138d0*/  BSSY B1, `(.L_x_88) ;  /* 0x0000008000017945 */ /* 0x000fe40003800000 */
[----:B------:R-:W-:-:S04]  /*138e0*/  FMUL R4, R4, R16 ;  /* 0x0000001004047220 */ /* 0x000fc80000400000 */
[----:B--2---:R-:W-:-:S05]  /*138f0*/  FFMA R4, R5, R2, R4 ;  /* 0x0000000205047223 */ /* 0x004fca0000000004 */
[----:B------:R-:W-:-:S05]  /*13900*/  F2FP.BF16.F32.PACK_AB R4, RZ, R4 ;  /* 0x00000004ff04723e */ /* 0x000fca00000010ff */
[----:B------:R1:W-:Y:S01]  /*13910*/  @P1 STG.E.U16 desc[UR60][R8.64+0x22], R4 ;  /* 0x0000220408001986 */ /* 0x0003e2000c10153c */
[----:B------:R-:W-:Y:S05]  /*13920*/  @!P0 BRA `(.L_x_89) ;  /* 0x0000000000088947 */ /* 0x000fea0003800000 */
[----:B0---4-:R-:W2:Y:S04]  /*13930*/  LDL.64 R22, [R1+0x420] ;  /* 0x0004200001167983 */ /* 0x011ea80000100a00 */
[----:B--2---:R2:W5:Y:S02]  /*13940*/  LDG.E.LTC128B.U16 R6, desc[UR60][R22.64+0x20] ;  /* 0x0000203c16067981 */ /* 0x004564000c1e1520 */
.L_x_89:
[----:B------:R-:W-:Y:S05]  /*13950*/  BSYNC B1 ;  /* 0x0000000000017941 */ /* 0x000fea0003800000 */
.L_x_88:
[----:B------:R-:W3:Y:S04]  /*13960*/  LDL.LU R5, [R1+0x3a8] ;  /* 0x0003a80001057983 */ /* 0x000ee80000300800 */
[----:B0-2-4-:R-:W2:Y:S01]  /*13970*/  LDL.64 R22, [R1+0x428] ;  /* 0x0004280001167983 */ /* 0x015ea20000100a00 */
[----:B-1---5:R-:W-:Y:S01]  /*13980*/  IMAD.U32 R4, R6, 0x10000, RZ ;  /* 0x0001000006047824 */ /* 0x022fe200078e00ff */
[----:B------:R-:W-:Y:S01]  /*13990*/  ISETP.GT.AND P4, PT, R0, 0x8, P2 ;  /* 0x000000080000780c */ /* 0x000fe20001784270 */
[----:B------:R-:W-:Y:S02]  /*139a0*/  BSSY B1, `(.L_x_90) ;  /* 0x0000008000017945 */ /* 0x000fe40003800000 */
[----:B------:R-:W-:-:S04]  /*139b0*/  FMUL R4, R4, R16 ;  /* 0x0000001004047220 */ /* 0x000fc80000400000 */
[----:B---3--:R-:W-:-:S05]  /*139c0*/  FFMA R4, R5, R2, R4 ;  /* 0x0000000205047223 */ /* 0x008fca0000000004 */
[----:B------:R-:W-:-:S05]  /*139d0*/  F2FP.BF16.F32.PACK_AB R4, RZ, R4 ;  /* 0x00000004ff04723e */ /* 0x000fca00000010ff */
[----:B--2---:R0:W-:Y:S01]  /*139e0*/  @P0 STG.E.U16 desc[UR60][R22.64+0x20], R4 ;  /* 0x0000200416000986 */ /* 0x0041e2000c10153c */
[----:B------:R-:W-:Y:S05]  /*139f0*/  @!P4 BRA `(.L_x_91) ;  /* 0x000000000008c947 */ /* 0x000fea0003800000 */
[----:B0-----:R-:W2:Y:S04]  /*13a00*/  LDL.64 R4, [R1+0x420] ;  /* 0x0004200001047983 */ /* 0x001ea80000100a00 */
[----:B--2---:R1:W5:Y:S02]  /*13a10*/  LDG.E.LTC128B.U16 R6, desc[UR60][R4.64+0x22] ;  /* 0x0000223c04067981 */ /* 0x004364000c1e1520 */
.L_x_91:
[----:B------:R-:W-:Y:S05]  /*13a20*/  BSYNC B1 ;  /* 0x0000000000017941 */ /* 0x000fea0003800000 */
.L_x_90:
[----:B-1----:R-:W2:Y:S01]  /*13a30*/  LDL.LU R5, [R1+0x3ac] ;  /* 0x0003ac0001057983 */ /* 0x002ea20000300800 */
[----:B0----5:R-:W-:Y:S01]  /*13a40*/  IMAD.U32 R4, R6, 0x10000, RZ ;  /* 0x0001000006047824 */ /* 0x021fe200078e00ff */
[----:B------:R-:W-:Y:S01]  /*13a50*/  ISETP.GT.AND P1, PT, R3, 0x18, PT ;  /* 0x000000180300780c */ /* 0x000fe20003f24270 */
[----:B------:R-:W-:Y:S02]  /*13a60*/  BSSY B1, `(.L_x_92) ;  /* 0x0000009000017945 */ /* 0x000fe40003800000 */
[----:B------:R-:W-:Y:S01]  /*13a70*/  FMUL R4, R4, R16 ;  /* 0x0000001004047220 */ /* 0x000fe20000400000 */
[----:B------:R-:W-:-:S03]  /*13a80*/  ISETP.GT.AND P5, PT, R0, RZ, P1 ;  /* 0x000000ff0000720c */ /* 0x000fc60000fa4270 */
[----:B--2---:R-:W-:-:S05]  /*13a90*/  FFMA R4, R5, R2, R4 ;  /* 0x0000000205047223 */ /* 0x004fca0000000004 */
[----:B------:R-:W-:-:S05]  /*13aa0*/  F2FP.BF16.F32.PACK_AB R4, RZ, R4 ;  /* 0x00000004ff04723e */ /* 0x000fca00000010ff */
[----:B------:R0:W-:Y:S01]  /*13ab0*/  @P4 STG.E.U16 desc[UR60][R22.64+0x22], R4 ;  /* 0x0000220416004986 */ /* 0x0001e2000c10153c */
[----:B------:R-:W-:Y:S05]  /*13ac0*/  @!P5 BRA `(.L_x_93) ;  /* 0x000000000008d947 */ /* 0x000fea0003800000 */
[----:B0-----:R-:W2:Y:S04]  /*13ad0*/  LDL.64 R4, [R1+0x440] ;  /* 0x0004400001047983 */ /* 0x001ea80000100a00 */
[----:B--2---:R1:W5:Y:S02]  /*13ae0*/  LDG.E.LTC128B.U16 R6, desc[UR60][R4.64+0x30] ;  /* 0x0000303c04067981 */ /* 0x004364000c1e1520 */
.L_x_93:
[----:B------:R-:W-:Y:S05]  /*13af0*/  BSYNC B1 ;  /* 0x0000000000017941 */ /* 0x000fea0003800000 */
.L_x_92:
        /* <DEDUP_REMOVED lines=12> */
.L_x_95:
[----:B------:R-:W-:Y:S05]  /*13bc0*/  BSYNC B1 ;  /* 0x0000000000017941 */ /* 0x000fea0003800000 */
.L_x_94:
[----:B-1----:R-:W2:Y:S01]  /*13bd0*/  LDL.LU R5, [R1+0x3b4] ;  /* 0x0003b40001057983 */ /* 0x002ea20000300800 */
[----:B0----5:R-:W-:Y:S01]  /*13be0*/  IMAD.U32 R4, R6, 0x10000, RZ ;  /* 0x0001000006047824 */ /* 0x021fe200078e00ff */
[----:B------:R-:W-:Y:S01]  /*13bf0*/  ISETP.GT.AND P5, PT, R0, 0x8, P1 ;  /* 0x000000080000780c */ /* 0x000fe20000fa4270 */
[----:B------:R-:W-:Y:S02]  /*13c00*/  BSSY B1, `(.L_x_96) ;  /* 0x0000008000017945 */ /* 0x000fe40003800000 */
[----:B------:R-:W-:-:S04]  /*13c10*/  FMUL R4, R4, R16 ;  /* 0x0000001004047220 */ /* 0x000fc80000400000 */
[----:B--2---:R-:W-:-:S05]  /*13c20*/  FFMA R4, R5, R2, R4 ;  /* 0x0000000205047223 */ /* 0x004fca0000000004 */
[----:B------:R-:W-:-:S05]  /*13c30*/  F2FP.BF16.F32.PACK_AB R4, RZ, R4 ;  /* 0x00000004ff04723e */ /* 0x000fca00000010ff */
[----:B------:R0:W-:Y:S01]  /*13c40*/  @P4 STG.E.U16 desc[UR60][R8.64+0x32], R4 ;  /* 0x0000320408004986 */ /* 0x0001e2000c10153c */
[----:B------:R-:W-:Y:S05]  /*13c50*/  @!P5 BRA `(.L_x_97) ;  /* 0x000000000008d947 */ /* 0x000fea0003800000 */
[----:B0-----:R-:W2:Y:S04]  /*13c60*/  LDL.64 R4, [R1+0x420] ;  /* 0x0004200001047983 */ /* 0x001ea80000100a00 */
[----:B--2---:R1:W5:Y:S02]  /*13c70*/  LDG.E.LTC128B.U16 R6, desc[UR60][R4.64+0x30] ;  /* 0x0000303c04067981 */ /* 0x004364000c1e1520 */
.L_x_97:
[----:B------:R-:W-:Y:S05]  /*13c80*/  BSYNC B1 ;  /* 0x0000000000017941 */ /* 0x000fea0003800000 */
.L_x_96:
        /* <DEDUP_REMOVED lines=11> */
.L_x_99:
[----:B------:R-:W-:Y:S05]  /*13d40*/  BSYNC B1 ;  /* 0x0000000000017941 */ /* 0x000fea0003800000 */
.L_x_98:
        /* <DEDUP_REMOVED lines=10> */
.L_x_101:
[----:B------:R-:W-:Y:S05]  /*13df0*/  BSYNC B1 ;  /* 0x0000000000017941 */ /* 0x000fea0003800000 */
.L_x_100:
[----:B------:R-:W2:Y:S01]  /*13e00*/  LDL.LU R5, [R1+0x380] ;  /* 0x0003800001057983 */ /* 0x000ea20000300800 */
        /* <DEDUP_REMOVED lines=9> */
.L_x_103:
[----:B------:R-:W-:Y:S05]  /*13ea0*/  BSYNC B1 ;  /* 0x0000000000017941 */ /* 0x000fea0003800000 */
.L_x_102:
        /* <DEDUP_REMOVED lines=10> */
.L_x_105:
[----:B------:R-:W-:Y:S05]  /*13f50*/  BSYNC B1 ;  /* 0x0000000000017941 */ /* 0x000fea0003800000 */
.L_x_104:
[----:B------:R-:W4:Y:S04]  /*13f60*/  LDL.LU R5, [R1+0x388] ;  /* 0x0003880001057983 */ /* 0x000f280000300800 */
[----:B------:R-:W2:Y:S01]  /*13f70*/  LDL.64 R22, [R1+0x400] ;  /* 0x0004000001167983 */ /* 0x000ea20000100a00 */
[----:B0----5:R-:W-:Y:S01]  /*13f80*/  IMAD.U32 R4, R6, 0x10000, RZ ;  /* 0x0001000006047824 */ /* 0x021fe200078e00ff */
[----:B------:R-:W-:Y:S01]  /*13f90*/  ISETP.GT.AND P4, PT, R0, 0x88, P2 ;  /* 0x000000880000780c */ /* 0x000fe20001784270 */
[----:B------:R-:W-:Y:S02]  /*13fa0*/  BSSY B1, `(.L_x_106) ;  /* 0x0000007000017945 */ /* 0x000fe40003800000 */
[----:B------:R-:W-:-:S04]  /*13fb0*/  FMUL R4, R4, R16 ;  /* 0x0000001004047220 */ /* 0x000fc80000400000 */
[----:B----4-:R-:W-:-:S05]  /*13fc0*/  FFMA R4, R5, R2, R4 ;  /* 0x0000000205047223 */ /* 0x010fca0000000004 */
[----:B------:R-:W-:-:S05]  /*13fd0*/  F2FP.BF16.F32.PACK_AB R4, RZ, R4 ;  /* 0x00000004ff04723e */ /* 0x000fca00000010ff */
[----:B--2---:R0:W-:Y:S01]  /*13fe0*/  @P5 STG.E.U16 desc[UR60][R22.64+0x20], R4 ;  /* 0x0000200416005986 */ /* 0x0041e2000c10153c */
[----:B------:R-:W-:Y:S05]  /*13ff0*/  @!P4 BRA `(.L_x_107) ;  /* 0x000000000004c947 */ /* 0x000fea0003800000 */
[----:B------:R2:W5:Y:S02]  /*14000*/  LDG.E.LTC128B.U16 R6, desc[UR60][R232.64+0x22] ;  /* 0x0000223ce8067981 */ /* 0x000564000c1e1520 */
.L_x_107:
[----:B------:R-:W-:Y:S05]  /*14010*/  BSYNC B1 ;  /* 0x0000000000017941 */ /* 0x000fea0003800000 */
.L_x_106:
[----:B------:R-:W4:Y:S01]  /*14020*/  LDL.LU R5, [R1+0x38c] ;  /* 0x00038c0001057983 */ /* 0x000f220000300800 */
[----:B0----5:R-:W-:Y:S01]  /*14030*/  IMAD.U32 R4, R6, 0x10000, RZ ;  /* 0x0001000006047824 */ /* 0x021fe200078e00ff */
        /* <DEDUP_REMOVED lines=8> */
.L_x_109:
[----:B------:R-:W-:Y:S05]  /*140c0*/  BSYNC B1 ;  /* 0x0000000000017941 */ /* 0x000fea0003800000 */
.L_x_108:
        /* <DEDUP_REMOVED lines=10> */
.L_x_111:
[----:B------:R-:W-:Y:S05]  /*14170*/  BSYNC B1 ;  /* 0x0000000000017941 */ /* 0x000fea0003800000 */
.L_x_110:
        /* <DEDUP_REMOVED lines=10> */
.L_x_113:
[----:B------:R-:W-:Y:S05]  /*14220*/  BSYNC B1 ;  /* 0x0000000000017941 */ /* 0x000fea0003800000 */
.L_x_112:
        /* <DEDUP_REMOVED lines=10> */
.L_x_115:
[----:B------:R-:W-:Y:S05]  /*142d0*/  BSYNC B1 ;  /* 0x0000000000017941 */ /* 0x000fea0003800000 */
.L_x_114:
[----:B------:R-:W3:Y:S01]  /*142e0*/  LDL.LU R5, [R1+0x39c] ;  /* 0x00039c0001057983 */ /* 0x000ee20000300800 */
[----:B0----5:R-:W-:Y:S01]  /*142f0*/  IMAD.U32 R4, R6, 0x10000, RZ ;  /* 0x0001000006047824 */ /* 0x021fe200078e00ff */
[----:B------:R-:W-:Y:S01]  /*14300*/  ISETP.GT.AND P5, PT, R0, 0x100, P3 ;  /* 0x000001000000780c */ /* 0x000fe20001fa4270 */
[----:B------:R-:W-:Y:S01]  /*14310*/  IMAD.U32 R17, RZ, RZ, UR9 ;  /* 0x00000009ff117e24 */ /* 0x000fe2000f8e00ff */
[----:B------:R0:W-:Y:S01]  /*14320*/  STL.64 [R1+0x498], R8 ;  /* 0x0004980801007387 */ /* 0x0001e20000100a00 */
[----:B------:R-:W-:-:S03]  /*14330*/  FMUL R4, R4, R16 ;  /* 0x0000001004047220 */ /* 0x000fc60000400000 */
[----:B0-----:R-:W4:Y:S01]  /*14340*/  LDL.LU.64 R8, [R1+0x430] ;  /* 0x0004300001087983 */ /* 0x001f220000300a00 */
[----:B---3--:R-:W-:-:S05]  /*14350*/  FFMA R4, R5, R2, R4 ;  /* 0x0000000205047223 */ /* 0x008fca0000000004 */
[----:B------:R-:W-:-:S05]  /*14360*/  F2FP.BF16.F32.PACK_AB R4, RZ, R4 ;  /* 0x00000004ff04723e */ /* 0x000fca00000010ff */
[----:B------:R0:W-:Y:S04]  /*14370*/  @P4 STG.E.U16 desc[UR60][R22.64+0x32], R4 ;  /* 0x0000320416004986 */ /* 0x0001e8000c10153c */
[----:B------:R-:W3:Y:S01]  /*14380*/  @P5 LDG.E.LTC128B.U16 R6, desc[UR60][R20.64+0x20] ;  /* 0x0000203c14065981 */ /* 0x000ee2000c1e1520 */
[----:B------:R-:W-:-:S04]  /*14390*/  IMAD.U32 R5, RZ, RZ, UR8 ;  /* 0x00000008ff057e24 */ /* 0x000fc8000f8e00ff */
[----:B------:R-:W-:Y:S02]  /*143a0*/  IMAD.SHL.U32 R5, R5, 0x100, RZ ;  /* 0x0000010005057824 */ /* 0x000fe400078e00ff */
[----:B0-----:R-:W-:-:S05]  /*143b0*/  IMAD.U32 R22, RZ, RZ, UR8 ;  /* 0x00000008ff167e24 */ /* 0x001fca000f8e00ff */
[----:B------:R-:W-:Y:S02]  /*143c0*/  SHF.L.U64.HI R23, R22, 0x8, R17 ;  /* 0x0000000816177819 */ /* 0x000fe40000010211 */
[----:B------:R-:W2:Y:S04]  /*143d0*/  LDL.LU R17, [R1+0x360] ;  /* 0x0003600001117983 */ /* 0x000ea80000300800 */
[----:B------:R0:W-:Y:S01]  /*143e0*/  STL [R1+0x380], R5 ;  /* 0x0003800501007387 */ /* 0x0001e20000100800 */
[----:B------:R-:W-:Y:S01]  /*143f0*/  BSSY B1, `(.L_x_116) ;  /* 0x000000d000017945 */ /* 0x000fe20003800000 */
[----:B---3--:R-:W-:-:S04]  /*14400*/  IMAD.U32 R4, R6, 0x10000, RZ ;  /* 0x0001000006047824 */ /* 0x008fc800078e00ff */
[----:B------:R-:W-:Y:S01]  /*14410*/  FMUL R7, R4, R16 ;  /* 0x0000001004077220 */ /* 0x000fe20000400000 */
[----:B----4-:R-:W-:Y:S02]  /*14420*/  IADD3 R4, P4, R5, R8, RZ ;  /* 0x0000000805047210 */ /* 0x010fe40007f9e0ff */
[----:B------:R3:W5:Y:S03]  /*14430*/  LDL.LU.64 R8, [R1+0x498] ;  /* 0x0004980001087983 */ /* 0x0007660000300a00 */
[----:B0-----:R-:W-:Y:S02]  /*14440*/  IMAD.X R5, R23, 0x1, R13, P4 ;  /* 0x0000000117057824 */ /* 0x001fe400020e060d */
[----:B--2---:R-:W-:-:S05]  /*14450*/  FFMA R7, R17, R2, R7 ;  /* 0x0000000211077223 */ /* 0x004fca0000000007 */
[----:B------:R-:W-:Y:S01]  /*14460*/  F2FP.BF16.F32.PACK_AB R7, RZ, R7 ;  /* 0x00000007ff07723e */ /* 0x000fe200000010ff */
[----:B------:R3:W-:Y:S04]  /*14470*/  STL [R1+0x384], R23 ;  /* 0x0003841701007387 */ /* 0x0007e80000100800 */
[----:B------:R3:W-:Y:S01]  /*14480*/  @P5 STG.E.U16 desc[UR60][R4.64+0x20], R7 ;  /* 0x0000200704005986 */ /* 0x0007e2000c10153c */
[----:B------:R-:W-:-:S13]  /*14490*/  ISETP.GT.AND P4, PT, R0, 0x100, P2 ;  /* 0x000001000000780c */ /* 0x000fda0001784270 */
[----:B---3--:R-:W-:Y:S05]  /*144a0*/  @!P4 BRA `(.L_x_117) ;  /* 0x000000000004c947 */ /* 0x008fea0003800000 */
[----:B------:R0:W5:Y:S02]  /*144b0*/  LDG.E.LTC128B.U16 R6, desc[UR60][R20.64+0x22] ;  /* 0x0000223c14067981 */ /* 0x000164000c1e1520 */
.L_x_117:
[----:B------:R-:W-:Y:S05]  /*144c0*/  BSYNC B1 ;  /* 0x0000000000017941 */ /* 0x000fea0003800000 */
.L_x_116:
[----:B------:R2:W-:Y:S04]  /*144d0*/  STL [R1+0x494], R3 ;  /* 0x0004940301007387 */ /* 0x0005e80000100800 */
[----:B--2---:R-:W2:Y:S01]  /*144e0*/  LDL.LU R3, [R1+0x364] ;  /* 0x0003640001037983 */ /* 0x004ea20000300800 */
[----:B-----5:R-:W-:Y:S01]  /*144f0*/  IMAD.U32 R7, R6, 0x10000, RZ ;  /* 0x0001000006077824 */ /* 0x020fe200078e00ff */
[----:B------:R-:W-:Y:S02]  /*14500*/  ISETP.GT.AND P5, PT, R0, 0x108, P3 ;  /* 0x000001080000780c */ /* 0x000fe40001fa4270 */
[----:B------:R-:W3:Y:S01]  /*14510*/  LDL.LU R23, [R1+0x368] ;  /* 0x0003680001177983 */ /* 0x000ee20000300800 */
[----:B------:R-:W-:-:S03]  /*14520*/  FMUL R7, R7, R16 ;  /* 0x0000001007077220 */ /* 0x000fc60000400000 */
[----:B------:R-:W4:Y:S04]  /*14530*/  LDL R22, [R1+0x460] ;  /* 0x0004600001167983 */ /* 0x000f280000100800 */
[----:B------:R-:W3:Y:S01]  /*14540*/  LDL R17, [R1+0x454] ;  /* 0x0004540001117983 */ /* 0x000ee20000100800 */
[----:B--2---:R-:W-:-:S03]  /*14550*/  FFMA R7, R3, R2, R7 ;  /* 0x0000000203077223 */ /* 0x004fc60000000007 */
[----:B------:R2:W5:Y:S02]  /*14560*/  LDL.LU R3, [R1+0x494] ;  /* 0x0004940001037983 */ /* 0x0005640000300800 */
[----:B------:R-:W-:-:S05]  /*14570*/  F2FP.BF16.F32.PACK_AB R7, RZ, R7 ;  /* 0x00000007ff07723e */ /* 0x000fca00000010ff */
[----:B------:R1:W-:Y:S04]  /*14580*/  @P4 STG.E.U16 desc[UR60][R4.64+0x22], R7 ;  /* 0x0000220704004986 */ /* 0x0003e8000c10153c */
[----:B------:R-:W1:Y:S01]  /*14590*/  @P5 LDG.E.LTC128B.U16 R6, desc[UR60][R18.64+0x20] ;  /* 0x0000203c12065981 */ /* 0x000e62000c1e1520 */
[----:B----4-:R-:W-:-:S05]  /*145a0*/  IADD3 R236, P4, R22, R4, RZ ;  /* 0x0000000416ec7210 */ /* 0x010fca0007f9e0ff */
[----:B---3--:R-:W-:Y:S01]  /*145b0*/  IMAD.X R237, R17, 0x1, R5, P4 ;  /* 0x0000000111ed7824 */ /* 0x008fe200020e0605 */
[----:B------:R-:W-:Y:S01]  /*145c0*/  ISETP.GT.AND P4, PT, R0, 0x108, P2 ;  /* 0x000001080000780c */ /* 0x000fe20001784270 */
[----:B-1----:R-:W-:-:S04]  /*145d0*/  IMAD.U32 R7, R6, 0x10000, RZ ;  /* 0x0001000006077824 */ /* 0x002fc800078e00ff */
[----:B------:R-:W-:-:S04]  /*145e0*/  FMUL R7, R7, R16 ;  /* 0x0000001007077220 */ /* 0x000fc80000400000 */
[----:B------:R-:W-:Y:S02]  /*145f0*/  FFMA R7, R23, R2, R7 ;  /* 0x0000000217077223 */ /* 0x000fe40000000007 */
[----:B------:R-:W3:Y:S03]  /*14600*/  LDL.LU R23, [R1+0x36c] ;  /* 0x00036c0001177983 */ /* 0x000ee60000300800 */
[----:B------:R-:W-:-:S05]  /*14610*/  F2FP.BF16.F32.PACK_AB R7, RZ, R7 ;  /* 0x00000007ff07723e */ /* 0x000fca00000010ff */
[----:B------:R1:W-:Y:S04]  /*14620*/  @P5 STG.E.U16 desc[UR60][R236.64+0x20], R7 ;  /* 0x00002007ec005986 */ /* 0x0003e8000c10153c */
[----:B------:R-:W1:Y:S01]  /*14630*/  @P4 LDG.E.LTC128B.U16 R6, desc[UR60][R18.64+0x22] ;  /* 0x0000223c12064981 */ /* 0x000e62000c1e1520 */
[----:B------:R-:W-:Y:S01]  /*14640*/  IADD3 R22, P5, R4, R22, RZ ;  /* 0x0000001604167210 */ /* 0x000fe20007fbe0ff */
[----:B------:R-:W-:Y:S01]  /*14650*/  BSSY B1, `(.L_x_118) ;  /* 0x000000a000017945 */ /* 0x000fe20003800000 */
[----:B-1----:R-:W-:-:S04]  /*14660*/  IMAD.U32 R7, R6, 0x10000, RZ ;  /* 0x0001000006077824 */ /* 0x002fc800078e00ff */
[----:B------:R-:W-:-:S04]  /*14670*/  FMUL R7, R7, R16 ;  /* 0x0000001007077220 */ /* 0x000fc80000400000 */
[----:B---3--:R-:W-:Y:S01]  /*14680*/  FFMA R7, R23, R2, R7 ;  /* 0x0000000217077223 */ /* 0x008fe20000000007 */
[----:B------:R-:W-:-:S04]  /*14690*/  IMAD.X R23, R5, 0x1, R17, P5 ;  /* 0x0000000105177824 */ /* 0x000fc800028e0611 */
[----:B------:R-:W-:-:S05]  /*146a0*/  F2FP.BF16.F32.PACK_AB R7, RZ, R7 ;  /* 0x00000007ff07723e */ /* 0x000fca00000010ff */
[----:B------:R2:W-:Y:S01]  /*146b0*/  @P4 STG.E.U16 desc[UR60][R22.64+0x22], R7 ;  /* 0x0000220716004986 */ /* 0x0005e2000c10153c */
[----:B------:R-:W-:-:S13]  /*146c0*/  ISETP.GT.AND P5, PT, R0, 0x100, P1 ;  /* 0x000001000000780c */ /* 0x000fda0000fa4270 */
[----:B--2---:R-:W-:Y:S05]  /*146d0*/  @!P5 BRA `(.L_x_119) ;  /* 0x000000000004d947 */ /* 0x004fea0003800000 */
[----:B------:R1:W5:Y:S02]  /*146e0*/  LDG.E.LTC128B.U16 R6, desc[UR60][R20.64+0x30] ;  /* 0x0000303c14067981 */ /* 0x000364000c1e1520 */
.L_x_119:
[----:B------:R-:W-:Y:S05]  /*146f0*/  BSYNC B1 ;  /* 0x0000000000017941 */ /* 0x000fea0003800000 */
.L_x_118:
[----:B------:R-:W2:Y:S01]  /*14700*/  LDL.LU R17, [R1+0x370] ;  /* 0x0003700001117983 */ /* 0x000ea20000300800 */
[----:B-----5:R-:W-:Y:S01]  /*14710*/  IMAD.U32 R7, R6, 0x10000, RZ ;  /* 0x0001000006077824 */ /* 0x020fe200078e00ff */
        /* <DEDUP_REMOVED lines=8> */
.L_x_121:
[----:B------:R-:W-:Y:S05]  /*147a0*/  BSYNC B1 ;  /* 0x0000000000017941 */ /* 0x000fea0003800000 */
.L_x_120:
[----:B------:R-:W4:Y:S01]  /*147b0*/  LDL.LU R17, [R1+0x374] ;  /* 0x0003740001117983 */ /* 0x000f220000300800 */
[----:B--2--5:R-:W-:Y:S01]  /*147c0*/  IMAD.U32 R7, R6, 0x10000, RZ ;  /* 0x0001000006077824 */ /* 0x024fe200078e00ff */
        /* <DEDUP_REMOVED lines=8> */
.L_x_123:
[----:B------:R-:W-:Y:S05]  /*14850*/  BSYNC B1 ;  /* 0x0000000000017941 */ /* 0x000fea0003800000 */
.L_x_122:
[----:B------:R-:W3:Y:S01]  /*14860*/  LDL.LU R17, [R1+0x378] ;  /* 0x0003780001117983 */ /* 0x000ee20000300800 */
[----:B--2--5:R-:W-:Y:S01]  /*14870*/  IMAD.U32 R7, R6, 0x10000, RZ ;  /* 0x0001000006077824 */ /* 0x024fe200078e00ff */
        /* <DEDUP_REMOVED lines=8> */
.L_x_125:
[----:B------:R-:W-:Y:S05]  /*14900*/  BSYNC B1 ;  /* 0x0000000000017941 */ /* 0x000fea0003800000 */
.L_x_124:
[----:B------:R-:W4:Y:S01]  /*14910*/  LDL.LU R22, [R1+0x37c] ;  /* 0x00037c0001167983 */ /* 0x000f220000300800 */
[----:B--2--5:R-:W-:Y:S01]  /*14920*/  IMAD.U32 R7, R6, 0x10000, RZ ;  /* 0x0001000006077824 */ /* 0x024fe200078e00ff */
[----:B------:R-:W-:Y:S01]  /*14930*/  ISETP.GT.AND P5, PT, R0, 0x180, P3 ;  /* 0x000001800000780c */ /* 0x000fe20001fa4270 */
[----:B------:R-:W-:Y:S01]  /*14940*/  BSSY B1, `(.L_x_126) ;  /* 0x0000008000017945 */ /* 0x000fe20003800000 */
[----:B------:R-:W-:Y:S01]  /*14950*/  PRMT R17, R6, 0x7610, R17 ;  /* 0x0000761006117816 */ /* 0x000fe20000000011 */
[----:B------:R-:W-:-:S04]  /*14960*/  FMUL R7, R7, R16 ;  /* 0x0000001007077220 */ /* 0x000fc80000400000 */
[----:B----4-:R-:W-:-:S05]  /*14970*/  FFMA R7, R22, R2, R7 ;  /* 0x0000000216077223 */ /* 0x010fca0000000007 */
[----:B------:R-:W-:-:S05]  /*14980*/  F2FP.BF16.F32.PACK_AB R7, RZ, R7 ;  /* 0x00000007ff07723e */ /* 0x000fca00000010ff */
[----:B------:R2:W-:Y:S01]  /*14990*/  @P4 STG.E.U16 desc[UR60][R236.64+0x32], R7 ;  /* 0x00003207ec004986 */ /* 0x0005e2000c10153c */
[----:B------:R-:W-:Y:S05]  /*149a0*/  @!P5 BRA `(.L_x_127) ;  /* 0x000000000004d947 */ /* 0x000fea0003800000 */
[----:B------:R4:W5:Y:S02]  /*149b0*/  LDG.E.LTC128B.U16 R17, desc[UR60][R14.64+0x20] ;  /* 0x0000203c0e117981 */ /* 0x000964000c1e1520 */
.L_x_127:
[----:B------:R-:W-:Y:S05]  /*149c0*/  BSYNC B1 ;  /* 0x0000000000017941 */ /* 0x000fea0003800000 */
.L_x_126:
[----:B--2---:R-:W2:Y:S01]  /*149d0*/  LDL R7, [R1+0x380] ;  /* 0x0003800001077983 */ /* 0x004ea20000100800 */
[----:B-----5:R-:W-:-:S03]  /*149e0*/  IMAD.U32 R6, R17, 0x10000, RZ ;  /* 0x0001000011067824 */ /* 0x020fc600078e00ff */
[----:B------:R-:W3:Y:S01]  /*149f0*/  LDL R23, [R1+0x384] ;  /* 0x0003840001177983 */ /* 0x000ee20000100800 */
[----:B------:R-:W-:Y:S01]  /*14a00*/  FMUL R22, R6, R16 ;  /* 0x0000001006167220 */ /* 0x000fe20000400000 */
[----:B--2---:R-:W-:Y:S02]  /*14a10*/  IADD3 R6, P4, R7, R4, RZ ;  /* 0x0000000407067210 */ /* 0x004fe40007f9e0ff */
[----:B------:R-:W2:Y:S01]  /*14a20*/  LDL.LU R7, [R1+0x340] ;  /* 0x0003400001077983 */ /* 0x000ea20000300800 */
[----:B------:R-:W-:Y:S01]  /*14a30*/  BSSY B1, `(.L_x_128) ;  /* 0x0000008000017945 */ /* 0x000fe20003800000 */
[----:B--2---:R-:W-:Y:S01]  /*14a40*/  FFMA R22, R7, R2, R22 ;  /* 0x0000000207167223 */ /* 0x004fe20000000016 */
[----:B---3--:R-:W-:Y:S01]  /*14a50*/  IMAD.X R7, R23, 0x1, R5, P4 ;  /* 0x0000000117077824 */ /* 0x008fe200020e0605 */
[----:B------:R-:W-:-:S03]  /*14a60*/  ISETP.GT.AND P4, PT, R0, 0x180, P2 ;  /* 0x000001800000780c */ /* 0x000fc60001784270 */
[----:B------:R-:W-:-:S05]  /*14a70*/  F2FP.BF16.F32.PACK_AB R22, RZ, R22 ;  /* 0x00000016ff16723e */ /* 0x000fca00000010ff */
[----:B------:R2:W-:Y:S05]  /*14a80*/  @P5 STG.E.U16 desc[UR60][R6.64+0x20], R22 ;  /* 0x0000201606005986 */ /* 0x0005ea000c10153c */
[----:B------:R-:W-:Y:S05]  /*14a90*/  @!P4 BRA `(.L_x_129) ;  /* 0x000000000004c947 */ /* 0x000fea0003800000 */
[----:B------:R3:W5:Y:S02]  /*14aa0*/  LDG.E.LTC128B.U16 R17, desc[UR60][R14.64+0x22] ;  /* 0x0000223c0e117981 */ /* 0x000764000c1e1520 */
.L_x_129:
[----:B------:R-:W-:Y:S05]  /*14ab0*/  BSYNC B1 ;  /* 0x0000000000017941 */ /* 0x000fea0003800000 */
.L_x_128:
        /* <DEDUP_REMOVED lines=10> */
.L_x_131:
[----:B------:R-:W-:Y:S05]  /*14b60*/  BSYNC B1 ;  /* 0x0000000000017941 */ /* 0x000fea0003800000 */
.L_x_130:
[----:B------:R-:W3:Y:S01]  /*14b70*/  LDL.LU R23, [R1+0x348] ;  /* 0x0003480001177983 */ /* 0x000ee20000300800 */
[----:B--2--5:R-:W-:-:S03]  /*14b80*/  IMAD.U32 R22, R17, 0x10000, RZ ;  /* 0x0001000011167824 */ /* 0x024fc600078e00ff */
[----:B------:R2:W-:Y:S01]  /*14b90*/  STL [R1+0x498], R4 ;  /* 0x0004980401007387 */ /* 0x0005e20000100800 */
[----:B------:R-:W-:-:S03]  /*14ba0*/  FMUL R22, R22, R16 ;  /* 0x0000001016167220 */ /* 0x000fc60000400000 */
[----:B------:R0:W-:Y:S01]  /*14bb0*/  STL [R1+0x494], R3 ;  /* 0x0004940301007387 */ /* 0x0001e20000100800 */
[----:B---3--:R-:W-:-:S03]  /*14bc0*/  FFMA R23, R23, R2, R22 ;  /* 0x0000000217177223 */ /* 0x008fc60000000016 */
[----:B------:R-:W3:Y:S02]  /*14bd0*/  LDL R22, [R1+0x460] ;  /* 0x0004600001167983 */ /* 0x000ee40000100800 */
[----:B------:R-:W-:-:S04]  /*14be0*/  F2FP.BF16.F32.PACK_AB R23, RZ, R23 ;  /* 0x00000017ff17723e */ /* 0x000fc800000010ff */
[----:B--2---:R-:W-:Y:S02]  /*14bf0*/  PRMT R4, R23, 0x7610, R4 ;  /* 0x0000761017047816 */ /* 0x004fe40000000004 */
[----:B------:R-:W2:Y:S02]  /*14c00*/  LDL R23, [R1+0x454] ;  /* 0x0004540001177983 */ /* 0x000ea40000100800 */
[----:B0-----:R-:W-:Y:S02]  /*14c10*/  PRMT R3, R4, 0x7610, R3 ;  /* 0x0000761004037816 */ /* 0x001fe40000000003 */
[----:B------:R0:W5:Y:S01]  /*14c20*/  LDL.LU R4, [R1+0x498] ;  /* 0x0004980001047983 */ /* 0x0001620000300800 */
[----:B---3--:R-:W-:-:S05]  /*14c30*/  IADD3 R22, P4, R22, R6, RZ ;  /* 0x0000000616167210 */ /* 0x008fca0007f9e0ff */
[----:B--2---:R-:W-:-:S05]  /*14c40*/  IMAD.X R23, R23, 0x1, R7, P4 ;  /* 0x0000000117177824 */ /* 0x004fca00020e0607 */
[----:B------:R2:W-:Y:S04]  /*14c50*/  @P3 STG.E.U16 desc[UR60][R22.64+0x20], R3 ;  /* 0x0000200316003986 */ /* 0x0005e8000c10153c */
[----:B--2---:R0:W5:Y:S01]  /*14c60*/  LDL.LU R3, [R1+0x494] ;  /* 0x0004940001037983 */ /* 0x0041620000300800 */
[----:B------:R-:W-:Y:S01]  /*14c70*/  ISETP.GT.AND P2, PT, R0, 0x188, P2 ;  /* 0x000001880000780c */ /* 0x000fe20001744270 */
[----:B------:R-:W-:-:S12]  /*14c80*/  BSSY B1, `(.L_x_132) ;  /* 0x0000003000017945 */ /* 0x000fd80003800000 */
[----:B0-----:R-:W-:Y:S05]  /*14c90*/  @!P2 BRA `(.L_x_133) ;  /* 0x000000000004a947 */ /* 0x001fea0003800000 */
[----:B------:R0:W5:Y:S02]  /*14ca0*/  LDG.E.LTC128B.U16 R17, desc[UR60][R10.64+0x22] ;  /* 0x0000223c0a117981 */ /* 0x000164000c1e1520 */
.L_x_133:
[----:B------:R-:W-:Y:S05]  /*14cb0*/  BSYNC B1 ;  /* 0x0000000000017941 */ /* 0x000fea0003800000 */
.L_x_132:
[----:B------:R-:W-:Y:S04]  /*14cc0*/  STL [R1+0x4b0], R12 ;  /* 0x0004b00c01007387 */ /* 0x000fe80000100800 */
[----:B------:R0:W-:Y:S04]  /*14cd0*/  STL [R1+0x4ac], R11 ;  /* 0x0004ac0b01007387 */ /* 0x0001e80000100800 */
[----:B0---4-:R-:W2:Y:S04]  /*14ce0*/  LDL.LU R11, [R1+0x34c] ;  /* 0x00034c00010b7983 */ /* 0x011ea80000300800 */
[----:B------:R-:W-:Y:S04]  /*14cf0*/  STL [R1+0x4a8], R10 ;  /* 0x0004a80a01007387 */ /* 0x000fe80000100800 */
[----:B------:R0:W-:Y:S04]  /*14d00*/  STL [R1+0x4a4], R9 ;  /* 0x0004a40901007387 */ /* 0x0001e80000100800 */
[----:B0-----:R-:W3:Y:S04]  /*14d10*/  LDL.LU R9, [R1+0x384] ;  /* 0x0003840001097983 */ /* 0x001ee80000300800 */
[----:B------:R-:W-:Y:S04]  /*14d20*/  STL [R1+0x4a0], R8 ;  /* 0x0004a00801007387 */ /* 0x000fe80000100800 */
[----:B------:R0:W-:Y:S04]  /*14d30*/  STL.64 [R1+0x498], R6 ;  /* 0x0004980601007387 */ /* 0x0001e80000100a00 */
[----:B0-----:R-:W4:Y:S04]  /*14d40*/  LDL.LU R6, [R1+0x380] ;  /* 0x0003800001067983 */ /* 0x001f280000300800 */
[----:B------:R-:W4:Y:S01]  /*14d50*/  LDL.LU R7, [R1+0x460] ;  /* 0x0004600001077983 */ /* 0x000f220000300800 */
[----:B-----5:R-:W-:-:S03]  /*14d60*/  IMAD.U32 R12, R17, 0x10000, RZ ;  /* 0x00010000110c7824 */ /* 0x020fc600078e00ff */
[----:B------:R0:W-:Y:S01]  /*14d70*/  STL [R1+0x494], R3 ;  /* 0x0004940301007387 */ /* 0x0001e20000100800 */
[----:B------:R-:W-:-:S04]  /*14d80*/  FMUL R12, R12, R16 ;  /* 0x000000100c0c7220 */ /* 0x000fc80000400000 */
[----:B--2---:R-:W-:Y:S02]  /*14d90*/  FFMA R11, R11, R2, R12 ;  /* 0x000000020b0b7223 */ /* 0x004fe4000000000c */
[----:B------:R2:W5:Y:S01]  /*14da0*/  LDL.LU R12, [R1+0x4b0] ;  /* 0x0004b000010c7983 */ /* 0x0005620000300800 */
[----:B----4-:R-:W-:-:S03]  /*14db0*/  IADD3 R6, P4, P5, R7, R4, R6 ;  /* 0x0000000407067210 */ /* 0x010fc60007d9e006 */
[----:B------:R-:W3:Y:S01]  /*14dc0*/  LDL.LU R7, [R1+0x454] ;  /* 0x0004540001077983 */ /* 0x000ee20000300800 */
[----:B------:R-:W-:-:S03]  /*14dd0*/  F2FP.BF16.F32.PACK_AB R10, RZ, R11 ;  /* 0x0000000bff0a723e */ /* 0x000fc600000010ff */
[----:B------:R2:W5:Y:S01]  /*14de0*/  LDL.LU R11, [R1+0x4ac] ;  /* 0x0004ac00010b7983 */ /* 0x0005620000300800 */
[----:B------:R-:W-:-:S03]  /*14df0*/  PRMT R8, R10, 0x7610, R8 ;  /* 0x000076100a087816 */ /* 0x000fc60000000008 */
[----:B------:R2:W5:Y:S01]  /*14e00*/  LDL.LU R10, [R1+0x4a8] ;  /* 0x0004a800010a7983 */ /* 0x0005620000300800 */
[----:B0-----:R-:W-:Y:S02]  /*14e10*/  PRMT R3, R8, 0x7610, R3 ;  /* 0x0000761008037816 */ /* 0x001fe40000000003 */
[----:B------:R-:W-:Y:S02]  /*14e20*/  ISETP.GT.AND P3, PT, R0, 0x180, P1 ;  /* 0x000001800000780c */ /* 0x000fe40000f64270 */
[----:B---3--:R-:W-:Y:S02]  /*14e30*/  IADD3.X R7, R7, R5, R9, P4, P5 ;  /* 0x0000000507077210 */ /* 0x008fe400027ea409 */
[----:B------:R2:W5:Y:S04]  /*14e40*/  LDL.LU R9, [R1+0x4a4] ;  /* 0x0004a40001097983 */ /* 0x0005680000300800 */
[----:B------:R2:W5:Y:S04]  /*14e50*/  LDL.LU R8, [R1+0x4a0] ;  /* 0x0004a00001087983 */ /* 0x0005680000300800 */
[----:B------:R0:W-:Y:S04]  /*14e60*/  @P2 STG.E.U16 desc[UR60][R6.64+0x22], R3 ;  /* 0x0000220306002986 */ /* 0x0001e8000c10153c */
[----:B0-----:R2:W5:Y:S04]  /*14e70*/  LDL.LU.64 R6, [R1+0x498] ;  /* 0x0004980001067983 */ /* 0x0015680000300a00 */
[----:B------:R2:W5:Y:S01]  /*14e80*/  LDL.LU R3, [R1+0x494] ;  /* 0x0004940001037983 */ /* 0x0005620000300800 */
[----:B------:R-:W-:Y:S04]  /*14e90*/  BSSY B1, `(.L_x_134) ;  /* 0x0000003000017945 */ /* 0x000fe80003800000 */
[----:B------:R-:W-:Y:S05]  /*14ea0*/  @!P3 BRA `(.L_x_135) ;  /* 0x000000000004b947 */ /* 0x000fea0003800000 */
[----:B------:R0:W5:Y:S02]  /*14eb0*/  LDG.E.LTC128B.U16 R17, desc[UR60][R14.64+0x30] ;  /* 0x0000303c0e117981 */ /* 0x000164000c1e1520 */
.L_x_135:
[----:B------:R-:W-:Y:S05]  /*14ec0*/  BSYNC B1 ;  /* 0x0000000000017941 */ /* 0x000fea0003800000 */
.L_x_134:
[----:B-----5:R-:W-:Y:S04]  /*14ed0*/  STL [R1+0x4a4], R9 ;  /* 0x0004a40901007387 */ /* 0x020fe80000100800 */
[----:B------:R3:W-:Y:S04]  /*14ee0*/  STL [R1+0x4a0], R8 ;  /* 0x0004a00801007387 */ /* 0x0007e80000100800 */
[----:B---3--:R-:W3:Y:S01]  /*14ef0*/  LDL.LU R8, [R1+0x350] ;  /* 0x0003500001087983 */ /* 0x008ee20000300800 */
[----:B------:R-:W-:-:S03]  /*14f00*/  IMAD.U32 R9, R17, 0x10000, RZ ;  /* 0x0001000011097824 */ /* 0x000fc600078e00ff */
[----:B------:R4:W-:Y:S01]  /*14f10*/  STL [R1+0x49c], R5 ;  /* 0x00049c0501007387 */ /* 0x0009e20000100800 */
[----:B------:R-:W-:-:S03]  /*14f20*/  FMUL R9, R9, R16 ;  /* 0x0000001009097220 */ /* 0x000fc60000400000 */
[----:B------:R1:W-:Y:S04]  /*14f30*/  STL [R1+0x498], R4 ;  /* 0x0004980401007387 */ /* 0x0003e80000100800 */
[----:B------:R2:W-:Y:S01]  /*14f40*/  STL [R1+0x494], R3 ;  /* 0x0004940301007387 */ /* 0x0005e20000100800 */
[----:B---3--:R-:W-:-:S03]  /*14f50*/  FFMA R8, R8, R2, R9 ;  /* 0x0000000208087223 */ /* 0x008fc60000000009 */
[----:B------:R3:W5:Y:S02]  /*14f60*/  LDL.LU R9, [R1+0x4a4] ;  /* 0x0004a40001097983 */ /* 0x0007640000300800 */
[----:B----4-:R-:W-:Y:S02]  /*14f70*/  F2FP.BF16.F32.PACK_AB R5, RZ, R8 ;  /* 0x00000008ff05723e */ /* 0x010fe400000010ff */
[----:B------:R3:W5:Y:S02]  /*14f80*/  LDL.LU R8, [R1+0x4a0] ;  /* 0x0004a00001087983 */ /* 0x0007640000300800 */
[----:B-1----:R-:W-:Y:S02]  /*14f90*/  PRMT R4, R5, 0x7610, R4 ;  /* 0x0000761005047816 */ /* 0x002fe40000000004 */
[----:B------:R3:W5:Y:S01]  /*14fa0*/  LDL.LU R5, [R1+0x49c] ;  /* 0x00049c0001057983 */ /* 0x0007620000300800 */
[----:B------:R-:W-:Y:S02]  /*14fb0*/  ISETP.GT.AND P2, PT, R0, 0x180, P0 ;  /* 0x000001800000780c */ /* 0x000fe40000744270 */
[----:B--2---:R-:W-:-:S02]  /*14fc0*/  PRMT R3, R4, 0x7610, R3 ;  /* 0x0000761004037816 */ /* 0x004fc40000000003 */
[----:B------:R3:W5:Y:S04]  /*14fd0*/  LDL.LU R4, [R1+0x498] ;  /* 0x0004980001047983 */ /* 0x0007680000300800 */
[----:B------:R1:W-:Y:S04]  /*14fe0*/  @P3 STG.E.U16 desc[UR60][R6.64+0x30], R3 ;  /* 0x0000300306003986 */ /* 0x0003e8000c10153c */
[----:B-1----:R3:W5:Y:S01]  /*14ff0*/  LDL.LU R3, [R1+0x494] ;  /* 0x0004940001037983 */ /* 0x0027620000300800 */
[----:B------:R-:W-:Y:S04]  /*15000*/  BSSY B1, `(.L_x_136) ;  /* 0x0000003000017945 */ /* 0x000fe80003800000 */
[----:B------:R-:W-:Y:S05]  /*15010*/  @!P2 BRA `(.L_x_137) ;  /* 0x000000000004a947 */ /* 0x000fea0003800000 */
[----:B------:R1:W5:Y:S02]  /*15020*/  LDG.E.LTC128B.U16 R17, desc[UR60][R14.64+0x32] ;  /* 0x0000323c0e117981 */ /* 0x000364000c1e1520 */
.L_x_137:
[----:B------:R-:W-:Y:S05]  /*15030*/  BSYNC B1 ;  /* 0x0000000000017941 */ /* 0x000fea0003800000 */
.L_x_136:
[----:B-----5:R-:W-:Y:S04]  /*15040*/  STL [R1+0x4a4], R9 ;  /* 0x0004a40901007387 */ /* 0x020fe80000100800 */
[----:B------:R2:W-:Y:S04]  /*15050*/  STL [R1+0x4a0], R8 ;  /* 0x0004a00801007387 */ /* 0x0005e80000100800 */
[----:B--2---:R-:W2:Y:S01]  /*15060*/  LDL.LU R8, [R1+0x354] ;  /* 0x0003540001087983 */ /* 0x004ea20000300800 */
[----:B------:R-:W-:-:S03]  /*15070*/  IMAD.U32 R9, R17, 0x10000, RZ ;  /* 0x0001000011097824 */ /* 0x000fc600078e00ff */
[----:B------:R4:W-:Y:S01]  /*15080*/  STL [R1+0x49c], R5 ;  /* 0x00049c0501007387 */ /* 0x0009e20000100800 */
[----:B------:R-:W-:-:S03]  /*15090*/  FMUL R9, R9, R16 ;  /* 0x0000001009097220 */ /* 0x000fc60000400000 */
[----:B------:R0:W-:Y:S04]  /*150a0*/  STL [R1+0x498], R4 ;  /* 0x0004980401007387 */ /* 0x0001e80000100800 */
[----:B------:R3:W-:Y:S01]  /*150b0*/  STL [R1+0x494], R3 ;  /* 0x0004940301007387 */ /* 0x0007e20000100800 */
[----:B--2---:R-:W-:-:S03]  /*150c0*/  FFMA R8, R8, R2, R9 ;  /* 0x0000000208087223 */ /* 0x004fc60000000009 */
[----:B------:R2:W5:Y:S02]  /*150d0*/  LDL.LU R9, [R1+0x4a4] ;  /* 0x0004a40001097983 */ /* 0x0005640000300800 */
[----:B----4-:R-:W-:Y:S02]  /*150e0*/  F2FP.BF16.F32.PACK_AB R5, RZ, R8 ;  /* 0x00000008ff05723e */ /* 0x010fe400000010ff */
[----:B------:R2:W5:Y:S02]  /*150f0*/  LDL.LU R8, [R1+0x4a0] ;  /* 0x0004a00001087983 */ /* 0x0005640000300800 */
[----:B0-----:R-:W-:Y:S02]  /*15100*/  PRMT R4, R5, 0x7610, R4 ;  /* 0x0000761005047816 */ /* 0x001fe40000000004 */
[----:B------:R2:W5:Y:S01]  /*15110*/  LDL.LU R5, [R1+0x49c] ;  /* 0x00049c0001057983 */ /* 0x0005620000300800 */
[----:B------:R-:W-:Y:S02]  /*15120*/  ISETP.GT.AND P1, PT, R0, 0x188, P1 ;  /* 0x000001880000780c */ /* 0x000fe40000f24270 */
[----:B---3--:R-:W-:-:S02]  /*15130*/  PRMT R3, R4, 0x7610, R3 ;  /* 0x0000761004037816 */ /* 0x008fc40000000003 */
[----:B------:R2:W5:Y:S04]  /*15140*/  LDL.LU R4, [R1+0x498] ;  /* 0x0004980001047983 */ /* 0x0005680000300800 */
[----:B------:R0:W-:Y:S04]  /*15150*/  @P2 STG.E.U16 desc[UR60][R6.64+0x32], R3 ;  /* 0x0000320306002986 */ /* 0x0001e8000c10153c */
[----:B0-----:R2:W5:Y:S01]  /*15160*/  LDL.LU R3, [R1+0x494] ;  /* 0x0004940001037983 */ /* 0x0015620000300800 */
[----:B------:R-:W-:Y:S04]  /*15170*/  BSSY B1, `(.L_x_138) ;  /* 0x0000003000017945 */ /* 0x000fe80003800000 */
[----:B------:R-:W-:Y:S05]  /*15180*/  @!P1 BRA `(.L_x_139) ;  /* 0x0000000000049947 */ /* 0x000fea0003800000 */
[----:B------:R0:W5:Y:S02]  /*15190*/  LDG.E.LTC128B.U16 R17, desc[UR60][R10.64+0x30] ;  /* 0x0000303c0a117981 */ /* 0x000164000c1e1520 */
.L_x_139:
[----:B------:R-:W-:Y:S05]  /*151a0*/  BSYNC B1 ;  /* 0x0000000000017941 */ /* 0x000fea0003800000 */
.L_x_138:
[----:B------:R-:W-:Y:S04]  /*151b0*/  STL [R1+0x4a4], R7 ;  /* 0x0004a40701007387 */ /* 0x000fe80000100800 */
[----:B------:R3:W-:Y:S04]  /*151c0*/  STL [R1+0x4a0], R6 ;  /* 0x0004a00601007387 */ /* 0x0007e80000100800 */
[----:B---3--:R-:W3:Y:S01]  /*151d0*/  LDL.LU R6, [R1+0x358] ;  /* 0x0003580001067983 */ /* 0x008ee20000300800 */
[----:B-----5:R-:W-:-:S03]  /*151e0*/  IMAD.U32 R7, R17, 0x10000, RZ ;  /* 0x0001000011077824 */ /* 0x020fc600078e00ff */
        /* <DEDUP_REMOVED lines=18> */
.L_x_141:
[----:B------:R-:W-:Y:S05]  /*15310*/  BSYNC B1 ;  /* 0x0000000000017941 */ /* 0x000fea0003800000 */
.L_x_140:
[----:B------:R-:W-:Y:S04]  /*15320*/  STL [R1+0x4a4], R8 ;  /* 0x0004a40801007387 */ /* 0x000fe80000100800 */
[----:B-----5:R2:W-:Y:S04]  /*15330*/  STL [R1+0x4a0], R7 ;  /* 0x0004a00701007387 */ /* 0x0205e80000100800 */
[----:B--2---:R-:W2:Y:S01]  /*15340*/  LDL.LU R7, [R1+0x35c] ;  /* 0x00035c0001077983 */ /* 0x004ea20000300800 */
[----:B------:R-:W-:-:S03]  /*15350*/  IMAD.U32 R8, R17, 0x10000, RZ ;  /* 0x0001000011087824 */ /* 0x000fc600078e00ff */
[----:B------:R4:W-:Y:S01]  /*15360*/  STL [R1+0x49c], R6 ;  /* 0x00049c0601007387 */ /* 0x0009e20000100800 */
[----:B------:R-:W-:-:S03]  /*15370*/  FMUL R8, R8, R16 ;  /* 0x0000001008087220 */ /* 0x000fc60000400000 */
[----:B------:R0:W-:Y:S04]  /*15380*/  STL [R1+0x498], R5 ;  /* 0x0004980501007387 */ /* 0x0001e80000100800 */
[----:B------:R3:W-:Y:S01]  /*15390*/  STL [R1+0x494], R4 ;  /* 0x0004940401007387 */ /* 0x0007e20000100800 */
[----:B--2---:R-:W-:-:S03]  /*153a0*/  FFMA R7, R7, R2, R8 ;  /* 0x0000000207077223 */ /* 0x004fc60000000008 */
[----:B------:R2:W5:Y:S01]  /*153b0*/  LDL.LU R8, [R1+0x4a4] ;  /* 0x0004a40001087983 */ /* 0x0005620000300800 */
[----:B------:R-:W-:Y:S02]  /*153c0*/  ISETP.GT.AND P3, PT, R3, 0x20, PT ;  /* 0x000000200300780c */ /* 0x000fe40003f64270 */
[----:B----4-:R-:W-:Y:S02]  /*153d0*/  F2FP.BF16.F32.PACK_AB R6, RZ, R7 ;  /* 0x00000007ff06723e */ /* 0x010fe400000010ff */
[----:B------:R2:W5:Y:S02]  /*153e0*/  LDL.LU R7, [R1+0x4a0] ;  /* 0x0004a00001077983 */ /* 0x0005640000300800 */
[----:B0-----:R-:W-:Y:S02]  /*153f0*/  PRMT R5, R6, 0x7610, R5 ;  /* 0x0000761006057816 */ /* 0x001fe40000000005 */
[----:B------:R2:W5:Y:S01]  /*15400*/  LDL.LU R6, [R1+0x49c] ;  /* 0x00049c0001067983 */ /* 0x0005620000300800 */
[----:B------:R-:W-:-:S02]  /*15410*/  ISETP.GT.AND P1, PT, R0, RZ, P3 ;  /* 0x000000ff0000720c */ /* 0x000fc40001f24270 */
[----:B---3--:R-:W-:Y:S02]  /*15420*/  PRMT R4, R5, 0x7610, R4 ;  /* 0x0000761005047816 */ /* 0x008fe40000000004 */
[----:B------:R2:W5:Y:S04]  /*15430*/  LDL.LU R5, [R1+0x498] ;  /* 0x0004980001057983 */ /* 0x0005680000300800 */
[----:B------:R0:W-:Y:S04]  /*15440*/  @P0 STG.E.U16 desc[UR60][R22.64+0x32], R4 ;  /* 0x0000320416000986 */ /* 0x0001e8000c10153c */
[----:B0-----:R2:W5:Y:S01]  /*15450*/  LDL.LU R4, [R1+0x494] ;  /* 0x0004940001047983 */ /* 0x0015620000300800 */
[----:B------:R-:W-:Y:S04]  /*15460*/  BSSY B1, `(.L_x_142) ;  /* 0x0000006000017945 */ /* 0x000fe80003800000 */
[----:B------:R-:W-:Y:S05]  /*15470*/  @!P1 BRA `(.L_x_143) ;  /* 0x0000000000109947 */ /* 0x000fea0003800000 */
[----:B------:R0:W-:Y:S04]  /*15480*/  STL.64 [R1+0x498], R2 ;  /* 0x0004980201007387 */ /* 0x0001e80000100a00 */
[----:B0-----:R-:W3:Y:S04]  /*15490*/  LDL.64 R2, [R1+0x440] ;  /* 0x0004400001027983 */ /* 0x001ee80000100a00 */
[----:B---3--:R0:W5:Y:S04]  /*154a0*/  LDG.E.LTC128B.U16 R17, desc[UR60][R2.64+0x40] ;  /* 0x0000403c02117981 */ /* 0x008168000c1e1520 */
[----:B------:R0:W5:Y:S02]  /*154b0*/  LDL.LU.64 R2, [R1+0x498] ;  /* 0x0004980001027983 */ /* 0x0001640000300a00 */
.L_x_143:
[----:B------:R-:W-:Y:S05]  /*154c0*/  BSYNC B1 ;  /* 0x0000000000017941 */ /* 0x000fea0003800000 */
.L_x_142:
[----:B------:R-:W-:Y:S04]  /*154d0*/  STL [R1+0x4a4], R10 ;  /* 0x0004a40a01007387 */ /* 0x000fe80000100800 */
[----:B-----5:R3:W-:Y:S04]  /*154e0*/  STL [R1+0x4a0], R7 ;  /* 0x0004a00701007387 */ /* 0x0207e80000100800 */
[----:B---3--:R-:W3:Y:S01]  /*154f0*/  LDL.LU R7, [R1+0x320] ;  /* 0x0003200001077983 */ /* 0x008ee20000300800 */
[----:B-1----:R-:W-:-:S03]  /*15500*/  IMAD.U32 R10, R17, 0x10000, RZ ;  /* 0x00010000110a7824 */ /* 0x002fc600078e00ff */
[----:B------:R1:W-:Y:S01]  /*15510*/  STL [R1+0x49c], R6 ;  /* 0x00049c0601007387 */ /* 0x0003e20000100800 */
[----:B------:R-:W-:-:S03]  /*15520*/  FMUL R10, R10, R16 ;  /* 0x000000100a0a7220 */ /* 0x000fc60000400000 */
[----:B------:R4:W-:Y:S04]  /*15530*/  STL [R1+0x498], R5 ;  /* 0x0004980501007387 */ /* 0x0009e80000100800 */
[----:B------:R2:W-:Y:S01]  /*15540*/  STL [R1+0x494], R4 ;  /* 0x0004940401007387 */ /* 0x0005e20000100800 */
[----:B---3--:R-:W-:-:S03]  /*15550*/  FFMA R7, R7, R2, R10 ;  /* 0x0000000207077223 */ /* 0x008fc6000000000a */
[----:B------:R3:W5:Y:S01]  /*15560*/  LDL.LU R10, [R1+0x4a4] ;  /* 0x0004a400010a7983 */ /* 0x0007620000300800 */
[----:B------:R-:W-:Y:S02]  /*15570*/  ISETP.GT.AND P2, PT, R3, 0x21, PT ;  /* 0x000000210300780c */ /* 0x000fe40003f44270 */
[----:B-1----:R-:W-:Y:S02]  /*15580*/  F2FP.BF16.F32.PACK_AB R6, RZ, R7 ;  /* 0x00000007ff06723e */ /* 0x002fe400000010ff */
[----:B------:R3:W5:Y:S02]  /*15590*/  LDL.LU R7, [R1+0x4a0] ;  /* 0x0004a00001077983 */ /* 0x0007640000300800 */
[----:B----4-:R-:W-:Y:S02]  /*155a0*/  PRMT R5, R6, 0x7610, R5 ;  /* 0x0000761006057816 */ /* 0x010fe40000000005 */
[----:B------:R3:W5:Y:S01]  /*155b0*/  LDL.LU R6, [R1+0x49c] ;  /* 0x00049c0001067983 */ /* 0x0007620000300800 */
[----:B------:R-:W-:-:S02]  /*155c0*/  ISETP.GT.AND P0, PT, R0, RZ, P2 ;  /* 0x000000ff0000720c */ /* 0x000fc40001704270 */
[----:B--2---:R-:W-:Y:S02]  /*155d0*/  PRMT R4, R5, 0x7610, R4 ;  /* 0x0000761005047816 */ /* 0x004fe40000000004 */
[----:B------:R3:W5:Y:S04]  /*155e0*/  LDL.LU R5, [R1+0x498] ;  /* 0x0004980001057983 */ /* 0x0007680000300800 */
[----:B------:R1:W-:Y:S04]  /*155f0*/  @P1 STG.E.U16 desc[UR60][R8.64+0x40], R4 ;  /* 0x0000400408001986 */ /* 0x0003e8000c10153c */
[----:B-1----:R3:W5:Y:S01]  /*15600*/  LDL.LU R4, [R1+0x494] ;  /* 0x0004940001047983 */ /* 0x0027620000300800 */
[----:B------:R-:W-:Y:S04]  /*15610*/  BSSY B1, `(.L_x_144) ;  /* 0x0000006000017945 */ /* 0x000fe80003800000 */
[----:B------:R-:W-:Y:S05]  /*15620*/  @!P0 BRA `(.L_x_145) ;  /* 0x0000000000108947 */ /* 0x000fea0003800000 */
[----:B------:R0:W-:Y:S04]  /*15630*/  STL.64 [R1+0x498], R2 ;  /* 0x0004980201007387 */ /* 0x0001e80000100a00 */
[----:B0-----:R-:W2:Y:S04]  /*15640*/  LDL.64 R2, [R1+0x440] ;  /* 0x0004400001027983 */ /* 0x001ea80000100a00 */
[----:B--2---:R1:W5:Y:S04]  /*15650*/  LDG.E.LTC128B.U16 R17, desc[UR60][R2.64+0x42] ;  /* 0x0000423c02117981 */ /* 0x004368000c1e1520 */
[----:B------:R1:W5:Y:S02]  /*15660*/  LDL.LU.64 R2, [R1+0x498] ;  /* 0x0004980001027983 */ /* 0x0003640000300a00 */
.L_x_145:
[----:B------:R-:W-:Y:S05]  /*15670*/  BSYNC B1 ;  /* 0x0000000000017941 */ /* 0x000fea0003800000 */
.L_x_144:
        /* <DEDUP_REMOVED lines=15> */
[----:B-1----:R-:W-:-:S02]  /*15770*/  PRMT R3, R4, 0x7610, R3 ;  /* 0x0000761004037816 */ /* 0x002fc40000000003 */
[----:B------:R2:W5:Y:S04]  /*15780*/  LDL.LU R4, [R1+0x498] ;  /* 0x0004980001047983 */ /* 0x0005680000300800 */
[----:B------:R0:W-:Y:S04]  /*15790*/  @P0 STG.E.U16 desc[UR60][R8.64+0x42], R3 ;  /* 0x0000420308000986 */ /* 0x0001e8000c10153c */
[----:B0-----:R2:W5:Y:S01]  /*157a0*/  LDL.LU R3, [R1+0x494] ;  /* 0x0004940001037983 */ /* 0x0015620000300800 */
[----:B------:R-:W-:Y:S04]  /*157b0*/  BSSY B1, `(.L_x_146) ;  /* 0x0000006000017945 */ /* 0x000fe80003800000 */
[----:B------:R-:W-:Y:S05]  /*157c0*/  @!P1 BRA `(.L_x_147) ;  /* 0x0000000000109947 */ /* 0x000fea0003800000 */
[----:B-----5:R0:W-:Y:S04]  /*157d0*/  STL.64 [R1+0x498], R2 ;  /* 0x0004980201007387 */ /* 0x0201e80000100a00 */
[----:B0-----:R-:W4:Y:S04]  /*157e0*/  LDL.64 R2, [R1+0x420] ;  /* 0x0004200001027983 */ /* 0x001f280000100a00 */
[----:B----4-:R0:W5:Y:S04]  /*157f0*/  LDG.E.LTC128B.U16 R17, desc[UR60][R2.64+0x40] ;  /* 0x0000403c02117981 */ /* 0x010168000c1e1520 */
[----:B------:R0:W5:Y:S02]  /*15800*/  LDL.LU.64 R2, [R1+0x498] ;  /* 0x0004980001027983 */ /* 0x0001640000300a00 */
.L_x_147:
[----:B------:R-:W-:Y:S05]  /*15810*/  BSYNC B1 ;  /* 0x0000000000017941 */ /* 0x000fea0003800000 */
.L_x_146:
[----:B------:R-:W-:Y:S04]  /*15820*/  STL [R1+0x4ac], R9 ;  /* 0x0004ac0901007387 */ /* 0x000fe80000100800 */
[----:B------:R1:W-:Y:S04]  /*15830*/  STL [R1+0x4a8], R8 ;  /* 0x0004a80801007387 */ /* 0x0003e80000100800 */
[----:B-1----:R-:W4:Y:S04]  /*15840*/  LDL.LU R8, [R1+0x328] ;  /* 0x0003280001087983 */ /* 0x002f280000300800 */
[----:B-----5:R-:W-:Y:S04]  /*15850*/  STL [R1+0x4a4], R7 ;  /* 0x0004a40701007387 */ /* 0x020fe80000100800 */
[----:B------:R-:W-:Y:S04]  /*15860*/  STL [R1+0x4a0], R6 ;  /* 0x0004a00601007387 */ /* 0x000fe80000100800 */
[----:B------:R1:W-:Y:S04]  /*15870*/  STL.64 [R1+0x498], R4 ;  /* 0x0004980401007387 */ /* 0x0003e80000100a00 */
[----:B-1----:R-:W2:Y:S01]  /*15880*/  LDL.64 R4, [R1+0x428] ;  /* 0x0004280001047983 */ /* 0x002ea20000100a00 */
[----:B------:R-:W-:-:S03]  /*15890*/  IMAD.U32 R9, R17, 0x10000, RZ ;  /* 0x0001000011097824 */ /* 0x000fc600078e00ff */
[----:B------:R0:W-:Y:S01]  /*158a0*/  STL [R1+0x494], R3 ;  /* 0x0004940301007387 */ /* 0x0001e20000100800 */
[----:B------:R-:W-:-:S04]  /*158b0*/  FMUL R9, R9, R16 ;  /* 0x0000001009097220 */ /* 0x000fc80000400000 */
[----:B----4-:R-:W-:Y:S02]  /*158c0*/  FFMA R8, R8, R2, R9 ;  /* 0x0000000208087223 */ /* 0x010fe40000000009 */
[----:B------:R1:W5:Y:S03]  /*158d0*/  LDL.LU R9, [R1+0x4ac] ;  /* 0x0004ac0001097983 */ /* 0x0003660000300800 */
[----:B------:R-:W-:Y:S02]  /*158e0*/  F2FP.BF16.F32.PACK_AB R7, RZ, R8 ;  /* 0x00000008ff07723e */ /* 0x000fe400000010ff */
[----:B------:R1:W5:Y:S02]  /*158f0*/  LDL.LU R8, [R1+0x4a8] ;  /* 0x0004a80001087983 */ /* 0x0003640000300800 */
[----:B------:R-:W-:Y:S02]  /*15900*/  PRMT R6, R7, 0x7610, R6 ;  /* 0x0000761007067816 */ /* 0x000fe40000000006 */
[----:B------:R1:W5:Y:S01]  /*15910*/  LDL.LU R7, [R1+0x4a4] ;  /* 0x0004a40001077983 */ /* 0x0003620000300800 */
[----:B------:R-:W-:-:S02]  /*15920*/  ISETP.GT.AND P0, PT, R0, 0x8, P2 ;  /* 0x000000080000780c */ /* 0x000fc40001704270 */
[----:B0-----:R-:W-:Y:S02]  /*15930*/  PRMT R3, R6, 0x7610, R3 ;  /* 0x0000761006037816 */ /* 0x001fe40000000003 */
[----:B------:R1:W5:Y:S04]  /*15940*/  LDL.LU R6, [R1+0x4a0] ;  /* 0x0004a00001067983 */ /* 0x0003680000300800 */
[----:B--2---:R0:W-:Y:S04]  /*15950*/  @P1 STG.E.U16 desc[UR60][R4.64+0x40], R3 ;  /* 0x0000400304001986 */ /* 0x0041e8000c10153c */
[----:B0-----:R1:W5:Y:S04]  /*15960*/  LDL.LU.64 R4, [R1+0x498] ;  /* 0x0004980001047983 */ /* 0x0013680000300a00 */
[----:B------:R1:W5:Y:S01]  /*15970*/  LDL.LU R3, [R1+0x494] ;  /* 0x0004940001037983 */ /* 0x0003620000300800 */
[----:B------:R-:W-:Y:S04]  /*15980*/  BSSY B1, `(.L_x_148) ;  /* 0x0000006000017945 */ /* 0x000fe80003800000 */
[----:B------:R-:W-:Y:S05]  /*15990*/  @!P0 BRA `(.L_x_149) ;  /* 0x0000000000108947 */ /* 0x000fea0003800000 */
[----:B-----5:R0:W-:Y:S04]  /*159a0*/  STL.64 [R1+0x498], R2 ;  /* 0x0004980201007387 */ /* 0x0201e80000100a00 */
[----:B0-----:R-:W2:Y:S04]  /*159b0*/  LDL.64 R2, [R1+0x420] ;  /* 0x0004200001027983 */ /* 0x001ea80000100a00 */
[----:B--2---:R0:W5:Y:S04]  /*159c0*/  LDG.E.LTC128B.U16 R17, desc[UR60][R2.64+0x42] ;  /* 0x0000423c02117981 */ /* 0x004168000c1e1520 */
[----:B------:R0:W5:Y:S02]  /*159d0*/  LDL.LU.64 R2, [R1+0x498] ;  /* 0x0004980001027983 */ /* 0x0001640000300a00 */
.L_x_149:
[----:B------:R-:W-:Y:S05]  /*159e0*/  BSYNC B1 ;  /* 0x0000000000017941 */ /* 0x000fea0003800000 */
.L_x_148:
[----:B------:R-:W-:Y:S04]  /*159f0*/  STL [R1+0x4ac], R10 ;  /* 0x0004ac0a01007387 */ /* 0x000fe80000100800 */
[----:B-----5:R2:W-:Y:S04]  /*15a00*/  STL [R1+0x4a8], R9 ;  /* 0x0004a80901007387 */ /* 0x0205e80000100800 */
[----:B--2---:R-:W2:Y:S04]  /*15a10*/  LDL.LU R9, [R1+0x32c] ;  /* 0x00032c0001097983 */ /* 0x004ea80000300800 */
[----:B------:R-:W-:Y:S04]  /*15a20*/  STL [R1+0x4a4], R8 ;  /* 0x0004a40801007387 */ /* 0x000fe80000100800 */
[----:B------:R-:W-:Y:S04]  /*15a30*/  STL [R1+0x4a0], R5 ;  /* 0x0004a00501007387 */ /* 0x000fe80000100800 */
[----:B------:R4:W-:Y:S04]  /*15a40*/  STL.64 [R1+0x498], R6 ;  /* 0x0004980601007387 */ /* 0x0009e80000100a00 */
[----:B----4-:R-:W4:Y:S01]  /*15a50*/  LDL.64 R6, [R1+0x428] ;  /* 0x0004280001067983 */ /* 0x010f220000100a00 */
[----:B------:R-:W-:-:S03]  /*15a60*/  IMAD.U32 R10, R17, 0x10000, RZ ;  /* 0x00010000110a7824 */ /* 0x000fc600078e00ff */
[----:B------:R1:W-:Y:S01]  /*15a70*/  STL [R1+0x494], R4 ;  /* 0x0004940401007387 */ /* 0x0003e20000100800 */
[----:B------:R-:W-:-:S04]  /*15a80*/  FMUL R10, R10, R16 ;  /* 0x000000100a0a7220 */ /* 0x000fc80000400000 */
[----:B--2---:R-:W-:Y:S02]  /*15a90*/  FFMA R9, R9, R2, R10 ;  /* 0x0000000209097223 */ /* 0x004fe4000000000a */
[----:B------:R2:W5:Y:S01]  /*15aa0*/  LDL.LU R10, [R1+0x4ac] ;  /* 0x0004ac00010a7983 */ /* 0x0005620000300800 */
[----:B------:R-:W-:Y:S02]  /*15ab0*/  ISETP.GT.AND P1, PT, R3, 0x28, PT ;  /* 0x000000280300780c */ /* 0x000fe40003f24270 */
[----:B------:R-:W-:Y:S02]  /*15ac0*/  F2FP.BF16.F32.PACK_AB R8, RZ, R9 ;  /* 0x00000009ff08723e */ /* 0x000fe400000010ff */
[----:B------:R2:W5:Y:S02]  /*15ad0*/  LDL.LU R9, [R1+0x4a8] ;  /* 0x0004a80001097983 */ /* 0x0005640000300800 */
[----:B------:R-:W-:Y:S02]  /*15ae0*/  PRMT R5, R8, 0x7610, R5 ;  /* 0x0000761008057816 */ /* 0x000fe40000000005 */
[----:B------:R2:W5:Y:S01]  /*15af0*/  LDL.LU R8, [R1+0x4a4] ;  /* 0x0004a40001087983 */ /* 0x0005620000300800 */
[----:B------:R-:W-:-:S02]  /*15b00*/  ISETP.GT.AND P5, PT, R0, RZ, P1 ;  /* 0x000000ff0000720c */ /* 0x000fc40000fa4270 */
[----:B-1----:R-:W-:Y:S02]  /*15b10*/  PRMT R4, R5, 0x7610, R4 ;  /* 0x0000761005047816 */ /* 0x002fe40000000004 */
[----:B------:R2:W5:Y:S04]  /*15b20*/  LDL.LU R5, [R1+0x4a0] ;  /* 0x0004a00001057983 */ /* 0x0005680000300800 */
[----:B----4-:R1:W-:Y:S04]  /*15b30*/  @P0 STG.E.U16 desc[UR60][R6.64+0x42], R4 ;  /* 0x0000420406000986 */ /* 0x0103e8000c10153c */
[----:B-1----:R2:W5:Y:S04]  /*15b40*/  LDL.LU.64 R6, [R1+0x498] ;  /* 0x0004980001067983 */ /* 0x0025680000300a00 */
[----:B------:R2:W5:Y:S01]  /*15b50*/  LDL.LU R4, [R1+0x494] ;  /* 0x0004940001047983 */ /* 0x0005620000300800 */
[----:B------:R-:W-:Y:S04]  /*15b60*/  BSSY B1, `(.L_x_150) ;  /* 0x0000006000017945 */ /* 0x000fe80003800000 */
[----:B------:R-:W-:Y:S05]  /*15b70*/  @!P5 BRA `(.L_x_151) ;  /* 0x000000000010d947 */ /* 0x000fea0003800000 */
[----:B------:R0:W-:Y:S04]  /*15b80*/  STL.64 [R1+0x498], R2 ;  /* 0x0004980201007387 */ /* 0x0001e80000100a00 */
[----:B0-----:R-:W4:Y:S04]  /*15b90*/  LDL.64 R2, [R1+0x440] ;  /* 0x0004400001027983 */ /* 0x001f280000100a00 */
[----:B----4-:R1:W5:Y:S04]  /*15ba0*/  LDG.E.LTC128B.U16 R17, desc[UR60][R2.64+0x50] ;  /* 0x0000503c02117981 */ /* 0x010368000c1e1520 */
[----:B------:R1:W5:Y:S02]  /*15bb0*/  LDL.LU.64 R2, [R1+0x498] ;  /* 0x0004980001027983 */ /* 0x0003640000300a00 */
.L_x_151:
[----:B------:R-:W-:Y:S05]  /*15bc0*/  BSYNC B1 ;  /* 0x0000000000017941 */ /* 0x000fea0003800000 */
.L_x_150:
[----:B-----5:R-:W-:Y:S04]  /*15bd0*/  STL [R1+0x4a4], R10 ;  /* 0x0004a40a01007387 */ /* 0x020fe80000100800 */
[----:B------:R4:W-:Y:S04]  /*15be0*/  STL [R1+0x4a0], R7 ;  /* 0x0004a00701007387 */ /* 0x0009e80000100800 */
[----:B----4-:R-:W4:Y:S01]  /*15bf0*/  LDL.LU R7, [R1+0x330] ;  /* 0x0003300001077983 */ /* 0x010f220000300800 */
[----:B------:R-:W-:-:S03]  /*15c00*/  IMAD.U32 R10, R17, 0x10000, RZ ;  /* 0x00010000110a7824 */ /* 0x000fc600078e00ff */
[----:B------:R0:W-:Y:S01]  /*15c10*/  STL [R1+0x49c], R6 ;  /* 0x00049c0601007387 */ /* 0x0001e20000100800 */
[----:B------:R-:W-:-:S03]  /*15c20*/  FMUL R10, R10, R16 ;  /* 0x000000100a0a7220 */ /* 0x000fc60000400000 */
[----:B------:R2:W-:Y:S04]  /*15c30*/  STL [R1+0x498], R5 ;  /* 0x0004980501007387 */ /* 0x0005e80000100800 */
[----:B------:R3:W-:Y:S01]  /*15c40*/  STL [R1+0x494], R4 ;  /* 0x0004940401007387 */ /* 0x0007e20000100800 */
[----:B----4-:R-:W-:-:S03]  /*15c50*/  FFMA R7, R7, R2, R10 ;  /* 0x0000000207077223 */ /* 0x010fc6000000000a */
[----:B------:R4:W5:Y:S01]  /*15c60*/  LDL.LU R10, [R1+0x4a4] ;  /* 0x0004a400010a7983 */ /* 0x0009620000300800 */
[----:B------:R-:W-:Y:S02]  /*15c70*/  ISETP.GT.AND P0, PT, R3, 0x29, PT ;  /* 0x000000290300780c */ /* 0x000fe40003f04270 */
[----:B0-----:R-:W-:Y:S02]  /*15c80*/  F2FP.BF16.F32.PACK_AB R6, RZ, R7 ;  /* 0x00000007ff06723e */ /* 0x001fe400000010ff */
[----:B------:R4:W5:Y:S02]  /*15c90*/  LDL.LU R7, [R1+0x4a0] ;  /* 0x0004a00001077983 */ /* 0x0009640000300800 */
[----:B--2---:R-:W-:Y:S02]  /*15ca0*/  PRMT R5, R6, 0x7610, R5 ;  /* 0x0000761006057816 */ /* 0x004fe40000000005 */
        /* <DEDUP_REMOVED lines=9> */
[----:B-1----:R-:W2:Y:S04]  /*15d40*/  LDL.64 R2, [R1+0x440] ;  /* 0x0004400001027983 */ /* 0x002ea80000100a00 */
[----:B--2---:R0:W5:Y:S04]  /*15d50*/  LDG.E.LTC128B.U16 R17, desc[UR60][R2.64+0x52] ;  /* 0x0000523c02117981 */ /* 0x004168000c1e1520 */
[----:B------:R0:W5:Y:S02]  /*15d60*/  LDL.LU.64 R2, [R1+0x498] ;  /* 0x0004980001027983 */ /* 0x0001640000300a00 */
.L_x_153:
[----:B------:R-:W-:Y:S05]  /*15d70*/  BSYNC B1 ;  /* 0x0000000000017941 */ /* 0x000fea0003800000 */
.L_x_152:
        /* <DEDUP_REMOVED lines=10> */
[----:B---3--:R-:W-:Y:S02]  /*15e20*/  F2FP.BF16.F32.PACK_AB R5, RZ, R6 ;  /* 0x00000006ff05723e */ /* 0x008fe400000010ff */
[----:B------:R2:W5:Y:S02]  /*15e30*/  LDL.LU R6, [R1+0x4a0] ;  /* 0x0004a00001067983 */ /* 0x0005640000300800 */
[----:B-1----:R-:W-:Y:S02]  /*15e40*/  PRMT R4, R5, 0x7610, R4 ;  /* 0x0000761005047816 */ /* 0x002fe40000000004 */
[----:B------:R2:W5:Y:S01]  /*15e50*/  LDL.LU R5, [R1+0x49c] ;  /* 0x00049c0001057983 */ /* 0x0005620000300800 */
[----:B------:R-:W-:Y:S02]  /*15e60*/  ISETP.GT.AND P5, PT, R0, 0x8, P1 ;  /* 0x000000080000780c */ /* 0x000fe40000fa4270 */
[----:B0-----:R-:W-:-:S02]  /*15e70*/  PRMT R3, R4, 0x7610, R3 ;  /* 0x0000761004037816 */ /* 0x001fc40000000003 */
[----:B------:R2:W5:Y:S04]  /*15e80*/  LDL.LU R4, [R1+0x498] ;  /* 0x0004980001047983 */ /* 0x0005680000300800 */
[----:B------:R0:W-:Y:S04]  /*15e90*/  @P4 STG.E.U16 desc[UR60][R8.64+0x52], R3 ;  /* 0x0000520308004986 */ /* 0x0001e8000c10153c */
[----:B0-----:R2:W5:Y:S01]  /*15ea0*/  LDL.LU R3, [R1+0x494] ;  /* 0x0004940001037983 */ /* 0x0015620000300800 */
[----:B------:R-:W-:Y:S04]  /*15eb0*/  BSSY B1, `(.L_x_154) ;  /* 0x0000006000017945 */ /* 0x000fe80003800000 */
[----:B------:R-:W-:Y:S05]  /*15ec0*/  @!P5 BRA `(.L_x_155) ;  /* 0x000000000010d947 */ /* 0x000fea0003800000 */
[----:B-----5:R0:W-:Y:S04]  /*15ed0*/  STL.64 [R1+0x498], R2 ;  /* 0x0004980201007387 */ /* 0x0201e80000100a00 */
[----:B0-----:R-:W3:Y:S04]  /*15ee0*/  LDL.64 R2, [R1+0x420] ;  /* 0x0004200001027983 */ /* 0x001ee80000100a00 */
[----:B---3--:R0:W5:Y:S04]  /*15ef0*/  LDG.E.LTC128B.U16 R17, desc[UR60][R2.64+0x50] ;  /* 0x0000503c02117981 */ /* 0x008168000c1e1520 */
[----:B------:R0:W5:Y:S02]  /*15f00*/  LDL.LU.64 R2, [R1+0x498] ;  /* 0x0004980001027983 */ /* 0x0001640000300a00 */
.L_x_155:
[----:B------:R-:W-:Y:S05]  /*15f10*/  BSYNC B1 ;  /* 0x0000000000017941 */ /* 0x000fea0003800000 */
.L_x_154:
[----:B------:R-:W-:Y:S04]  /*15f20*/  STL [R1+0x4ac], R9 ;  /* 0x0004ac0901007387 */ /* 0x000fe80000100800 */
[----:B------:R1:W-:Y:S04]  /*15f30*/  STL [R1+0x4a8], R8 ;  /* 0x0004a80801007387 */ /* 0x0003e80000100800 */
[----:B-1----:R-:W3:Y:S04]  /*15f40*/  LDL.LU R8, [R1+0x338] ;  /* 0x0003380001087983 */ /* 0x002ee80000300800 */
[----:B-----5:R-:W-:Y:S04]  /*15f50*/  STL [R1+0x4a4], R7 ;  /* 0x0004a40701007387 */ /* 0x020fe80000100800 */
[----:B------:R-:W-:Y:S04]  /*15f60*/  STL [R1+0x4a0], R6 ;  /* 0x0004a00601007387 */ /* 0x000fe80000100800 */
[----:B------:R1:W-:Y:S04]  /*15f70*/  STL.64 [R1+0x498], R4 ;  /* 0x0004980401007387 */ /* 0x0003e80000100a00 */
[----:B-1----:R-:W2:Y:S01]  /*15f80*/  LDL.64 R4, [R1+0x428] ;  /* 0x0004280001047983 */ /* 0x002ea20000100a00 */
[----:B------:R-:W-:-:S03]  /*15f90*/  IMAD.U32 R9, R17, 0x10000, RZ ;  /* 0x0001000011097824 */ /* 0x000fc600078e00ff */
[----:B------:R0:W-:Y:S01]  /*15fa0*/  STL [R1+0x494], R3 ;  /* 0x0004940301007387 */ /* 0x0001e20000100800 */
[----:B------:R-:W-:-:S04]  /*15fb0*/  FMUL R9, R9, R16 ;  /* 0x0000001009097220 */ /* 0x000fc80000400000 */
[----:B---3--:R-:W-:Y:S02]  /*15fc0*/  FFMA R8, R8, R2, R9 ;  /* 0x0000000208087223 */ /* 0x008fe40000000009 */
        /* <DEDUP_REMOVED lines=17> */
.L_x_157:
[----:B------:R-:W-:Y:S05]  /*160e0*/  BSYNC B1 ;  /* 0x0000000000017941 */ /* 0x000fea0003800000 */
.L_x_156:
[----:B-----5:R-:W-:Y:S04]  /*160f0*/  STL [R1+0x4ac], R9 ;  /* 0x0004ac0901007387 */ /* 0x020fe80000100800 */
[----:B------:R2:W-:Y:S04]  /*16100*/  STL [R1+0x4a8], R8 ;  /* 0x0004a80801007387 */ /* 0x0005e80000100800 */
[----:B--2---:R-:W2:Y:S04]  /*16110*/  LDL.LU R8, [R1+0x33c] ;  /* 0x00033c0001087983 */ /* 0x004ea80000300800 */
[----:B------:R-:W-:Y:S04]  /*16120*/  STL [R1+0x4a4], R7 ;  /* 0x0004a40701007387 */ /* 0x000fe80000100800 */
[----:B------:R-:W-:Y:S04]  /*16130*/  STL [R1+0x4a0], R6 ;  /* 0x0004a00601007387 */ /* 0x000fe80000100800 */
[----:B------:R3:W-:Y:S04]  /*16140*/  STL.64 [R1+0x498], R4 ;  /* 0x0004980401007387 */ /* 0x0007e80000100a00 */
[----:B---3--:R-:W3:Y:S01]  /*16150*/  LDL.64 R4, [R1+0x428] ;  /* 0x0004280001047983 */ /* 0x008ee20000100a00 */
[----:B------:R-:W-:-:S03]  /*16160*/  IMAD.U32 R9, R17, 0x10000, RZ ;  /* 0x0001000011097824 */ /* 0x000fc600078e00ff */
[----:B------:R0:W-:Y:S01]  /*16170*/  STL [R1+0x494], R3 ;  /* 0x0004940301007387 */ /* 0x0001e20000100800 */
[----:B------:R-:W-:-:S04]  /*16180*/  FMUL R9, R9, R16 ;  /* 0x0000001009097220 */ /* 0x000fc80000400000 */
[----:B--2---:R-:W-:Y:S02]  /*16190*/  FFMA R8, R8, R2, R9 ;  /* 0x0000000208087223 */ /* 0x004fe40000000009 */
        /* <DEDUP_REMOVED lines=8> */
[----:B---3--:R0:W-:Y:S04]  /*16220*/  @P4 STG.E.U16 desc[UR60][R4.64+0x52], R3 ;  /* 0x0000520304004986 */ /* 0x0081e8000c10153c */
[----:B0-----:R2:W5:Y:S04]  /*16230*/  LDL.LU.64 R4, [R1+0x498] ;  /* 0x0004980001047983 */ /* 0x0015680000300a00 */
[----:B------:R2:W5:Y:S01]  /*16240*/  LDL.LU R3, [R1+0x494] ;  /* 0x0004940001037983 */ /* 0x0005620000300800 */
[----:B------:R-:W-:Y:S04]  /*16250*/  BSSY B1, `(.L_x_158) ;  /* 0x0000003000017945 */ /* 0x000fe80003800000 */
[----:B------:R-:W-:Y:S05]  /*16260*/  @!P5 BRA `(.L_x_159) ;  /* 0x000000000004d947 */ /* 0x000fea0003800000 */
[----:B------:R0:W5:Y:S02]  /*16270*/  LDG.E.LTC128B.U16 R17, desc[UR60][R234.64+0x40] ;  /* 0x0000403cea117981 */ /* 0x000164000c1e1520 */
.L_x_159:
[----:B------:R-:W-:Y:S05]  /*16280*/  BSYNC B1 ;  /* 0x0000000000017941 */ /* 0x000fea0003800000 */
.L_x_158:
        /* <DEDUP_REMOVED lines=10> */
[----:B-1----:R-:W-:Y:S02]  /*16330*/  F2FP.BF16.F32.PACK_AB R5, RZ, R6 ;  /* 0x00000006ff05723e */ /* 0x002fe400000010ff */
[----:B------:R3:W5:Y:S02]  /*16340*/  LDL.LU R6, [R1+0x4a0] ;  /* 0x0004a00001067983 */ /* 0x0007640000300800 */
[----:B--2---:R-:W-:Y:S02]  /*16350*/  PRMT R4, R5, 0x7610, R4 ;  /* 0x0000761005047816 */ /* 0x004fe40000000004 */
[----:B------:R3:W5:Y:S01]  /*16360*/  LDL.LU R5, [R1+0x49c] ;  /* 0x00049c0001057983 */ /* 0x0007620000300800 */
[----:B------:R-:W-:Y:S02]  /*16370*/  ISETP.GT.AND P4, PT, R0, 0x80, P2 ;  /* 0x000000800000780c */ /* 0x000fe40001784270 */
[----:B----4-:R-:W-:-:S02]  /*16380*/  PRMT R3, R4, 0x7610, R3 ;  /* 0x0000761004037816 */ /* 0x010fc40000000003 */
[----:B------:R3:W5:Y:S04]  /*16390*/  LDL.LU R4, [R1+0x498] ;  /* 0x0004980001047983 */ /* 0x0007680000300800 */
[----:B------:R1:W-:Y:S04]  /*163a0*/  @P5 STG.E.U16 desc[UR60][R12.64+0x40], R3 ;  /* 0x000040030c005986 */ /* 0x0003e8000c10153c */
[----:B-1----:R3:W5:Y:S01]  /*163b0*/  LDL.LU R3, [R1+0x494] ;  /* 0x0004940001037983 */ /* 0x0027620000300800 */
[----:B------:R-:W-:Y:S04]  /*163c0*/  BSSY B1, `(.L_x_160) ;  /* 0x0000003000017945 */ /* 0x000fe80003800000 */
[----:B------:R-:W-:Y:S05]  /*163d0*/  @!P4 BRA `(.L_x_161) ;  /* 0x000000000004c947 */ /* 0x000fea0003800000 */
[----:B------:R1:W5:Y:S02]  /*163e0*/  LDG.E.LTC128B.U16 R17, desc[UR60][R234.64+0x42] ;  /* 0x0000423cea117981 */ /* 0x000364000c1e1520 */
.L_x_161:
[----:B------:R-:W-:Y:S05]  /*163f0*/  BSYNC B1 ;  /* 0x0000000000017941 */ /* 0x000fea0003800000 */
.L_x_160:
        /* <DEDUP_REMOVED lines=22> */
.L_x_163:
[----:B------:R-:W-:Y:S05]  /*16560*/  BSYNC B1 ;  /* 0x0000000000017941 */ /* 0x000fea0003800000 */
.L_x_162:
[----:B------:R-:W-:Y:S04]  /*16570*/  STL [R1+0x4ac], R9 ;  /* 0x0004ac0901007387 */ /* 0x000fe80000100800 */
[----:B------:R3:W-:Y:S04]  /*16580*/  STL [R1+0x4a8], R8 ;  /* 0x0004a80801007387 */ /* 0x0007e80000100800 */
[----:B---3--:R-:W3:Y:S04]  /*16590*/  LDL.LU R8, [R1+0x308] ;  /* 0x0003080001087983 */ /* 0x008ee80000300800 */
[----:B-----5:R-:W-:Y:S04]  /*165a0*/  STL [R1+0x4a4], R7 ;  /* 0x0004a40701007387 */ /* 0x020fe80000100800 */
[----:B------:R-:W-:Y:S04]  /*165b0*/  STL [R1+0x4a0], R6 ;  /* 0x0004a00601007387 */ /* 0x000fe80000100800 */
[----:B------:R4:W-:Y:S04]  /*165c0*/  STL.64 [R1+0x498], R4 ;  /* 0x0004980401007387 */ /* 0x0009e80000100a00 */
[----:B----4-:R-:W4:Y:S01]  /*165d0*/  LDL.64 R4, [R1+0x400] ;  /* 0x0004000001047983 */ /* 0x010f220000100a00 */
        /* <DEDUP_REMOVED lines=10> */
[----:B-1----:R-:W-:Y:S02]  /*16680*/  PRMT R3, R6, 0x7610, R3 ;  /* 0x0000761006037816 */ /* 0x002fe40000000003 */
[----:B------:R3:W5:Y:S04]  /*16690*/  LDL.LU R6, [R1+0x4a0] ;  /* 0x0004a00001067983 */ /* 0x0007680000300800 */
[----:B----4-:R1:W-:Y:S04]  /*166a0*/  @P5 STG.E.U16 desc[UR60][R4.64+0x40], R3 ;  /* 0x0000400304005986 */ /* 0x0103e8000c10153c */
[----:B-1----:R3:W5:Y:S04]  /*166b0*/  LDL.LU.64 R4, [R1+0x498] ;  /* 0x0004980001047983 */ /* 0x0027680000300a00 */
[----:B------:R3:W5:Y:S01]  /*166c0*/  LDL.LU R3, [R1+0x494] ;  /* 0x0004940001037983 */ /* 0x0007620000300800 */
[----:B------:R-:W-:Y:S04]  /*166d0*/  BSSY B1, `(.L_x_164) ;  /* 0x0000003000017945 */ /* 0x000fe80003800000 */
[----:B------:R-:W-:Y:S05]  /*166e0*/  @!P4 BRA `(.L_x_165) ;  /* 0x000000000004c947 */ /* 0x000fea0003800000 */
[----:B------:R1:W5:Y:S02]  /*166f0*/  LDG.E.LTC128B.U16 R17, desc[UR60][R232.64+0x42] ;  /* 0x0000423ce8117981 */ /* 0x000364000c1e1520 */
.L_x_165:
[----:B------:R-:W-:Y:S05]  /*16700*/  BSYNC B1 ;  /* 0x0000000000017941 */ /* 0x000fea0003800000 */
.L_x_164:
[----:B-----5:R-:W-:Y:S04]  /*16710*/  STL [R1+0x4ac], R9 ;  /* 0x0004ac0901007387 */ /* 0x020fe80000100800 */
[----:B------:R4:W-:Y:S04]  /*16720*/  STL [R1+0x4a8], R8 ;  /* 0x0004a80801007387 */ /* 0x0009e80000100800 */
[----:B----4-:R-:W4:Y:S04]  /*16730*/  LDL.LU R8, [R1+0x30c] ;  /* 0x00030c0001087983 */ /* 0x010f280000300800 */
[----:B------:R-:W-:Y:S04]  /*16740*/  STL [R1+0x4a4], R7 ;  /* 0x0004a40701007387 */ /* 0x000fe80000100800 */
[----:B------:R-:W-:Y:S04]  /*16750*/  STL [R1+0x4a0], R6 ;  /* 0x0004a00601007387 */ /* 0x000fe80000100800 */
[----:B------:R0:W-:Y:S04]  /*16760*/  STL.64 [R1+0x498], R4 ;  /* 0x0004980401007387 */ /* 0x0001e80000100a00 */
[----:B0-----:R-:W2:Y:S01]  /*16770*/  LDL.64 R4, [R1+0x400] ;  /* 0x0004000001047983 */ /* 0x001ea20000100a00 */
        /* <DEDUP_REMOVED lines=17> */
[----:B------:R0:W5:Y:S02]  /*16890*/  LDG.E.LTC128B.U16 R17, desc[UR60][R234.64+0x50] ;  /* 0x0000503cea117981 */ /* 0x000164000c1e1520 */
.L_x_167:
[----:B------:R-:W-:Y:S05]  /*168a0*/  BSYNC B1 ;  /* 0x0000000000017941 */ /* 0x000fea0003800000 */
.L_x_166:
        /* <DEDUP_REMOVED lines=10> */
[----:B-1----:R-:W-:Y:S02]  /*16950*/  F2FP.BF16.F32.PACK_AB R5, RZ, R6 ;  /* 0x00000006ff05723e */ /* 0x002fe400000010ff */
[----:B------:R2:W5:Y:S02]  /*16960*/  LDL.LU R6, [R1+0x4a0] ;  /* 0x0004a00001067983 */ /* 0x0005640000300800 */
[----:B---3--:R-:W-:Y:S02]  /*16970*/  PRMT R4, R5, 0x7610, R4 ;  /* 0x0000761005047816 */ /* 0x008fe40000000004 */
        /* <DEDUP_REMOVED lines=9> */
.L_x_169:
[----:B------:R-:W-:Y:S05]  /*16a10*/  BSYNC B1 ;  /* 0x0000000000017941 */ /* 0x000fea0003800000 */
.L_x_168:
        /* <DEDUP_REMOVED lines=12> */
[----:B0-----:R-:W-:Y:S02]  /*16ae0*/  PRMT R4, R5, 0x7610, R4 ;  /* 0x0000761005047816 */ /* 0x001fe40000000004 */
[----:B------:R3:W5:Y:S01]  /*16af0*/  LDL.LU R5, [R1+0x49c] ;  /* 0x00049c0001057983 */ /* 0x0007620000300800 */
[----:B------:R-:W-:Y:S02]  /*16b00*/  ISETP.GT.AND P5, PT, R0, 0x88, P1 ;  /* 0x000000880000780c */ /* 0x000fe40000fa4270 */
[----:B--2---:R-:W-:-:S02]  /*16b10*/  PRMT R3, R4, 0x7610, R3 ;  /* 0x0000761004037816 */ /* 0x004fc40000000003 */
[----:B------:R3:W5:Y:S04]  /*16b20*/  LDL.LU R4, [R1+0x498] ;  /* 0x0004980001047983 */ /* 0x0007680000300800 */
[----:B------:R0:W-:Y:S04]  /*16b30*/  @P4 STG.E.U16 desc[UR60][R12.64+0x52], R3 ;  /* 0x000052030c004986 */ /* 0x0001e8000c10153c */
[----:B0-----:R3:W5:Y:S01]  /*16b40*/  LDL.LU R3, [R1+0x494] ;  /* 0x0004940001037983 */ /* 0x0017620000300800 */
[----:B------:R-:W-:Y:S04]  /*16b50*/  BSSY B1, `(.L_x_170) ;  /* 0x0000003000017945 */ /* 0x000fe80003800000 */
[----:B------:R-:W-:Y:S05]  /*16b60*/  @!P5 BRA `(.L_x_171) ;  /* 0x000000000004d947 */ /* 0x000fea0003800000 */
[----:B------:R0:W5:Y:S02]  /*16b70*/  LDG.E.LTC128B.U16 R17, desc[UR60][R232.64+0x50] ;  /* 0x0000503ce8117981 */ /* 0x000164000c1e1520 */
.L_x_171:
[----:B------:R-:W-:Y:S05]  /*16b80*/  BSYNC B1 ;  /* 0x0000000000017941 */ /* 0x000fea0003800000 */
.L_x_170:
[----:B------:R-:W-:Y:S04]  /*16b90*/  STL [R1+0x4ac], R9 ;  /* 0x0004ac0901007387 */ /* 0x000fe80000100800 */
[----:B------:R2:W-:Y:S04]  /*16ba0*/  STL [R1+0x4a8], R8 ;  /* 0x0004a80801007387 */ /* 0x0005e80000100800 */
[----:B--2---:R-:W2:Y:S04]  /*16bb0*/  LDL.LU R8, [R1+0x318] ;  /* 0x0003180001087983 */ /* 0x004ea80000300800 */
[----:B-----5:R-:W-:Y:S04]  /*16bc0*/  STL [R1+0x4a4], R7 ;  /* 0x0004a40701007387 */ /* 0x020fe80000100800 */
[----:B------:R-:W-:Y:S04]  /*16bd0*/  STL [R1+0x4a0], R6 ;  /* 0x0004a00601007387 */ /* 0x000fe80000100800 */
[----:B------:R4:W-:Y:S04]  /*16be0*/  STL.64 [R1+0x498], R4 ;  /* 0x0004980401007387 */ /* 0x0009e80000100a00 */
[----:B----4-:R-:W4:Y:S01]  /*16bf0*/  LDL.64 R4, [R1+0x400] ;  /* 0x0004000001047983 */ /* 0x010f220000100a00 */
        /* <DEDUP_REMOVED lines=18> */
.L_x_173:
[----:B------:R-:W-:Y:S05]  /*16d20*/  BSYNC B1 ;  /* 0x0000000000017941 */ /* 0x000fea0003800000 */
.L_x_172:
        /* <DEDUP_REMOVED lines=25> */
.L_x_175:
[----:B------:R-:W-:Y:S05]  /*16ec0*/  BSYNC B1 ;  /* 0x0000000000017941 */ /* 0x000fea0003800000 */
.L_x_174:
        /* <DEDUP_REMOVED lines=22> */
.L_x_177:
[----:B------:R-:W-:Y:S05]  /*17030*/  BSYNC B1 ;  /* 0x0000000000017941 */ /* 0x000fea0003800000 */
.L_x_176:
        /* <DEDUP_REMOVED lines=22> */
.L_x_179:
[----:B------:R-:W-:Y:S05]  /*171a0*/  BSYNC B1 ;  /* 0x0000000000017941 */ /* 0x000fea0003800000 */
.L_x_178:
        /* <DEDUP_REMOVED lines=12> */
[----:B-1----:R-:W-:Y:S02]  /*17270*/  PRMT R4, R5, 0x7610, R4 ;  /* 0x0000761005047816 */ /* 0x002fe40000000004 */
[----:B------:R2:W5:Y:S01]  /*17280*/  LDL.LU R5, [R1+0x49c] ;  /* 0x00049c0001057983 */ /* 0x0005620000300800 */
[----:B------:R-:W-:Y:S02]  /*17290*/  ISETP.GT.AND P4, PT, R0, 0x108, P2 ;  /* 0x000001080000780c */ /* 0x000fe40001784270 */
[----:B---3--:R-:W-:-:S02]  /*172a0*/  PRMT R3, R4, 0x7610, R3 ;  /* 0x0000761004037816 */ /* 0x008fc40000000003 */
[----:B------:R2:W5:Y:S04]  /*172b0*/  LDL.LU R4, [R1+0x498] ;  /* 0x0004980001047983 */ /* 0x0005680000300800 */
[----:B------:R1:W-:Y:S04]  /*172c0*/  @P5 STG.E.U16 desc[UR60][R236.64+0x40], R3 ;  /* 0x00004003ec005986 */ /* 0x0003e8000c10153c */
[----:B-1----:R2:W5:Y:S01]  /*172d0*/  LDL.LU R3, [R1+0x494] ;  /* 0x0004940001037983 */ /* 0x0025620000300800 */
[----:B------:R-:W-:Y:S04]  /*172e0*/  BSSY B1, `(.L_x_180) ;  /* 0x0000003000017945 */ /* 0x000fe80003800000 */
[----:B------:R-:W-:Y:S05]  /*172f0*/  @!P4 BRA `(.L_x_181) ;  /* 0x000000000004c947 */ /* 0x000fea0003800000 */
[----:B------:R1:W5:Y:S02]  /*17300*/  LDG.E.LTC128B.U16 R17, desc[UR60][R18.64+0x42] ;  /* 0x0000423c12117981 */ /* 0x000364000c1e1520 */
.L_x_181:
[----:B------:R-:W-:Y:S05]  /*17310*/  BSYNC B1 ;  /* 0x0000000000017941 */ /* 0x000fea0003800000 */
.L_x_180:
        /* <DEDUP_REMOVED lines=22> */
.L_x_183:
[----:B------:R-:W-:Y:S05]  /*17480*/  BSYNC B1 ;  /* 0x0000000000017941 */ /* 0x000fea0003800000 */
.L_x_182:
[----:B------:R-:W-:Y:S04]  /*17490*/  STL [R1+0x4a4], R9 ;  /* 0x0004a40901007387 */ /* 0x000fe80000100800 */
[----:B------:R2:W-:Y:S04]  /*174a0*/  STL [R1+0x4a0], R8 ;  /* 0x0004a00801007387 */ /* 0x0005e80000100800 */
[----:B--2---:R-:W2:Y:S01]  /*174b0*/  LDL.LU R8, [R1+0x2f0] ;  /* 0x0002f00001087983 */ /* 0x004ea20000300800 */
[----:B-----5:R-:W-:-:S03]  /*174c0*/  IMAD.U32 R9, R17, 0x10000, RZ ;  /* 0x0001000011097824 */ /* 0x020fc600078e00ff */
        /* <DEDUP_REMOVED lines=18> */
.L_x_185:
[----:B------:R-:W-:Y:S05]  /*175f0*/  BSYNC B1 ;  /* 0x0000000000017941 */ /* 0x000fea0003800000 */
.L_x_184:
        /* <DEDUP_REMOVED lines=22> */
.L_x_187:
[----:B------:R-:W-:Y:S05]  /*17760*/  BSYNC B1 ;  /* 0x0000000000017941 */ /* 0x000fea0003800000 */
.L_x_186:
        /* <DEDUP_REMOVED lines=22> */
.L_x_189:
[----:B------:R-:W-:Y:S05]  /*178d0*/  BSYNC B1 ;  /* 0x0000000000017941 */ /* 0x000fea0003800000 */
.L_x_188:
        /* <DEDUP_REMOVED lines=22> */
.L_x_191:
[----:B------:R-:W-:Y:S05]  /*17a40*/  BSYNC B1 ;  /* 0x0000000000017941 */ /* 0x000fea0003800000 */
.L_x_190:
        /* <DEDUP_REMOVED lines=22> */
.L_x_193:
[----:B------:R-:W-:Y:S05]  /*17bb0*/  BSYNC B1 ;  /* 0x0000000000017941 */ /* 0x000fea0003800000 */
.L_x_192:
        /* <DEDUP_REMOVED lines=22> */
.L_x_195:
[----:B------:R-:W-:Y:S05]  /*17d20*/  BSYNC B1 ;  /* 0x0000000000017941 */ /* 0x000fea0003800000 */
.L_x_194:
        /* <DEDUP_REMOVED lines=22> */
.L_x_197:
[----:B------:R-:W-:Y:S05]  /*17e90*/  BSYNC B1 ;  /* 0x0000000000017941 */ /* 0x000fea0003800000 */
.L_x_196:
        /* <DEDUP_REMOVED lines=22> */
.L_x_199:
[----:B------:R-:W-:Y:S05]  /*18000*/  BSYNC B1 ;  /* 0x0000000000017941 */ /* 0x000fea0003800000 */
.L_x_198:
        /* <DEDUP_REMOVED lines=22> */
.L_x_201:
[----:B------:R-:W-:Y:S05]  /*18170*/  BSYNC B1 ;  /* 0x0000000000017941 */ /* 0x000fea0003800000 */
.L_x_200:
        /* <DEDUP_REMOVED lines=22> */
.L_x_203:
[----:B------:R-:W-:Y:S05]  /*182e0*/  BSYNC B1 ;  /* 0x0000000000017941 */ /* 0x000fea0003800000 */
.L_x_202:
        /* <DEDUP_REMOVED lines=22> */
.L_x_205:
[----:B------:R-:W-:Y:S05]  /*18450*/  BSYNC B1 ;  /* 0x0000000000017941 */ /* 0x000fea0003800000 */
.L_x_204:
[----:B------:R-:W-:Y:S04]  /*18460*/  STL [R1+0x4a4], R8 ;  /* 0x0004a40801007387 */ /* 0x000fe80000100800 */
[----:B-----5:R3:W-:Y:S04]  /*18470*/  STL [R1+0x4a0], R7 ;  /* 0x0004a00701007387 */ /* 0x0207e80000100800 */
[----:B---3--:R-:W3:Y:S01]  /*18480*/  LDL.LU R7, [R1+0x2dc] ;  /* 0x0002dc0001077983 */ /* 0x008ee20000300800 */
[----:B------:R-:W-:-:S03]  /*18490*/  IMAD.U32 R8, R17, 0x10000, RZ ;  /* 0x0001000011087824 */ /* 0x000fc600078e00ff */
[----:B------:R4:W-:Y:S01]  /*184a0*/  STL [R1+0x49c], R6 ;  /* 0x00049c0601007387 */ /* 0x0009e20000100800 */
[----:B------:R-:W-:-:S03]  /*184b0*/  FMUL R8, R8, R16 ;  /* 0x0000001008087220 */ /* 0x000fc60000400000 */
[----:B------:R0:W-:Y:S04]  /*184c0*/  STL [R1+0x498], R5 ;  /* 0x0004980501007387 */ /* 0x0001e80000100800 */
[----:B------:R2:W-:Y:S01]  /*184d0*/  STL [R1+0x494], R4 ;  /* 0x0004940401007387 */ /* 0x0005e20000100800 */
[----:B---3--:R-:W-:-:S03]  /*184e0*/  FFMA R7, R7, R2, R8 ;  /* 0x0000000207077223 */ /* 0x008fc60000000008 */
[----:B------:R3:W5:Y:S01]  /*184f0*/  LDL.LU R8, [R1+0x4a4] ;  /* 0x0004a40001087983 */ /* 0x0007620000300800 */
[----:B------:R-:W-:Y:S02]  /*18500*/  ISETP.GT.AND P3, PT, R3, 0x30, PT ;  /* 0x000000300300780c */ /* 0x000fe40003f64270 */
[----:B----4-:R-:W-:Y:S02]  /*18510*/  F2FP.BF16.F32.PACK_AB R6, RZ, R7 ;  /* 0x00000007ff06723e */ /* 0x010fe400000010ff */
[----:B------:R3:W5:Y:S02]  /*18520*/  LDL.LU R7, [R1+0x4a0] ;  /* 0x0004a00001077983 */ /* 0x0007640000300800 */
[----:B0-----:R-:W-:Y:S02]  /*18530*/  PRMT R5, R6, 0x7610, R5 ;  /* 0x0000761006057816 */ /* 0x001fe40000000005 */
[----:B------:R3:W5:Y:S01]  /*18540*/  LDL.LU R6, [R1+0x49c] ;  /* 0x00049c0001067983 */ /* 0x0007620000300800 */
[----:B------:R-:W-:-:S02]  /*18550*/  ISETP.GT.AND P1, PT, R0, RZ, P3 ;  /* 0x000000ff0000720c */ /* 0x000fc40001f24270 */
[----:B--2---:R-:W-:Y:S02]  /*18560*/  PRMT R4, R5, 0x7610, R4 ;  /* 0x0000761005047816 */ /* 0x004fe40000000004 */
[----:B------:R3:W5:Y:S04]  /*18570*/  LDL.LU R5, [R1+0x498] ;  /* 0x0004980001057983 */ /* 0x0007680000300800 */
[----:B------:R0:W-:Y:S04]  /*18580*/  @P0 STG.E.U16 desc[UR60][R22.64+0x52], R4 ;  /* 0x0000520416000986 */ /* 0x0001e8000c10153c */
[----:B0-----:R3:W5:Y:S01]  /*18590*/  LDL.LU R4, [R1+0x494] ;  /* 0x0004940001047983 */ /* 0x0017620000300800 */
[----:B------:R-:W-:Y:S04]  /*185a0*/  BSSY B1, `(.L_x_206) ;  /* 0x0000006000017945 */ /* 0x000fe80003800000 */
[----:B------:R-:W-:Y:S05]  /*185b0*/  @!P1 BRA `(.L_x_207) ;  /* 0x0000000000109947 */ /* 0x000fea0003800000 */
[----:B------:R0:W-:Y:S04]  /*185c0*/  STL.64 [R1+0x498], R2 ;  /* 0x0004980201007387 */ /* 0x0001e80000100a00 */
[----:B0-----:R-:W2:Y:S04]  /*185d0*/  LDL.64 R2, [R1+0x440] ;  /* 0x0004400001027983 */ /* 0x001ea80000100a00 */
[----:B--2---:R0:W5:Y:S04]  /*185e0*/  LDG.E.LTC128B.U16 R17, desc[UR60][R2.64+0x60] ;  /* 0x0000603c02117981 */ /* 0x004168000c1e1520 */
[----:B------:R0:W5:Y:S02]  /*185f0*/  LDL.LU.64 R2, [R1+0x498] ;  /* 0x0004980001027983 */ /* 0x0001640000300a00 */
.L_x_207:
[----:B------:R-:W-:Y:S05]  /*18600*/  BSYNC B1 ;  /* 0x0000000000017941 */ /* 0x000fea0003800000 */
.L_x_206:
[----:B------:R-:W-:Y:S04]  /*18610*/  STL [R1+0x4a4], R10 ;  /* 0x0004a40a01007387 */ /* 0x000fe80000100800 */
[----:B-----5:R2:W-:Y:S04]  /*18620*/  STL [R1+0x4a0], R7 ;  /* 0x0004a00701007387 */ /* 0x0205e80000100800 */
[----:B--2---:R-:W2:Y:S01]  /*18630*/  LDL.LU R7, [R1+0x2a0] ;  /* 0x0002a00001077983 */ /* 0x004ea20000300800 */
[----:B-1----:R-:W-:-:S03]  /*18640*/  IMAD.U32 R10, R17, 0x10000, RZ ;  /* 0x00010000110a7824 */ /* 0x002fc600078e00ff */
[----:B------:R1:W-:Y:S01]  /*18650*/  STL [R1+0x49c], R6 ;  /* 0x00049c0601007387 */ /* 0x0003e20000100800 */
[----:B------:R-:W-:-:S03]  /*18660*/  FMUL R10, R10, R16 ;  /* 0x000000100a0a7220 */ /* 0x000fc60000400000 */
[----:B------:R4:W-:Y:S04]  /*18670*/  STL [R1+0x498], R5 ;  /* 0x0004980501007387 */ /* 0x0009e80000100800 */
[----:B------:R3:W-:Y:S01]  /*18680*/  STL [R1+0x494], R4 ;  /* 0x0004940401007387 */ /* 0x0007e20000100800 */
[----:B--2---:R-:W-:-:S03]  /*18690*/  FFMA R7, R7, R2, R10 ;  /* 0x0000000207077223 */ /* 0x004fc6000000000a */
[----:B------:R2:W5:Y:S01]  /*186a0*/  LDL.LU R10, [R1+0x4a4] ;  /* 0x0004a400010a7983 */ /* 0x0005620000300800 */
[----:B------:R-:W-:Y:S02]  /*186b0*/  ISETP.GT.AND P2, PT, R3, 0x31, PT ;  /* 0x000000310300780c */ /* 0x000fe40003f44270 */
[----:B-1----:R-:W-:Y:S02]  /*186c0*/  F2FP.BF16.F32.PACK_AB R6, RZ, R7 ;  /* 0x00000007ff06723e */ /* 0x002fe400000010ff */
[----:B------:R2:W5:Y:S02]  /*186d0*/  LDL.LU R7, [R1+0x4a0] ;  /* 0x0004a00001077983 */ /* 0x0005640000300800 */
[----:B----4-:R-:W-:Y:S02]  /*186e0*/  PRMT R5, R6, 0x7610, R5 ;  /* 0x0000761006057816 */ /* 0x010fe40000000005 */
[----:B------:R2:W5:Y:S01]  /*186f0*/  LDL.LU R6, [R1+0x49c] ;  /* 0x00049c0001067983 */ /* 0x0005620000300800 */
[----:B------:R-:W-:-:S02]  /*18700*/  ISETP.GT.AND P0, PT, R0, RZ, P2 ;  /* 0x000000ff0000720c */ /* 0x000fc40001704270 */
[----:B---3--:R-:W-:Y:S02]  /*18710*/  PRMT R4, R5, 0x7610, R4 ;  /* 0x0000761005047816 */ /* 0x008fe40000000004 */
[----:B------:R2:W5:Y:S04]  /*18720*/  LDL.LU R5, [R1+0x498] ;  /* 0x0004980001057983 */ /* 0x0005680000300800 */
[----:B------:R1:W-:Y:S04]  /*18730*/  @P1 STG.E.U16 desc[UR60][R8.64+0x60], R4 ;  /* 0x0000600408001986 */ /* 0x0003e8000c10153c */
[----:B-1----:R2:W5:Y:S01]  /*18740*/  LDL.LU R4, [R1+0x494] ;  /* 0x0004940001047983 */ /* 0x0025620000300800 */
[----:B------:R-:W-:Y:S04]  /*18750*/  BSSY B1, `(.L_x_208) ;  /* 0x0000006000017945 */ /* 0x000fe80003800000 */
[----:B------:R-:W-:Y:S05]  /*18760*/  @!P0 BRA `(.L_x_209) ;  /* 0x0000000000108947 */ /* 0x000fea0003800000 */
[----:B------:R0:W-:Y:S04]  /*18770*/  STL.64 [R1+0x498], R2 ;  /* 0x0004980201007387 */ /* 0x0001e80000100a00 */
[----:B0-----:R-:W3:Y:S04]  /*18780*/  LDL.64 R2, [R1+0x440] ;  /* 0x0004400001027983 */ /* 0x001ee80000100a00 */
[----:B---3--:R1:W5:Y:S04]  /*18790*/  LDG.E.LTC128B.U16 R17, desc[UR60][R2.64+0x62] ;  /* 0x0000623c02117981 */ /* 0x008368000c1e1520 */
[----:B------:R1:W5:Y:S02]  /*187a0*/  LDL.LU.64 R2, [R1+0x498] ;  /* 0x0004980001027983 */ /* 0x0003640000300a00 */
.L_x_209:
[----:B------:R-:W-:Y:S05]  /*187b0*/  BSYNC B1 ;  /* 0x0000000000017941 */ /* 0x000fea0003800000 */
.L_x_208:
        /* <DEDUP_REMOVED lines=25> */
.L_x_211:
[----:B------:R-:W-:Y:S05]  /*18950*/  BSYNC B1 ;  /* 0x0000000000017941 */ /* 0x000fea0003800000 */
.L_x_210:
        /* <DEDUP_REMOVED lines=28> */
.L_x_213:
[----:B------:R-:W-:Y:S05]  /*18b20*/  BSYNC B1 ;  /* 0x0000000000017941 */ /* 0x000fea0003800000 */
.L_x_212:
        /* <DEDUP_REMOVED lines=29> */
.L_x_215:
[----:B------:R-:W-:Y:S05]  /*18d00*/  BSYNC B1 ;  /* 0x0000000000017941 */ /* 0x000fea0003800000 */
.L_x_214:
        /* <DEDUP_REMOVED lines=26> */
.L_x_217:
[----:B------:R-:W-:Y:S05]  /*18eb0*/  BSYNC B1 ;  /* 0x0000000000017941 */ /* 0x000fea0003800000 */
.L_x_216:
        /* <DEDUP_REMOVED lines=25> */
.L_x_219:
[----:B------:R-:W-:Y:S05]  /*19050*/  BSYNC B1 ;  /* 0x0000000000017941 */ /* 0x000fea0003800000 */
.L_x_218:
        /* <DEDUP_REMOVED lines=28> */
.L_x_221:
[----:B------:R-:W-:Y:S05]  /*19220*/  BSYNC B1 ;  /* 0x0000000000017941 */ /* 0x000fea0003800000 */
.L_x_220:
        /* <DEDUP_REMOVED lines=25> */
.L_x_223:
[----:B------:R-:W-:Y:S05]  /*193c0*/  BSYNC B1 ;  /* 0x0000000000017941 */ /* 0x000fea0003800000 */
.L_x_222:
        /* <DEDUP_REMOVED lines=22> */
.L_x_225:
[----:B------:R-:W-:Y:S05]  /*19530*/  BSYNC B1 ;  /* 0x0000000000017941 */ /* 0x000fea0003800000 */
.L_x_224:
        /* <DEDUP_REMOVED lines=22> */
.L_x_227:
[----:B------:R-:W-:Y:S05]  /*196a0*/  BSYNC B1 ;  /* 0x0000000000017941 */ /* 0x000fea0003800000 */
.L_x_226:
        /* <DEDUP_REMOVED lines=25> */
.L_x_229:
[----:B------:R-:W-:Y:S05]  /*19840*/  BSYNC B1 ;  /* 0x0000000000017941 */ /* 0x000fea0003800000 */
.L_x_228:
        /* <DEDUP_REMOVED lines=25> */
.L_x_231:
[----:B------:R-:W-:Y:S05]  /*199e0*/  BSYNC B1 ;  /* 0x0000000000017941 */ /* 0x000fea0003800000 */
.L_x_230:
        /* <DEDUP_REMOVED lines=22> */
.L_x_233:
[----:B------:R-:W-:Y:S05]  /*19b50*/  BSYNC B1 ;  /* 0x0000000000017941 */ /* 0x000fea0003800000 */
.L_x_232:
        /* <DEDUP_REMOVED lines=22> */
.L_x_235:
[----:B------:R-:W-:Y:S05]  /*19cc0*/  BSYNC B1 ;  /* 0x0000000000017941 */ /* 0x000fea0003800000 */
.L_x_234:
        /* <DEDUP_REMOVED lines=25> */
.L_x_237:
[----:B------:R-:W-:Y:S05]  /*19e60*/  BSYNC B1 ;  /* 0x0000000000017941 */ /* 0x000fea0003800000 */
.L_x_236:
        /* <DEDUP_REMOVED lines=25> */
.L_x_239:
[----:B------:R-:W-:Y:S05]  /*1a000*/  BSYNC B1 ;  /* 0x0000000000017941 */ /* 0x000fea0003800000 */
.L_x_238:
        /* <DEDUP_REMOVED lines=22> */
.L_x_241:
[----:B------:R-:W-:Y:S05]  /*1a170*/  BSYNC B1 ;  /* 0x0000000000017941 */ /* 0x000fea0003800000 */
.L_x_240:
        /* <DEDUP_REMOVED lines=22> */
.L_x_243:
[----:B------:R-:W-:Y:S05]  /*1a2e0*/  BSYNC B1 ;  /* 0x0000000000017941 */ /* 0x000fea0003800000 */
.L_x_242:
        /* <DEDUP_REMOVED lines=22> */
.L_x_245:
[----:B------:R-:W-:Y:S05]  /*1a450*/  BSYNC B1 ;  /* 0x0000000000017941 */ /* 0x000fea0003800000 */
.L_x_244:
        /* <DEDUP_REMOVED lines=22> */
.L_x_247:
[----:B------:R-:W-:Y:S05]  /*1a5c0*/  BSYNC B1 ;  /* 0x0000000000017941 */ /* 0x000fea0003800000 */
.L_x_246:
        /* <DEDUP_REMOVED lines=22> */
.L_x_249:
[----:B------:R-:W-:Y:S05]  /*1a730*/  BSYNC B1 ;  /* 0x0000000000017941 */ /* 0x000fea0003800000 */
.L_x_248:
        /* <DEDUP_REMOVED lines=22> */
.L_x_251:
[----:B------:R-:W-:Y:S05]  /*1a8a0*/  BSYNC B1 ;  /* 0x0000000000017941 */ /* 0x000fea0003800000 */
.L_x_250:
        /* <DEDUP_REMOVED lines=22> */
.L_x_253:
[----:B------:R-:W-:Y:S05]  /*1aa10*/  BSYNC B1 ;  /* 0x0000000000017941 */ /* 0x000fea0003800000 */
.L_x_252:
        /* <DEDUP_REMOVED lines=22> */
.L_x_255:
[----:B------:R-:W-:Y:S05]  /*1ab80*/  BSYNC B1 ;  /* 0x0000000000017941 */ /* 0x000fea0003800000 */
.L_x_254:
        /* <DEDUP_REMOVED lines=22> */
.L_x_257:
[----:B------:R-:W-:Y:S05]  /*1acf0*/  BSYNC B1 ;  /* 0x0000000000017941 */ /* 0x000fea0003800000 */
.L_x_256:
        /* <DEDUP_REMOVED lines=22> */
.L_x_259:
[----:B------:R-:W-:Y:S05]  /*1ae60*/  BSYNC B1 ;  /* 0x0000000000017941 */ /* 0x000fea0003800000 */
.L_x_258:
        /* <DEDUP_REMOVED lines=22> */
.L_x_261:
[----:B------:R-:W-:Y:S05]  /*1afd0*/  BSYNC B1 ;  /* 0x0000000000017941 */ /* 0x000fea0003800000 */
.L_x_260:
        /* <DEDUP_REMOVED lines=22> */
.L_x_263:
[----:B------:R-:W-:Y:S05]  /*1b140*/  BSYNC B1 ;  /* 0x0000000000017941 */ /* 0x000fea0003800000 */
.L_x_262:
        /* <DEDUP_REMOVED lines=22> */
.L_x_265:
[----:B------:R-:W-:Y:S05]  /*1b2b0*/  BSYNC B1 ;  /* 0x0000000000017941 */ /* 0x000fea0003800000 */
.L_x_264:
        /* <DEDUP_REMOVED lines=22> */
.L_x_267:
[----:B------:R-:W-:Y:S05]  /*1b420*/  BSYNC B1 ;  /* 0x0000000000017941 */ /* 0x000fea0003800000 */
.L_x_266:
        /* <DEDUP_REMOVED lines=22> */
.L_x_269:
[----:B------:R-:W-:Y:S05]  /*1b590*/  BSYNC B1 ;  /* 0x0000000000017941 */ /* 0x000fea0003800000 */
.L_x_268:
        /* <DEDUP_REMOVED lines=26> */
.L_x_271:
[----:B------:R-:W-:Y:S05]  /*1b740*/  BSYNC B1 ;  /* 0x0000000000017941 */ /* 0x000fea0003800000 */
.L_x_270:
        /* <DEDUP_REMOVED lines=26> */
.L_x_273:
[----:B------:R-:W-:Y:S05]  /*1b8f0*/  BSYNC B1 ;  /* 0x0000000000017941 */ /* 0x000fea0003800000 */
.L_x_272:
        /* <DEDUP_REMOVED lines=25> */
.L_x_275:
[----:B------:R-:W-:Y:S05]  /*1ba90*/  BSYNC B1 ;  /* 0x0000000000017941 */ /* 0x000fea0003800000 */
.L_x_274:
        /* <DEDUP_REMOVED lines=28> */
.L_x_277:
[----:B------:R-:W-:Y:S05]  /*1bc60*/  BSYNC B1 ;  /* 0x0000000000017941 */ /* 0x000fea0003800000 */
.L_x_276:
        /* <DEDUP_REMOVED lines=29> */
.L_x_279:
[----:B------:R-:W-:Y:S05]  /*1be40*/  BSYNC B1 ;  /* 0x0000000000017941 */ /* 0x000fea0003800000 */
.L_x_278:
        /* <DEDUP_REMOVED lines=26> */
.L_x_281:
[----:B------:R-:W-:Y:S05]  /*1bff0*/  BSYNC B1 ;  /* 0x0000000000017941 */ /* 0x000fea0003800000 */
.L_x_280:
        /* <DEDUP_REMOVED lines=25> */
.L_x_283:
[----:B------:R-:W-:Y:S05]  /*1c190*/  BSYNC B1 ;  /* 0x0000000000017941 */ /* 0x000fea0003800000 */
.L_x_282:
        /* <DEDUP_REMOVED lines=28> */
.L_x_285:
[----:B------:R-:W-:Y:S05]  /*1c360*/  BSYNC B1 ;  /* 0x0000000000017941 */ /* 0x000fea0003800000 */
.L_x_284:
        /* <DEDUP_REMOVED lines=25> */
.L_x_287:
[----:B------:R-:W-:Y:S05]  /*1c500*/  BSYNC B1 ;  /* 0x0000000000017941 */ /* 0x000fea0003800000 */
.L_x_286:
        /* <DEDUP_REMOVED lines=22> */
.L_x_289:
[----:B------:R-:W-:Y:S05]  /*1c670*/  BSYNC B1 ;  /* 0x0000000000017941 */ /* 0x000fea0003800000 */
.L_x_288:
        /* <DEDUP_REMOVED lines=22> */
.L_x_291:
[----:B------:R-:W-:Y:S05]  /*1c7e0*/  BSYNC B1 ;  /* 0x0000000000017941 */ /* 0x000fea0003800000 */
.L_x_290:
        /* <DEDUP_REMOVED lines=25> */
.L_x_293:
[----:B------:R-:W-:Y:S05]  /*1c980*/  BSYNC B1 ;  /* 0x0000000000017941 */ /* 0x000fea0003800000 */
.L_x_292:
        /* <DEDUP_REMOVED lines=25> */
.L_x_295:
[----:B------:R-:W-:Y:S05]  /*1cb20*/  BSYNC B1 ;  /* 0x0000000000017941 */ /* 0x000fea0003800000 */
.L_x_294:
        /* <DEDUP_REMOVED lines=22> */
.L_x_297:
[----:B------:R-:W-:Y:S05]  /*1cc90*/  BSYNC B1 ;  /* 0x0000000000017941 */ /* 0x000fea0003800000 */
.L_x_296:
        /* <DEDUP_REMOVED lines=22> */
.L_x_299:
[----:B------:R-:W-:Y:S05]  /*1ce00*/  BSYNC B1 ;  /* 0x0000000000017941 */ /* 0x000fea0003800000 */
.L_x_298:
        /* <DEDUP_REMOVED lines=25> */
.L_x_301:
[----:B------:R-:W-:Y:S05]  /*1cfa0*/  BSYNC B1 ;  /* 0x0000000000017941 */ /* 0x000fea0003800000 */
.L_x_300:
        /* <DEDUP_REMOVED lines=25> */
.L_x_303:
[----:B------:R-:W-:Y:S05]  /*1d140*/  BSYNC B1 ;  /* 0x0000000000017941 */ /* 0x000fea0003800000 */
.L_x_302:
        /* <DEDUP_REMOVED lines=22> */
.L_x_305:
[----:B------:R-:W-:Y:S05]  /*1d2b0*/  BSYNC B1 ;  /* 0x0000000000017941 */ /* 0x000fea0003800000 */
.L_x_304:
        /* <DEDUP_REMOVED lines=22> */
.L_x_307:
[----:B------:R-:W-:Y:S05]  /*1d420*/  BSYNC B1 ;  /* 0x0000000000017941 */ /* 0x000fea0003800000 */
.L_x_306:
        /* <DEDUP_REMOVED lines=22> */
.L_x_309:
[----:B------:R-:W-:Y:S05]  /*1d590*/  BSYNC B1 ;  /* 0x0000000000017941 */ /* 0x000fea0003800000 */
.L_x_308:
        /* <DEDUP_REMOVED lines=22> */
.L_x_311:
[----:B------:R-:W-:Y:S05]  /*1d700*/  BSYNC B1 ;  /* 0x0000000000017941 */ /* 0x000fea0003800000 */
.L_x_310:
        /* <DEDUP_REMOVED lines=22> */
.L_x_313:
[----:B------:R-:W-:Y:S05]  /*1d870*/  BSYNC B1 ;  /* 0x0000000000017941 */ /* 0x000fea0003800000 */
.L_x_312:
        /* <DEDUP_REMOVED lines=22> */
.L_x_315:
[----:B------:R-:W-:Y:S05]  /*1d9e0*/  BSYNC B1 ;  /* 0x0000000000017941 */ /* 0x000fea0003800000 */
.L_x_314:
        /* <DEDUP_REMOVED lines=22> */
.L_x_317:
[----:B------:R-:W-:Y:S05]  /*1db50*/  BSYNC B1 ;  /* 0x0000000000017941 */ /* 0x000fea0003800000 */
.L_x_316:
        /* <DEDUP_REMOVED lines=22> */
.L_x_319:
[----:B------:R-:W-:Y:S05]  /*1dcc0*/  BSYNC B1 ;  /* 0x0000000000017941 */ /* 0x000fea0003800000 */
.L_x_318:
        /* <DEDUP_REMOVED lines=22> */
.L_x_321:
[----:B------:R-:W-:Y:S05]  /*1de30*/  BSYNC B1 ;  /* 0x0000000000017941 */ /* 0x000fea0003800000 */
.L_x_320:
        /* <DEDUP_REMOVED lines=22> */
.L_x_323:
[----:B------:R-:W-:Y:S05]  /*1dfa0*/  BSYNC B1 ;  /* 0x0000000000017941 */ /* 0x000fea0003800000 */
.L_x_322:
        /* <DEDUP_REMOVED lines=22> */
.L_x_325:
[----:B------:R-:W-:Y:S05]  /*1e110*/  BSYNC B1 ;  /* 0x0000000000017941 */ /* 0x000fea0003800000 */
.L_x_324:
        /* <DEDUP_REMOVED lines=22> */
.L_x_327:
[----:B------:R-:W-:Y:S05]  /*1e280*/  BSYNC B1 ;  /* 0x0000000000017941 */ /* 0x000fea0003800000 */
.L_x_326:
        /* <DEDUP_REMOVED lines=22> */
.L_x_329:
[----:B------:R-:W-:Y:S05]  /*1e3f0*/  BSYNC B1 ;  /* 0x0000000000017941 */ /* 0x000fea0003800000 */
.L_x_328:
        /* <DEDUP_REMOVED lines=22> */
.L_x_331:
[----:B------:R-:W-:Y:S05]  /*1e560*/  BSYNC B1 ;  /* 0x0000000000017941 */ /* 0x000fea0003800000 */
.L_x_330:
        /* <DEDUP_REMOVED lines=22> */
.L_x_333:
[----:B------:R-:W-:Y:S05]  /*1e6d0*/  BSYNC B1 ;  /* 0x0000000000017941 */ /* 0x000fea0003800000 */
.L_x_332:
        /* <DEDUP_REMOVED lines=26> */
.L_x_335:
[----:B------:R-:W-:Y:S05]  /*1e880*/  BSYNC B1 ;  /* 0x0000000000017941 */ /* 0x000fea0003800000 */
.L_x_334:
        /* <DEDUP_REMOVED lines=26> */
.L_x_337:
[----:B------:R-:W-:Y:S05]  /*1ea30*/  BSYNC B1 ;  /* 0x0000000000017941 */ /* 0x000fea0003800000 */
.L_x_336:
        /* <DEDUP_REMOVED lines=25> */
.L_x_339:
[----:B------:R-:W-:Y:S05]  /*1ebd0*/  BSYNC B1 ;  /* 0x0000000000017941 */ /* 0x000fea0003800000 */
.L_x_338:
        /* <DEDUP_REMOVED lines=28> */
.L_x_341:
[----:B------:R-:W-:Y:S05]  /*1eda0*/  BSYNC B1 ;  /* 0x0000000000017941 */ /* 0x000fea0003800000 */
.L_x_340:
        /* <DEDUP_REMOVED lines=29> */
.L_x_343:
[----:B------:R-:W-:Y:S05]  /*1ef80*/  BSYNC B1 ;  /* 0x0000000000017941 */ /* 0x000fea0003800000 */
.L_x_342:
        /* <DEDUP_REMOVED lines=26> */
.L_x_345:
[----:B------:R-:W-:Y:S05]  /*1f130*/  BSYNC B1 ;  /* 0x0000000000017941 */ /* 0x000fea0003800000 */
.L_x_344:
        /* <DEDUP_REMOVED lines=25> */
.L_x_347:
[----:B------:R-:W-:Y:S05]  /*1f2d0*/  BSYNC B1 ;  /* 0x0000000000017941 */ /* 0x000fea0003800000 */
.L_x_346:
        /* <DEDUP_REMOVED lines=28> */
.L_x_349:
[----:B------:R-:W-:Y:S05]  /*1f4a0*/  BSYNC B1 ;  /* 0x0000000000017941 */ /* 0x000fea0003800000 */
.L_x_348:
        /* <DEDUP_REMOVED lines=25> */
.L_x_351:
[----:B------:R-:W-:Y:S05]  /*1f640*/  BSYNC B1 ;  /* 0x0000000000017941 */ /* 0x000fea0003800000 */
.L_x_350:
        /* <DEDUP_REMOVED lines=22> */
.L_x_353:
[----:B------:R-:W-:Y:S05]  /*1f7b0*/  BSYNC B1 ;  /* 0x0000000000017941 */ /* 0x000fea0003800000 */
.L_x_352:
        /* <DEDUP_REMOVED lines=22> */
.L_x_355:
[----:B------:R-:W-:Y:S05]  /*1f920*/  BSYNC B1 ;  /* 0x0000000000017941 */ /* 0x000fea0003800000 */
.L_x_354:
        /* <DEDUP_REMOVED lines=25> */
.L_x_357:
[----:B------:R-:W-:Y:S05]  /*1fac0*/  BSYNC B1 ;  /* 0x0000000000017941 */ /* 0x000fea0003800000 */
.L_x_356:
        /* <DEDUP_REMOVED lines=25> */
.L_x_359:
[----:B------:R-:W-:Y:S05]  /*1fc60*/  BSYNC B1 ;  /* 0x0000000000017941 */ /* 0x000fea0003800000 */
.L_x_358:
        /* <DEDUP_REMOVED lines=22> */
.L_x_361:
[----:B------:R-:W-:Y:S05]  /*1fdd0*/  BSYNC B1 ;  /* 0x0000000000017941 */ /* 0x000fea0003800000 */
.L_x_360:
        /* <DEDUP_REMOVED lines=22> */
.L_x_363:
[----:B------:R-:W-:Y:S05]  /*1ff40*/  BSYNC B1 ;  /* 0x0000000000017941 */ /* 0x000fea0003800000 */
.L_x_362:
        /* <DEDUP_REMOVED lines=25> */
.L_x_365:
[----:B------:R-:W-:Y:S05]  /*200e0*/  BSYNC B1 ;  /* 0x0000000000017941 */ /* 0x000fea0003800000 */
.L_x_364:
        /* <DEDUP_REMOVED lines=25> */
.L_x_367:
[----:B------:R-:W-:Y:S05]  /*20280*/  BSYNC B1 ;  /* 0x0000000000017941 */ /* 0x000fea0003800000 */
.L_x_366:
        /* <DEDUP_REMOVED lines=22> */
.L_x_369:
[----:B------:R-:W-:Y:S05]  /*203f0*/  BSYNC B1 ;  /* 0x0000000000017941 */ /* 0x000fea0003800000 */
.L_x_368:
        /* <DEDUP_REMOVED lines=22> */
.L_x_371:
[----:B------:R-:W-:Y:S05]  /*20560*/  BSYNC B1 ;  /* 0x0000000000017941 */ /* 0x000fea0003800000 */
.L_x_370:
        /* <DEDUP_REMOVED lines=22> */
.L_x_373:
[----:B------:R-:W-:Y:S05]  /*206d0*/  BSYNC B1 ;  /* 0x0000000000017941 */ /* 0x000fea0003800000 */
.L_x_372:
        /* <DEDUP_REMOVED lines=22> */
.L_x_375:
[----:B------:R-:W-:Y:S05]  /*20840*/  BSYNC B1 ;  /* 0x0000000000017941 */ /* 0x000fea0003800000 */
.L_x_374:
        /* <DEDUP_REMOVED lines=22> */
.L_x_377:
[----:B------:R-:W-:Y:S05]  /*209b0*/  BSYNC B1 ;  /* 0x0000000000017941 */ /* 0x000fea0003800000 */
.L_x_376:
        /* <DEDUP_REMOVED lines=22> */
.L_x_379:
[----:B------:R-:W-:Y:S05]  /*20b20*/  BSYNC B1 ;  /* 0x0000000000017941 */ /* 0x000fea0003800000 */
.L_x_378:
        /* <DEDUP_REMOVED lines=22> */
.L_x_381:
[----:B------:R-:W-:Y:S05]  /*20c90*/  BSYNC B1 ;  /* 0x0000000000017941 */ /* 0x000fea0003800000 */
.L_x_380:
        /* <DEDUP_REMOVED lines=22> */
.L_x_383:
[----:B------:R-:W-:Y:S05]  /*20e00*/  BSYNC B1 ;  /* 0x0000000000017941 */ /* 0x000fea0003800000 */
.L_x_382:
        /* <DEDUP_REMOVED lines=22> */
.L_x_385:
[----:B------:R-:W-:Y:S05]  /*20f70*/  BSYNC B1 ;  /* 0x0000000000017941 */ /* 0x000fea0003800000 */
.L_x_384:
        /* <DEDUP_REMOVED lines=22> */
.L_x_387:
[----:B------:R-:W-:Y:S05]  /*210e0*/  BSYNC B1 ;  /* 0x0000000000017941 */ /* 0x000fea0003800000 */
.L_x_386:
        /* <DEDUP_REMOVED lines=22> */
.L_x_389:
[----:B------:R-:W-:Y:S05]  /*21250*/  BSYNC B1 ;  /* 0x0000000000017941 */ /* 0x000fea0003800000 */
.L_x_388:
        /* <DEDUP_REMOVED lines=22> */
.L_x_391:
[----:B------:R-:W-:Y:S05]  /*213c0*/  BSYNC B1 ;  /* 0x0000000000017941 */ /* 0x000fea0003800000 */
.L_x_390:
        /* <DEDUP_REMOVED lines=22> */
.L_x_393:
[----:B------:R-:W-:Y:S05]  /*21530*/  BSYNC B1 ;  /* 0x0000000000017941 */ /* 0x000fea0003800000 */
.L_x_392:
        /* <DEDUP_REMOVED lines=22> */
.L_x_395:
[----:B------:R-:W-:Y:S05]  /*216a0*/  BSYNC B1 ;  /* 0x0000000000017941 */ /* 0x000fea0003800000 */
.L_x_394:
        /* <DEDUP_REMOVED lines=22> */
.L_x_397:
[----:B------:R-:W-:Y:S05]  /*21810*/  BSYNC B1 ;  /* 0x0000000000017941 */ /* 0x000fea0003800000 */
.L_x_396:
        /* <DEDUP_REMOVED lines=26> */
.L_x_399:
[----:B------:R-:W-:Y:S05]  /*219c0*/  BSYNC B1 ;  /* 0x0000000000017941 */ /* 0x000fea0003800000 */
.L_x_398:
        /* <DEDUP_REMOVED lines=26> */
.L_x_401:
[----:B------:R-:W-:Y:S05]  /*21b70*/  BSYNC B1 ;  /* 0x0000000000017941 */ /* 0x000fea0003800000 */
.L_x_400:
        /* <DEDUP_REMOVED lines=25> */
.L_x_403:
[----:B------:R-:W-:Y:S05]  /*21d10*/  BSYNC B1 ;  /* 0x0000000000017941 */ /* 0x000fea0003800000 */
.L_x_402:
        /* <DEDUP_REMOVED lines=28> */
.L_x_405:
[----:B------:R-:W-:Y:S05]  /*21ee0*/  BSYNC B1 ;  /* 0x0000000000017941 */ /* 0x000fea0003800000 */
.L_x_404:
        /* <DEDUP_REMOVED lines=29> */
.L_x_407:
[----:B------:R-:W-:Y:S05]  /*220c0*/  BSYNC B1 ;  /* 0x0000000000017941 */ /* 0x000fea0003800000 */
.L_x_406:
        /* <DEDUP_REMOVED lines=26> */
.L_x_409:
[----:B------:R-:W-:Y:S05]  /*22270*/  BSYNC B1 ;  /* 0x0000000000017941 */ /* 0x000fea0003800000 */
.L_x_408:
        /* <DEDUP_REMOVED lines=25> */
.L_x_411:
[----:B------:R-:W-:Y:S05]  /*22410*/  BSYNC B1 ;  /* 0x0000000000017941 */ /* 0x000fea0003800000 */
.L_x_410:
        /* <DEDUP_REMOVED lines=28> */
.L_x_413:
[----:B------:R-:W-:Y:S05]  /*225e0*/  BSYNC B1 ;  /* 0x0000000000017941 */ /* 0x000fea0003800000 */
.L_x_412:
        /* <DEDUP_REMOVED lines=25> */
.L_x_415:
[----:B------:R-:W-:Y:S05]  /*22780*/  BSYNC B1 ;  /* 0x0000000000017941 */ /* 0x000fea0003800000 */
.L_x_414:
        /* <DEDUP_REMOVED lines=22> */
.L_x_417:
[----:B------:R-:W-:Y:S05]  /*228f0*/  BSYNC B1 ;  /* 0x0000000000017941 */ /* 0x000fea0003800000 */
.L_x_416:
        /* <DEDUP_REMOVED lines=22> */
.L_x_419:
[----:B------:R-:W-:Y:S05]  /*22a60*/  BSYNC B1 ;  /* 0x0000000000017941 */ /* 0x000fea0003800000 */
.L_x_418:
        /* <DEDUP_REMOVED lines=25> */
.L_x_421:
[----:B------:R-:W-:Y:S05]  /*22c00*/  BSYNC B1 ;  /* 0x0000000000017941 */ /* 0x000fea0003800000 */
.L_x_420:
        /* <DEDUP_REMOVED lines=25> */
.L_x_423:
[----:B------:R-:W-:Y:S05]  /*22da0*/  BSYNC B1 ;  /* 0x0000000000017941 */ /* 0x000fea0003800000 */
.L_x_422:
        /* <DEDUP_REMOVED lines=22> */
.L_x_425:
[----:B------:R-:W-:Y:S05]  /*22f10*/  BSYNC B1 ;  /* 0x0000000000017941 */ /* 0x000fea0003800000 */
.L_x_424:
        /* <DEDUP_REMOVED lines=22> */
.L_x_427:
[----:B------:R-:W-:Y:S05]  /*23080*/  BSYNC B1 ;  /* 0x0000000000017941 */ /* 0x000fea0003800000 */
.L_x_426:
        /* <DEDUP_REMOVED lines=25> */
.L_x_429:
[----:B------:R-:W-:Y:S05]  /*23220*/  BSYNC B1 ;  /* 0x0000000000017941 */ /* 0x000fea0003800000 */
.L_x_428:
        /* <DEDUP_REMOVED lines=25> */
.L_x_431:
[----:B------:R-:W-:Y:S05]  /*233c0*/  BSYNC B1 ;  /* 0x0000000000017941 */ /* 0x000fea0003800000 */
.L_x_430:
        /* <DEDUP_REMOVED lines=22> */
.L_x_433:
[----:B------:R-:W-:Y:S05]  /*23530*/  BSYNC B1 ;  /* 0x0000000000017941 */ /* 0x000fea0003800000 */
.L_x_432:
        /* <DEDUP_REMOVED lines=22> */
.L_x_435:
[----:B------:R-:W-:Y:S05]  /*236a0*/  BSYNC B1 ;  /* 0x0000000000017941 */ /* 0x000fea0003800000 */
.L_x_434:
        /* <DEDUP_REMOVED lines=22> */
.L_x_437:
[----:B------:R-:W-:Y:S05]  /*23810*/  BSYNC B1 ;  /* 0x0000000000017941 */ /* 0x000fea0003800000 */
.L_x_436:
        /* <DEDUP_REMOVED lines=22> */
.L_x_439:
[----:B------:R-:W-:Y:S05]  /*23980*/  BSYNC B1 ;  /* 0x0000000000017941 */ /* 0x000fea0003800000 */
.L_x_438:
        /* <DEDUP_REMOVED lines=22> */
.L_x_441:
[----:B------:R-:W-:Y:S05]  /*23af0*/  BSYNC B1 ;  /* 0x0000000000017941 */ /* 0x000fea0003800000 */
.L_x_440:
        /* <DEDUP_REMOVED lines=22> */
.L_x_443:
[----:B------:R-:W-:Y:S05]  /*23c60*/  BSYNC B1 ;  /* 0x0000000000017941 */ /* 0x000fea0003800000 */
.L_x_442:
        /* <DEDUP_REMOVED lines=22> */
.L_x_445:
[----:B------:R-:W-:Y:S05]  /*23dd0*/  BSYNC B1 ;  /* 0x0000000000017941 */ /* 0x000fea0003800000 */
.L_x_444:
        /* <DEDUP_REMOVED lines=22> */
.L_x_447:
[----:B------:R-:W-:Y:S05]  /*23f40*/  BSYNC B1 ;  /* 0x0000000000017941 */ /* 0x000fea0003800000 */
.L_x_446:
        /* <DEDUP_REMOVED lines=22> */
.L_x_449:
[----:B------:R-:W-:Y:S05]  /*240b0*/  BSYNC B1 ;  /* 0x0000000000017941 */ /* 0x000fea0003800000 */
.L_x_448:
        /* <DEDUP_REMOVED lines=22> */
.L_x_451:
[----:B------:R-:W-:Y:S05]  /*24220*/  BSYNC B1 ;  /* 0x0000000000017941 */ /* 0x000fea0003800000 */
.L_x_450:
        /* <DEDUP_REMOVED lines=22> */
.L_x_453:
[----:B------:R-:W-:Y:S05]  /*24390*/  BSYNC B1 ;  /* 0x0000000000017941 */ /* 0x000fea0003800000 */
.L_x_452:
        /* <DEDUP_REMOVED lines=22> */
.L_x_455:
[----:B------:R-:W-:Y:S05]  /*24500*/  BSYNC B1 ;  /* 0x0000000000017941 */ /* 0x000fea0003800000 */
.L_x_454:
        /* <DEDUP_REMOVED lines=22> */
.L_x_457:
[----:B------:R-:W-:Y:S05]  /*24670*/  BSYNC B1 ;  /* 0x0000000000017941 */ /* 0x000fea0003800000 */
.L_x_456:
        /* <DEDUP_REMOVED lines=22> */
.L_x_459:
[----:B------:R-:W-:Y:S05]  /*247e0*/  BSYNC B1 ;  /* 0x0000000000017941 */ /* 0x000fea0003800000 */
.L_x_458:
        /* <DEDUP_REMOVED lines=22> */
.L_x_461:
[----:B------:R-:W-:Y:S05]  /*24950*/  BSYNC B1 ;  /* 0x0000000000017941 */ /* 0x000fea0003800000 */
.L_x_460:
        /* <DEDUP_REMOVED lines=26> */
.L_x_463:
[----:B------:R-:W-:Y:S05]  /*24b00*/  BSYNC B1 ;  /* 0x0000000000017941 */ /* 0x000fea0003800000 */
.L_x_462:
        /* <DEDUP_REMOVED lines=26> */
.L_x_465:
[----:B------:R-:W-:Y:S05]  /*24cb0*/  BSYNC B1 ;  /* 0x0000000000017941 */ /* 0x000fea0003800000 */
.L_x_464:
        /* <DEDUP_REMOVED lines=25> */
.L_x_467:
[----:B------:R-:W-:Y:S05]  /*24e50*/  BSYNC B1 ;  /* 0x0000000000017941 */ /* 0x000fea0003800000 */
.L_x_466:
        /* <DEDUP_REMOVED lines=28> */
.L_x_469:
[----:B------:R-:W-:Y:S05]  /*25020*/  BSYNC B1 ;  /* 0x0000000000017941 */ /* 0x000fea0003800000 */
.L_x_468:
        /* <DEDUP_REMOVED lines=29> */
.L_x_471:
[----:B------:R-:W-:Y:S05]  /*25200*/  BSYNC B1 ;  /* 0x0000000000017941 */ /* 0x000fea0003800000 */
.L_x_470:
        /* <DEDUP_REMOVED lines=26> */
.L_x_473:
[----:B------:R-:W-:Y:S05]  /*253b0*/  BSYNC B1 ;  /* 0x0000000000017941 */ /* 0x000fea0003800000 */
.L_x_472:
        /* <DEDUP_REMOVED lines=25> */
.L_x_475:
[----:B------:R-:W-:Y:S05]  /*25550*/  BSYNC B1 ;  /* 0x0000000000017941 */ /* 0x000fea0003800000 */
.L_x_474:
        /* <DEDUP_REMOVED lines=28> */
.L_x_477:
[----:B------:R-:W-:Y:S05]  /*25720*/  BSYNC B1 ;  /* 0x0000000000017941 */ /* 0x000fea0003800000 */
.L_x_476:
        /* <DEDUP_REMOVED lines=25> */
.L_x_479:
[----:B------:R-:W-:Y:S05]  /*258c0*/  BSYNC B1 ;  /* 0x0000000000017941 */ /* 0x000fea0003800000 */
.L_x_478:
        /* <DEDUP_REMOVED lines=22> */
.L_x_481:
[----:B------:R-:W-:Y:S05]  /*25a30*/  BSYNC B1 ;  /* 0x0000000000017941 */ /* 0x000fea0003800000 */
.L_x_480:
        /* <DEDUP_REMOVED lines=22> */
.L_x_483:
[----:B------:R-:W-:Y:S05]  /*25ba0*/  BSYNC B1 ;  /* 0x0000000000017941 */ /* 0x000fea0003800000 */
.L_x_482:
        /* <DEDUP_REMOVED lines=25> */
.L_x_485:
[----:B------:R-:W-:Y:S05]  /*25d40*/  BSYNC B1 ;  /* 0x0000000000017941 */ /* 0x000fea0003800000 */
.L_x_484:
        /* <DEDUP_REMOVED lines=25> */
.L_x_487:
[----:B------:R-:W-:Y:S05]  /*25ee0*/  BSYNC B1 ;  /* 0x0000000000017941 */ /* 0x000fea0003800000 */
.L_x_486:
        /* <DEDUP_REMOVED lines=22> */
.L_x_489:
[----:B------:R-:W-:Y:S05]  /*26050*/  BSYNC B1 ;  /* 0x0000000000017941 */ /* 0x000fea0003800000 */
.L_x_488:
        /* <DEDUP_REMOVED lines=22> */
.L_x_491:
[----:B------:R-:W-:Y:S05]  /*261c0*/  BSYNC B1 ;  /* 0x0000000000017941 */ /* 0x000fea0003800000 */
.L_x_490:
        /* <DEDUP_REMOVED lines=25> */
.L_x_493:
[----:B------:R-:W-:Y:S05]  /*26360*/  BSYNC B1 ;  /* 0x0000000000017941 */ /* 0x000fea0003800000 */
.L_x_492:
        /* <DEDUP_REMOVED lines=25> */
.L_x_495:
[----:B------:R-:W-:Y:S05]  /*26500*/  BSYNC B1 ;  /* 0x0000000000017941 */ /* 0x000fea0003800000 */
.L_x_494:
        /* <DEDUP_REMOVED lines=22> */
.L_x_497:
[----:B------:R-:W-:Y:S05]  /*26670*/  BSYNC B1 ;  /* 0x0000000000017941 */ /* 0x000fea0003800000 */
.L_x_496:
        /* <DEDUP_REMOVED lines=22> */
.L_x_499:
[----:B------:R-:W-:Y:S05]  /*267e0*/  BSYNC B1 ;  /* 0x0000000000017941 */ /* 0x000fea0003800000 */
.L_x_498:
        /* <DEDUP_REMOVED lines=22> */
.L_x_501:
[----:B------:R-:W-:Y:S05]  /*26950*/  BSYNC B1 ;  /* 0x0000000000017941 */ /* 0x000fea0003800000 */
.L_x_500:
        /* <DEDUP_REMOVED lines=22> */
.L_x_503:
[----:B------:R-:W-:Y:S05]  /*26ac0*/  BSYNC B1 ;  /* 0x0000000000017941 */ /* 0x000fea0003800000 */
.L_x_502:
        /* <DEDUP_REMOVED lines=22> */
.L_x_505:
[----:B------:R-:W-:Y:S05]  /*26c30*/  BSYNC B1 ;  /* 0x0000000000017941 */ /* 0x000fea0003800000 */
.L_x_504:
        /* <DEDUP_REMOVED lines=22> */
.L_x_507:
[----:B------:R-:W-:Y:S05]  /*26da0*/  BSYNC B1 ;  /* 0x0000000000017941 */ /* 0x000fea0003800000 */
.L_x_506:
        /* <DEDUP_REMOVED lines=22> */
.L_x_509:
[----:B------:R-:W-:Y:S05]  /*26f10*/  BSYNC B1 ;  /* 0x0000000000017941 */ /* 0x000fea0003800000 */
.L_x_508:
        /* <DEDUP_REMOVED lines=22> */
.L_x_511:
[----:B------:R-:W-:Y:S05]  /*27080*/  BSYNC B1 ;  /* 0x0000000000017941 */ /* 0x000fea0003800000 */
.L_x_510:
        /* <DEDUP_REMOVED lines=22> */
.L_x_513:
[----:B------:R-:W-:Y:S05]  /*271f0*/  BSYNC B1 ;  /* 0x0000000000017941 */ /* 0x000fea0003800000 */
.L_x_512:
        /* <DEDUP_REMOVED lines=22> */
.L_x_515:
[----:B------:R-:W-:Y:S05]  /*27360*/  BSYNC B1 ;  /* 0x0000000000017941 */ /* 0x000fea0003800000 */
.L_x_514:
        /* <DEDUP_REMOVED lines=22> */
.L_x_517:
[----:B------:R-:W-:Y:S05]  /*274d0*/  BSYNC B1 ;  /* 0x0000000000017941 */ /* 0x000fea0003800000 */
.L_x_516:
        /* <DEDUP_REMOVED lines=22> */
.L_x_519:
[----:B------:R-:W-:Y:S05]  /*27640*/  BSYNC B1 ;  /* 0x0000000000017941 */ /* 0x000fea0003800000 */
.L_x_518:
        /* <DEDUP_REMOVED lines=22> */
.L_x_521:
[----:B------:R-:W-:Y:S05]  /*277b0*/  BSYNC B1 ;  /* 0x0000000000017941 */ /* 0x000fea0003800000 */
.L_x_520:
        /* <DEDUP_REMOVED lines=22> */
.L_x_523:
[----:B------:R-:W-:Y:S05]  /*27920*/  BSYNC B1 ;  /* 0x0000000000017941 */ /* 0x000fea0003800000 */
.L_x_522:
        /* <DEDUP_REMOVED lines=22> */
.L_x_525:
[----:B------:R-:W-:Y:S05]  /*27a90*/  BSYNC B1 ;  /* 0x0000000000017941 */ /* 0x000fea0003800000 */
.L_x_524:
        /* <DEDUP_REMOVED lines=26> */
.L_x_527:
[----:B------:R-:W-:Y:S05]  /*27c40*/  BSYNC B1 ;  /* 0x0000000000017941 */ /* 0x000fea0003800000 */
.L_x_526:
        /* <DEDUP_REMOVED lines=26> */
.L_x_529:
[----:B------:R-:W-:Y:S05]  /*27df0*/  BSYNC B1 ;  /* 0x0000000000017941 */ /* 0x000fea0003800000 */
.L_x_528:
        /* <DEDUP_REMOVED lines=25> */
.L_x_531:
[----:B------:R-:W-:Y:S05]  /*27f90*/  BSYNC B1 ;  /* 0x0000000000017941 */ /* 0x000fea0003800000 */
.L_x_530:
        /* <DEDUP_REMOVED lines=28> */
.L_x_533:
[----:B------:R-:W-:Y:S05]  /*28160*/  BSYNC B1 ;  /* 0x0000000000017941 */ /* 0x000fea0003800000 */
.L_x_532:
        /* <DEDUP_REMOVED lines=29> */
.L_x_535:
[----:B------:R-:W-:Y:S05]  /*28340*/  BSYNC B1 ;  /* 0x0000000000017941 */ /* 0x000fea0003800000 */
.L_x_534:
        /* <DEDUP_REMOVED lines=26> */
.L_x_537:
[----:B------:R-:W-:Y:S05]  /*284f0*/  BSYNC B1 ;  /* 0x0000000000017941 */ /* 0x000fea0003800000 */
.L_x_536:
        /* <DEDUP_REMOVED lines=25> */
.L_x_539:
[----:B------:R-:W-:Y:S05]  /*28690*/  BSYNC B1 ;  /* 0x0000000000017941 */ /* 0x000fea0003800000 */
.L_x_538:
        /* <DEDUP_REMOVED lines=28> */
.L_x_541:
[----:B------:R-:W-:Y:S05]  /*28860*/  BSYNC B1 ;  /* 0x0000000000017941 */ /* 0x000fea0003800000 */
.L_x_540:
        /* <DEDUP_REMOVED lines=25> */
.L_x_543:
[----:B------:R-:W-:Y:S05]  /*28a00*/  BSYNC B1 ;  /* 0x0000000000017941 */ /* 0x000fea0003800000 */
.L_x_542:
[----:B-----5:R-:W-:Y:S04]  /*28a10*/  STL [R1+0x4a4], R7 ;  /* 0x0004a40701007387 */ /* 0x020fe80000100800 */
[----:B------:R3:W-:Y:S04]  /*28a20*/  STL [R1+0x4a0], R6 ;  /* 0x0004a00601007387 */ /* 0x0007e80000100800 */
[----:B---3--:R-:W3:Y:S01]  /*28a30*/  LDL.LU R6, [R1] ;  /* 0x0000000001067983 */ /* 0x008ee20000300800 */
        /* <DEDUP_REMOVED lines=19> */
.L_x_545:
[----:B------:R-:W-:Y:S05]  /*28b70*/  BSYNC B1 ;  /* 0x0000000000017941 */ /* 0x000fea0003800000 */
.L_x_544:
        /* <DEDUP_REMOVED lines=22> */
.L_x_547:
[----:B------:R-:W-:Y:S05]  /*28ce0*/  BSYNC B1 ;  /* 0x0000000000017941 */ /* 0x000fea0003800000 */
.L_x_546:
        /* <DEDUP_REMOVED lines=25> */
.L_x_549:
[----:B------:R-:W-:Y:S05]  /*28e80*/  BSYNC B1 ;  /* 0x0000000000017941 */ /* 0x000fea0003800000 */
.L_x_548:
        /* <DEDUP_REMOVED lines=25> */
.L_x_551:
[----:B------:R-:W-:Y:S05]  /*29020*/  BSYNC B1 ;  /* 0x0000000000017941 */ /* 0x000fea0003800000 */
.L_x_550:
        /* <DEDUP_REMOVED lines=22> */
.L_x_553:
[----:B------:R-:W-:Y:S05]  /*29190*/  BSYNC B1 ;  /* 0x0000000000017941 */ /* 0x000fea0003800000 */
.L_x_552:
        /* <DEDUP_REMOVED lines=22> */
.L_x_555:
[----:B------:R-:W-:Y:S05]  /*29300*/  BSYNC B1 ;  /* 0x0000000000017941 */ /* 0x000fea0003800000 */
.L_x_554:
        /* <DEDUP_REMOVED lines=25> */
.L_x_557:
[----:B------:R-:W-:Y:S05]  /*294a0*/  BSYNC B1 ;  /* 0x0000000000017941 */ /* 0x000fea0003800000 */
.L_x_556:
        /* <DEDUP_REMOVED lines=25> */
.L_x_559:
[----:B------:R-:W-:Y:S05]  /*29640*/  BSYNC B1 ;  /* 0x0000000000017941 */ /* 0x000fea0003800000 */
.L_x_558:
[----:B-----5:R2:W-:Y:S02]  /*29650*/  STL [R1+0x494], R3 ;  /* 0x0004940301007387 */ /* 0x0205e40000100800 */
[----:B--2---:R-:W-:-:S04]  /*29660*/  IMAD.U32 R3, R17, 0x10000, RZ ;  /* 0x0001000011037824 */ /* 0x004fc800078e00ff */
[----:B------:R-:W-:-:S04]  /*29670*/  FMUL R3, R3, R16 ;  /* 0x0000001003037220 */ /* 0x000fc80000400000 */
[----:B------:R-:W-:Y:S02]  /*29680*/  FFMA R224, R224, R2, R3 ;  /* 0x00000002e0e07223 */ /* 0x000fe40000000003 */
[----:B------:R2:W5:Y:S01]  /*29690*/  LDL.LU R3, [R1+0x494] ;  /* 0x0004940001037983 */ /* 0x0005620000300800 */
[----:B------:R-:W-:Y:S01]  /*296a0*/  ISETP.GT.AND P4, PT, R0, 0x100, P2 ;  /* 0x000001000000780c */ /* 0x000fe20001784270 */
[----:B------:R-:W-:Y:S01]  /*296b0*/  BSSY B1, `(.L_x_560) ;  /* 0x0000005000017945 */ /* 0x000fe20003800000 */
[----:B------:R-:W-:-:S05]  /*296c0*/  F2FP.BF16.F32.PACK_AB R224, RZ, R224 ;  /* 0x000000e0ffe0723e */ /* 0x000fca00000010ff */
[----:B------:R2:W-:Y:S06]  /*296d0*/  @P5 STG.E.U16 desc[UR60][R4.64+0x100], R224 ;  /* 0x000100e004005986 */ /* 0x0005ec000c10153c */
[----:B------:R-:W-:Y:S05]  /*296e0*/  @!P4 BRA `(.L_x_561) ;  /* 0x000000000004c947 */ /* 0x000fea0003800000 */
[----:B------:R0:W5:Y:S02]  /*296f0*/  LDG.E.LTC128B.U16 R17, desc[UR60][R20.64+0x102] ;  /* 0x0001023c14117981 */ /* 0x000164000c1e1520 */
.L_x_561:
[----:B------:R-:W-:Y:S05]  /*29700*/  BSYNC B1 ;  /* 0x0000000000017941 */ /* 0x000fea0003800000 */
.L_x_560:
[----:B--2--5:R-:W-:Y:S01]  /*29710*/  IMAD.U32 R224, R17, 0x10000, RZ ;  /* 0x0001000011e07824 */ /* 0x024fe200078e00ff */
[----:B------:R-:W-:Y:S01]  /*29720*/  ISETP.GT.AND P5, PT, R0, 0x108, P3 ;  /* 0x000001080000780c */ /* 0x000fe20001fa4270 */
[----:B------:R-:W-:Y:S02]  /*29730*/  BSSY B1, `(.L_x_562) ;  /* 0x0000007000017945 */ /* 0x000fe40003800000 */
[----:B------:R-:W-:-:S04]  /*29740*/  FMUL R224, R224, R16 ;  /* 0x00000010e0e07220 */ /* 0x000fc80000400000 */
[----:B------:R-:W-:-:S05]  /*29750*/  FFMA R224, R225, R2, R224 ;  /* 0x00000002e1e07223 */ /* 0x000fca00000000e0 */
[----:B------:R-:W-:-:S05]  /*29760*/  F2FP.BF16.F32.PACK_AB R224, RZ, R224 ;  /* 0x000000e0ffe0723e */ /* 0x000fca00000010ff */
[----:B------:R2:W-:Y:S01]  /*29770*/  @P4 STG.E.U16 desc[UR60][R4.64+0x102], R224 ;  /* 0x000102e004004986 */ /* 0x0005e2000c10153c */
[----:B------:R-:W-:Y:S05]  /*29780*/  @!P5 BRA `(.L_x_563) ;  /* 0x000000000004d947 */ /* 0x000fea0003800000 */
[----:B------:R0:W5:Y:S02]  /*29790*/  LDG.E.LTC128B.U16 R17, desc[UR60][R18.64+0x100] ;  /* 0x0001003c12117981 */ /* 0x000164000c1e1520 */
.L_x_563:
[----:B------:R-:W-:Y:S05]  /*297a0*/  BSYNC B1 ;  /* 0x0000000000017941 */ /* 0x000fea0003800000 */
.L_x_562:
        /* <DEDUP_REMOVED lines=9> */
.L_x_565:
[----:B------:R-:W-:Y:S05]  /*29840*/  BSYNC B1 ;  /* 0x0000000000017941 */ /* 0x000fea0003800000 */
.L_x_564:
        /* <DEDUP_REMOVED lines=9> */
.L_x_567:
[----:B------:R-:W-:Y:S05]  /*298e0*/  BSYNC B1 ;  /* 0x0000000000017941 */ /* 0x000fea0003800000 */
.L_x_566:
        /* <DEDUP_REMOVED lines=9> */
.L_x_569:
[----:B------:R-:W-:Y:S05]  /*29980*/  BSYNC B1 ;  /* 0x0000000000017941 */ /* 0x000fea0003800000 */
.L_x_568:
        /* <DEDUP_REMOVED lines=9> */
.L_x_571:
[----:B------:R-:W-:Y:S05]  /*29a20*/  BSYNC B1 ;  /* 0x0000000000017941 */ /* 0x000fea0003800000 */
.L_x_570:
        /* <DEDUP_REMOVED lines=9> */
.L_x_573:
[----:B------:R-:W-:Y:S05]  /*29ac0*/  BSYNC B1 ;  /* 0x0000000000017941 */ /* 0x000fea0003800000 */
.L_x_572:
        /* <DEDUP_REMOVED lines=9> */
.L_x_575:
[----:B------:R-:W-:Y:S05]  /*29b60*/  BSYNC B1 ;  /* 0x0000000000017941 */ /* 0x000fea0003800000 */
.L_x_574:
        /* <DEDUP_REMOVED lines=9> */
.L_x_577:
[----:B------:R-:W-:Y:S05]  /*29c00*/  BSYNC B1 ;  /* 0x0000000000017941 */ /* 0x000fea0003800000 */
.L_x_576:
        /* <DEDUP_REMOVED lines=9> */
.L_x_579:
[----:B------:R-:W-:Y:S05]  /*29ca0*/  BSYNC B1 ;  /* 0x0000000000017941 */ /* 0x000fea0003800000 */
.L_x_578:
        /* <DEDUP_REMOVED lines=9> */
.L_x_581:
[----:B------:R-:W-:Y:S05]  /*29d40*/  BSYNC B1 ;  /* 0x0000000000017941 */ /* 0x000fea0003800000 */
.L_x_580:
        /* <DEDUP_REMOVED lines=9> */
.L_x_583:
[----:B------:R-:W-:Y:S05]  /*29de0*/  BSYNC B1 ;  /* 0x0000000000017941 */ /* 0x000fea0003800000 */
.L_x_582:
        /* <DEDUP_REMOVED lines=9> */
.L_x_585:
[----:B------:R-:W-:Y:S05]  /*29e80*/  BSYNC B1 ;  /* 0x0000000000017941 */ /* 0x000fea0003800000 */
.L_x_584:
        /* <DEDUP_REMOVED lines=9> */
.L_x_587:
[----:B------:R-:W-:Y:S05]  /*29f20*/  BSYNC B1 ;  /* 0x0000000000017941 */ /* 0x000fea0003800000 */
.L_x_586:
        /* <DEDUP_REMOVED lines=9> */
.L_x_589:
[----:B------:R-:W-:Y:S05]  /*29fc0*/  BSYNC B1 ;  /* 0x0000000000017941 */ /* 0x000fea0003800000 */
.L_x_588:
[----:B------:R0:W5:Y:S02]  /*29fd0*/  LDL.64 R220, [R1+0x440] ;  /* 0x0004400001dc7983 */ /* 0x0001640000100a00 */
[----:B--2--5:R-:W-:Y:S01]  /*29fe0*/  IMAD.U32 R216, R17, 0x10000, RZ ;  /* 0x0001000011d87824 */ /* 0x024fe200078e00ff */
[----:B------:R-:W-:Y:S01]  /*29ff0*/  ISETP.GT.AND P3, PT, R3, 0x90, PT ;  /* 0x000000900300780c */ /* 0x000fe20003f64270 */
[----:B------:R-:W-:Y:S02]  /*2a000*/  BSSY B1, `(.L_x_590) ;  /* 0x0000008000017945 */ /* 0x000fe40003800000 */
[----:B------:R-:W-:Y:S01]  /*2a010*/  FMUL R216, R216, R16 ;  /* 0x00000010d8d87220 */ /* 0x000fe20000400000 */
[----:B------:R-:W-:-:S03]  /*2a020*/  ISETP.GT.AND P1, PT, R0, RZ, P3 ;  /* 0x000000ff0000720c */ /* 0x000fc60001f24270 */
[----:B------:R-:W-:-:S05]  /*2a030*/  FFMA R216, R223, R2, R216 ;  /* 0x00000002dfd87223 */ /* 0x000fca00000000d8 */
[----:B------:R-:W-:-:S05]  /*2a040*/  F2FP.BF16.F32.PACK_AB R216, RZ, R216 ;  /* 0x000000d8ffd8723e */ /* 0x000fca00000010ff */
[----:B------:R0:W-:Y:S01]  /*2a050*/  @P0 STG.E.U16 desc[UR60][R22.64+0x112], R216 ;  /* 0x000112d816000986 */ /* 0x0001e2000c10153c */
[----:B------:R-:W-:Y:S05]  /*2a060*/  @!P1 BRA `(.L_x_591) ;  /* 0x0000000000049947 */ /* 0x000fea0003800000 */
[----:B------:R2:W5:Y:S02]  /*2a070*/  LDG.E.LTC128B.U16 R17, desc[UR60][R220.64+0x120] ;  /* 0x0001203cdc117981 */ /* 0x000564000c1e1520 */
.L_x_591:
[----:B------:R-:W-:Y:S05]  /*2a080*/  BSYNC B1 ;  /* 0x0000000000017941 */ /* 0x000fea0003800000 */
.L_x_590:
[----:B0----5:R-:W-:Y:S01]  /*2a090*/  IMAD.U32 R216, R17, 0x10000, RZ ;  /* 0x0001000011d87824 */ /* 0x021fe200078e00ff */
        /* <DEDUP_REMOVED lines=9> */
.L_x_593:
[----:B------:R-:W-:Y:S05]  /*2a130*/  BSYNC B1 ;  /* 0x0000000000017941 */ /* 0x000fea0003800000 */
.L_x_592:
[----:B------:R1:W5:Y:S02]  /*2a140*/  LDL.64 R218, [R1+0x420] ;  /* 0x0004200001da7983 */ /* 0x0003640000100a00 */
[----:B0----5:R-:W-:Y:S01]  /*2a150*/  IMAD.U32 R208, R17, 0x10000, RZ ;  /* 0x0001000011d07824 */ /* 0x021fe200078e00ff */
        /* <DEDUP_REMOVED lines=8> */
.L_x_595:
[----:B------:R-:W-:Y:S05]  /*2a1e0*/  BSYNC B1 ;  /* 0x0000000000017941 */ /* 0x000fea0003800000 */
.L_x_594:
[----:B------:R-:W2:Y:S01]  /*2a1f0*/  LDL.64 R216, [R1+0x428] ;  /* 0x0004280001d87983 */ /* 0x000ea20000100a00 */
[----:B-1---5:R-:W-:Y:S01]  /*2a200*/  IMAD.U32 R208, R17, 0x10000, RZ ;  /* 0x0001000011d07824 */ /* 0x022fe200078e00ff */
[----:B------:R-:W-:Y:S01]  /*2a210*/  ISETP.GT.AND P0, PT, R0, 0x8, P2 ;  /* 0x000000080000780c */ /* 0x000fe20001704270 */
[----:B------:R-:W-:Y:S02]  /*2a220*/  BSSY B1, `(.L_x_596) ;  /* 0x0000007000017945 */ /* 0x000fe40003800000 */
[----:B------:R-:W-:-:S04]  /*2a230*/  FMUL R208, R208, R16 ;  /* 0x00000010d0d07220 */ /* 0x000fc80000400000 */
[----:B------:R-:W-:-:S05]  /*2a240*/  FFMA R208, R210, R2, R208 ;  /* 0x00000002d2d07223 */ /* 0x000fca00000000d0 */
[----:B------:R-:W-:-:S05]  /*2a250*/  F2FP.BF16.F32.PACK_AB R208, RZ, R208 ;  /* 0x000000d0ffd0723e */ /* 0x000fca00000010ff */
[----:B--2---:R1:W-:Y:S01]  /*2a260*/  @P1 STG.E.U16 desc[UR60][R216.64+0x120], R208 ;  /* 0x000120d0d8001986 */ /* 0x0043e2000c10153c */
[----:B------:R-:W-:Y:S05]  /*2a270*/  @!P0 BRA `(.L_x_597) ;  /* 0x0000000000048947 */ /* 0x000fea0003800000 */
[----:B------:R2:W5:Y:S02]  /*2a280*/  LDG.E.LTC128B.U16 R17, desc[UR60][R218.64+0x122] ;  /* 0x0001223cda117981 */ /* 0x000564000c1e1520 */
.L_x_597:
[----:B------:R-:W-:Y:S05]  /*2a290*/  BSYNC B1 ;  /* 0x0000000000017941 */ /* 0x000fea0003800000 */
.L_x_596:
[----:B-----5:R-:W-:Y:S01]  /*2a2a0*/  IMAD.U32 R209, R17, 0x10000, RZ ;  /* 0x0001000011d17824 */ /* 0x020fe200078e00ff */
[----:B------:R-:W-:Y:S01]  /*2a2b0*/  ISETP.GT.AND P1, PT, R3, 0x98, PT ;  /* 0x000000980300780c */ /* 0x000fe20003f24270 */
[----:B------:R-:W-:Y:S02]  /*2a2c0*/  BSSY B1, `(.L_x_598) ;  /* 0x0000008000017945 */ /* 0x000fe40003800000 */
[----:B-1----:R-:W-:Y:S01]  /*2a2d0*/  FMUL R208, R209, R16 ;  /* 0x00000010d1d07220 */ /* 0x002fe20000400000 */
[----:B------:R-:W-:-:S03]  /*2a2e0*/  ISETP.GT.AND P5, PT, R0, RZ, P1 ;  /* 0x000000ff0000720c */ /* 0x000fc60000fa4270 */
[----:B------:R-:W-:-:S05]  /*2a2f0*/  FFMA R208, R211, R2, R208 ;  /* 0x00000002d3d07223 */ /* 0x000fca00000000d0 */
[----:B------:R-:W-:-:S05]  /*2a300*/  F2FP.BF16.F32.PACK_AB R208, RZ, R208 ;  /* 0x000000d0ffd0723e */ /* 0x000fca00000010ff */
[----:B------:R1:W-:Y:S01]  /*2a310*/  @P0 STG.E.U16 desc[UR60][R216.64+0x122], R208 ;  /* 0x000122d0d8000986 */ /* 0x0003e2000c10153c */
[----:B------:R-:W-:Y:S05]  /*2a320*/  @!P5 BRA `(.L_x_599) ;  /* 0x000000000004d947 */ /* 0x000fea0003800000 */
[----:B------:R0:W5:Y:S02]  /*2a330*/  LDG.E.LTC128B.U16 R17, desc[UR60][R220.64+0x130] ;  /* 0x0001303cdc117981 */ /* 0x000164000c1e1520 */
.L_x_599:
[----:B------:R-:W-:Y:S05]  /*2a340*/  BSYNC B1 ;  /* 0x0000000000017941 */ /* 0x000fea0003800000 */
.L_x_598:
[----:B-----5:R-:W-:Y:S01]  /*2a350*/  IMAD.U32 R209, R17, 0x10000, RZ ;  /* 0x0001000011d17824 */ /* 0x020fe200078e00ff */
        /* <DEDUP_REMOVED lines=9> */
.L_x_601:
[----:B------:R-:W-:Y:S05]  /*2a3f0*/  BSYNC B1 ;  /* 0x0000000000017941 */ /* 0x000fea0003800000 */
.L_x_600:
[----:B0----5:R-:W-:Y:S01]  /*2a400*/  IMAD.U32 R209, R17, 0x10000, RZ ;  /* 0x0001000011d17824 */ /* 0x021fe200078e00ff */
[----:B------:R-:W-:Y:S01]  /*2a410*/  ISETP.GT.AND P5, PT, R0, 0x8, P1 ;  /* 0x000000080000780c */ /* 0x000fe20000fa4270 */
[----:B------:R-:W-:Y:S02]  /*2a420*/  BSSY B1, `(.L_x_602) ;  /* 0x0000007000017945 */ /* 0x000fe40003800000 */
[----:B-1----:R-:W-:-:S04]  /*2a430*/  FMUL R208, R209, R16 ;  /* 0x00000010d1d07220 */ /* 0x002fc80000400000 */
[----:B------:R-:W-:-:S05]  /*2a440*/  FFMA R208, R213, R2, R208 ;  /* 0x00000002d5d07223 */ /* 0x000fca00000000d0 */
[----:B------:R-:W-:-:S05]  /*2a450*/  F2FP.BF16.F32.PACK_AB R208, RZ, R208 ;  /* 0x000000d0ffd0723e */ /* 0x000fca00000010ff */
[----:B------:R0:W-:Y:S01]  /*2a460*/  @P4 STG.E.U16 desc[UR60][R8.64+0x132], R208 ;  /* 0x000132d008004986 */ /* 0x0001e2000c10153c */
[----:B------:R-:W-:Y:S05]  /*2a470*/  @!P5 BRA `(.L_x_603) ;  /* 0x000000000004d947 */ /* 0x000fea0003800000 */
[----:B------:R1:W5:Y:S02]  /*2a480*/  LDG.E.LTC128B.U16 R17, desc[UR60][R218.64+0x130] ;  /* 0x0001303cda117981 */ /* 0x000364000c1e1520 */
.L_x_603:
[----:B------:R-:W-:Y:S05]  /*2a490*/  BSYNC B1 ;  /* 0x0000000000017941 */ /* 0x000fea0003800000 */
.L_x_602:
[----:B-----5:R-:W-:Y:S01]  /*2a4a0*/  IMAD.U32 R209, R17, 0x10000, RZ ;  /* 0x0001000011d17824 */ /* 0x020fe200078e00ff */
        /* <DEDUP_REMOVED lines=8> */
.L_x_605:
[----:B------:R-:W-:Y:S05]  /*2a530*/  BSYNC B1 ;  /* 0x0000000000017941 */ /* 0x000fea0003800000 */
.L_x_604:
        /* <DEDUP_REMOVED lines=9> */
.L_x_607:
[----:B------:R-:W-:Y:S05]  /*2a5d0*/  BSYNC B1 ;  /* 0x0000000000017941 */ /* 0x000fea0003800000 */
.L_x_606:
        /* <DEDUP_REMOVED lines=9> */
.L_x_609:
[----:B------:R-:W-:Y:S05]  /*2a670*/  BSYNC B1 ;  /* 0x0000000000017941 */ /* 0x000fea0003800000 */
.L_x_608:
        /* <DEDUP_REMOVED lines=9> */
.L_x_611:
[----:B------:R-:W-:Y:S05]  /*2a710*/  BSYNC B1 ;  /* 0x0000000000017941 */ /* 0x000fea0003800000 */
.L_x_610:
[----:B------:R-:W2:Y:S01]  /*2a720*/  LDL.64 R208, [R1+0x400] ;  /* 0x0004000001d07983 */ /* 0x000ea20000100a00 */
[----:B-----5:R-:W-:Y:S01]  /*2a730*/  IMAD.U32 R201, R17, 0x10000, RZ ;  /* 0x0001000011c97824 */ /* 0x020fe200078e00ff */
        /* <DEDUP_REMOVED lines=8> */
.L_x_613:
[----:B------:R-:W-:Y:S05]  /*2a7c0*/  BSYNC B1 ;  /* 0x0000000000017941 */ /* 0x000fea0003800000 */
.L_x_612:
[----:B--2--5:R-:W-:Y:S01]  /*2a7d0*/  IMAD.U32 R201, R17, 0x10000, RZ ;  /* 0x0001000011c97824 */ /* 0x024fe200078e00ff */
[----:B------:R-:W-:Y:S01]  /*2a7e0*/  ISETP.GT.AND P5, PT, R0, 0x80, P1 ;  /* 0x000000800000780c */ /* 0x000fe20000fa4270 */
[----:B------:R-:W-:Y:S02]  /*2a7f0*/  BSSY B1, `(.L_x_614) ;  /* 0x0000007000017945 */ /* 0x000fe40003800000 */
[----:B0-----:R-:W-:-:S04]  /*2a800*/  FMUL R200, R201, R16 ;  /* 0x00000010c9c87220 */ /* 0x001fc80000400000 */
[----:B------:R-:W-:-:S05]  /*2a810*/  FFMA R200, R203, R2, R200 ;  /* 0x00000002cbc87223 */ /* 0x000fca00000000c8 */
[----:B------:R-:W-:-:S05]  /*2a820*/  F2FP.BF16.F32.PACK_AB R200, RZ, R200 ;  /* 0x000000c8ffc8723e */ /* 0x000fca00000010ff */
[----:B------:R0:W-:Y:S01]  /*2a830*/  @P4 STG.E.U16 desc[UR60][R208.64+0x122], R200 ;  /* 0x000122c8d0004986 */ /* 0x0001e2000c10153c */
[----:B------:R-:W-:Y:S05]  /*2a840*/  @!P5 BRA `(.L_x_615) ;  /* 0x000000000004d947 */ /* 0x000fea0003800000 */
[----:B------:R2:W5:Y:S02]  /*2a850*/  LDG.E.LTC128B.U16 R17, desc[UR60][R234.64+0x130] ;  /* 0x0001303cea117981 */ /* 0x000564000c1e1520 */
.L_x_615:
[----:B------:R-:W-:Y:S05]  /*2a860*/  BSYNC B1 ;  /* 0x0000000000017941 */ /* 0x000fea0003800000 */
.L_x_614:
        /* <DEDUP_REMOVED lines=9> */
.L_x_617:
[----:B------:R-:W-:Y:S05]  /*2a900*/  BSYNC B1 ;  /* 0x0000000000017941 */ /* 0x000fea0003800000 */
.L_x_616:
        /* <DEDUP_REMOVED lines=9> */
.L_x_619:
[----:B------:R-:W-:Y:S05]  /*2a9a0*/  BSYNC B1 ;  /* 0x0000000000017941 */ /* 0x000fea0003800000 */
.L_x_618:
        /* <DEDUP_REMOVED lines=9> */
.L_x_621:
[----:B------:R-:W-:Y:S05]  /*2aa40*/  BSYNC B1 ;  /* 0x0000000000017941 */ /* 0x000fea0003800000 */
.L_x_620:
        /* <DEDUP_REMOVED lines=9> */
.L_x_623:
[----:B------:R-:W-:Y:S05]  /*2aae0*/  BSYNC B1 ;  /* 0x0000000000017941 */ /* 0x000fea0003800000 */
.L_x_622:
        /* <DEDUP_REMOVED lines=9> */
.L_x_625:
[----:B------:R-:W-:Y:S05]  /*2ab80*/  BSYNC B1 ;  /* 0x0000000000017941 */ /* 0x000fea0003800000 */
.L_x_624:
        /* <DEDUP_REMOVED lines=9> */
.L_x_627:
[----:B------:R-:W-:Y:S05]  /*2ac20*/  BSYNC B1 ;  /* 0x0000000000017941 */ /* 0x000fea0003800000 */
.L_x_626:
        /* <DEDUP_REMOVED lines=9> */
.L_x_629:
[----:B------:R-:W-:Y:S05]  /*2acc0*/  BSYNC B1 ;  /* 0x0000000000017941 */ /* 0x000fea0003800000 */
.L_x_628:
        /* <DEDUP_REMOVED lines=9> */
.L_x_631:
[----:B------:R-:W-:Y:S05]  /*2ad60*/  BSYNC B1 ;  /* 0x0000000000017941 */ /* 0x000fea0003800000 */
.L_x_630:
        /* <DEDUP_REMOVED lines=9> */
.L_x_633:
[----:B------:R-:W-:Y:S05]  /*2ae00*/  BSYNC B1 ;  /* 0x0000000000017941 */ /* 0x000fea0003800000 */
.L_x_632:
        /* <DEDUP_REMOVED lines=9> */
.L_x_635:
[----:B------:R-:W-:Y:S05]  /*2aea0*/  BSYNC B1 ;  /* 0x0000000000017941 */ /* 0x000fea0003800000 */
.L_x_634:
        /* <DEDUP_REMOVED lines=9> */
.L_x_637:
[----:B------:R-:W-:Y:S05]  /*2af40*/  BSYNC B1 ;  /* 0x0000000000017941 */ /* 0x000fea0003800000 */
.L_x_636:
        /* <DEDUP_REMOVED lines=9> */
.L_x_639:
[----:B------:R-:W-:Y:S05]  /*2afe0*/  BSYNC B1 ;  /* 0x0000000000017941 */ /* 0x000fea0003800000 */
.L_x_638:
        /* <DEDUP_REMOVED lines=9> */
.L_x_641:
[----:B------:R-:W-:Y:S05]  /*2b080*/  BSYNC B1 ;  /* 0x0000000000017941 */ /* 0x000fea0003800000 */
.L_x_640:
        /* <DEDUP_REMOVED lines=9> */
.L_x_643:
[----:B------:R-:W-:Y:S05]  /*2b120*/  BSYNC B1 ;  /* 0x0000000000017941 */ /* 0x000fea0003800000 */
.L_x_642:
        /* <DEDUP_REMOVED lines=9> */
.L_x_645:
[----:B------:R-:W-:Y:S05]  /*2b1c0*/  BSYNC B1 ;  /* 0x0000000000017941 */ /* 0x000fea0003800000 */
.L_x_644:
        /* <DEDUP_REMOVED lines=9> */
.L_x_647:
[----:B------:R-:W-:Y:S05]  /*2b260*/  BSYNC B1 ;  /* 0x0000000000017941 */ /* 0x000fea0003800000 */
.L_x_646:
        /* <DEDUP_REMOVED lines=9> */
.L_x_649:
[----:B------:R-:W-:Y:S05]  /*2b300*/  BSYNC B1 ;  /* 0x0000000000017941 */ /* 0x000fea0003800000 */
.L_x_648:
        /* <DEDUP_REMOVED lines=9> */
.L_x_651:
[----:B------:R-:W-:Y:S05]  /*2b3a0*/  BSYNC B1 ;  /* 0x0000000000017941 */ /* 0x000fea0003800000 */
.L_x_650:
        /* <DEDUP_REMOVED lines=9> */
.L_x_653:
[----:B------:R-:W-:Y:S05]  /*2b440*/  BSYNC B1 ;  /* 0x0000000000017941 */ /* 0x000fea0003800000 */
.L_x_652:
        /* <DEDUP_REMOVED lines=10> */
.L_x_655:
[----:B------:R-:W-:Y:S05]  /*2b4f0*/  BSYNC B1 ;  /* 0x0000000000017941 */ /* 0x000fea0003800000 */
.L_x_654:
        /* <DEDUP_REMOVED lines=10> */
.L_x_657:
[----:B------:R-:W-:Y:S05]  /*2b5a0*/  BSYNC B1 ;  /* 0x0000000000017941 */ /* 0x000fea0003800000 */
.L_x_656:
        /* <DEDUP_REMOVED lines=9> */
.L_x_659:
[----:B------:R-:W-:Y:S05]  /*2b640*/  BSYNC B1 ;  /* 0x0000000000017941 */ /* 0x000fea0003800000 */
.L_x_658:
        /* <DEDUP_REMOVED lines=9> */
.L_x_661:
[----:B------:R-:W-:Y:S05]  /*2b6e0*/  BSYNC B1 ;  /* 0x0000000000017941 */ /* 0x000fea0003800000 */
.L_x_660:
        /* <DEDUP_REMOVED lines=10> */
.L_x_663:
[----:B------:R-:W-:Y:S05]  /*2b790*/  BSYNC B1 ;  /* 0x0000000000017941 */ /* 0x000fea0003800000 */
.L_x_662:
        /* <DEDUP_REMOVED lines=10> */
.L_x_665:
[----:B------:R-:W-:Y:S05]  /*2b840*/  BSYNC B1 ;  /* 0x0000000000017941 */ /* 0x000fea0003800000 */
.L_x_664:
        /* <DEDUP_REMOVED lines=9> */
.L_x_667:
[----:B------:R-:W-:Y:S05]  /*2b8e0*/  BSYNC B1 ;  /* 0x0000000000017941 */ /* 0x000fea0003800000 */
.L_x_666:
        /* <DEDUP_REMOVED lines=9> */
.L_x_669:
[----:B------:R-:W-:Y:S05]  /*2b980*/  BSYNC B1 ;  /* 0x0000000000017941 */ /* 0x000fea0003800000 */
.L_x_668:
        /* <DEDUP_REMOVED lines=9> */
.L_x_671:
[----:B------:R-:W-:Y:S05]  /*2ba20*/  BSYNC B1 ;  /* 0x0000000000017941 */ /* 0x000fea0003800000 */
.L_x_670:
        /* <DEDUP_REMOVED lines=9> */
.L_x_673:
[----:B------:R-:W-:Y:S05]  /*2bac0*/  BSYNC B1 ;  /* 0x0000000000017941 */ /* 0x000fea0003800000 */
.L_x_672:
        /* <DEDUP_REMOVED lines=9> */
.L_x_675:
[----:B------:R-:W-:Y:S05]  /*2bb60*/  BSYNC B1 ;  /* 0x0000000000017941 */ /* 0x000fea0003800000 */
.L_x_674:
        /* <DEDUP_REMOVED lines=9> */
.L_x_677:
[----:B------:R-:W-:Y:S05]  /*2bc00*/  BSYNC B1 ;  /* 0x0000000000017941 */ /* 0x000fea0003800000 */
.L_x_676:
        /* <DEDUP_REMOVED lines=9> */
.L_x_679:
[----:B------:R-:W-:Y:S05]  /*2bca0*/  BSYNC B1 ;  /* 0x0000000000017941 */ /* 0x000fea0003800000 */
.L_x_678:
        /* <DEDUP_REMOVED lines=9> */
.L_x_681:
[----:B------:R-:W-:Y:S05]  /*2bd40*/  BSYNC B1 ;  /* 0x0000000000017941 */ /* 0x000fea0003800000 */
.L_x_680:
        /* <DEDUP_REMOVED lines=9> */
.L_x_683:
[----:B------:R-:W-:Y:S05]  /*2bde0*/  BSYNC B1 ;  /* 0x0000000000017941 */ /* 0x000fea0003800000 */
.L_x_682:
        /* <DEDUP_REMOVED lines=9> */
.L_x_685:
[----:B------:R-:W-:Y:S05]  /*2be80*/  BSYNC B1 ;  /* 0x0000000000017941 */ /* 0x000fea0003800000 */
.L_x_684:
        /* <DEDUP_REMOVED lines=9> */
.L_x_687:
[----:B------:R-:W-:Y:S05]  /*2bf20*/  BSYNC B1 ;  /* 0x0000000000017941 */ /* 0x000fea0003800000 */
.L_x_686:
        /* <DEDUP_REMOVED lines=9> */
.L_x_689:
[----:B------:R-:W-:Y:S05]  /*2bfc0*/  BSYNC B1 ;  /* 0x0000000000017941 */ /* 0x000fea0003800000 */
.L_x_688:
        /* <DEDUP_REMOVED lines=9> */
.L_x_691:
[----:B------:R-:W-:Y:S05]  /*2c060*/  BSYNC B1 ;  /* 0x0000000000017941 */ /* 0x000fea0003800000 */
.L_x_690:
        /* <DEDUP_REMOVED lines=9> */
.L_x_693:
[----:B------:R-:W-:Y:S05]  /*2c100*/  BSYNC B1 ;  /* 0x0000000000017941 */ /* 0x000fea0003800000 */
.L_x_692:
        /* <DEDUP_REMOVED lines=9> */
.L_x_695:
[----:B------:R-:W-:Y:S05]  /*2c1a0*/  BSYNC B1 ;  /* 0x0000000000017941 */ /* 0x000fea0003800000 */
.L_x_694:
        /* <DEDUP_REMOVED lines=9> */
.L_x_697:
[----:B------:R-:W-:Y:S05]  /*2c240*/  BSYNC B1 ;  /* 0x0000000000017941 */ /* 0x000fea0003800000 */
.L_x_696:
        /* <DEDUP_REMOVED lines=9> */
.L_x_699:
[----:B------:R-:W-:Y:S05]  /*2c2e0*/  BSYNC B1 ;  /* 0x0000000000017941 */ /* 0x000fea0003800000 */
.L_x_698:
        /* <DEDUP_REMOVED lines=9> */
.L_x_701:
[----:B------:R-:W-:Y:S05]  /*2c380*/  BSYNC B1 ;  /* 0x0000000000017941 */ /* 0x000fea0003800000 */
.L_x_700:
        /* <DEDUP_REMOVED lines=9> */
.L_x_703:
[----:B------:R-:W-:Y:S05]  /*2c420*/  BSYNC B1 ;  /* 0x0000000000017941 */ /* 0x000fea0003800000 */
.L_x_702:
        /* <DEDUP_REMOVED lines=9> */
.L_x_705:
[----:B------:R-:W-:Y:S05]  /*2c4c0*/  BSYNC B1 ;  /* 0x0000000000017941 */ /* 0x000fea0003800000 */
.L_x_704:
        /* <DEDUP_REMOVED lines=9> */
.L_x_707:
[----:B------:R-:W-:Y:S05]  /*2c560*/  BSYNC B1 ;  /* 0x0000000000017941 */ /* 0x000fea0003800000 */
.L_x_706:
        /* <DEDUP_REMOVED lines=9> */
.L_x_709:
[----:B------:R-:W-:Y:S05]  /*2c600*/  BSYNC B1 ;  /* 0x0000000000017941 */ /* 0x000fea0003800000 */
.L_x_708:
        /* <DEDUP_REMOVED lines=9> */
.L_x_711:
[----:B------:R-:W-:Y:S05]  /*2c6a0*/  BSYNC B1 ;  /* 0x0000000000017941 */ /* 0x000fea0003800000 */
.L_x_710:
        /* <DEDUP_REMOVED lines=9> */
.L_x_713:
[----:B------:R-:W-:Y:S05]  /*2c740*/  BSYNC B1 ;  /* 0x0000000000017941 */ /* 0x000fea0003800000 */
.L_x_712:
        /* <DEDUP_REMOVED lines=9> */
.L_x_715:
[----:B------:R-:W-:Y:S05]  /*2c7e0*/  BSYNC B1 ;  /* 0x0000000000017941 */ /* 0x000fea0003800000 */
.L_x_714:
        /* <DEDUP_REMOVED lines=9> */
.L_x_717:
[----:B------:R-:W-:Y:S05]  /*2c880*/  BSYNC B1 ;  /* 0x0000000000017941 */ /* 0x000fea0003800000 */
.L_x_716:
        /* <DEDUP_REMOVED lines=10> */
.L_x_719:
[----:B------:R-:W-:Y:S05]  /*2c930*/  BSYNC B1 ;  /* 0x0000000000017941 */ /* 0x000fea0003800000 */
.L_x_718:
        /* <DEDUP_REMOVED lines=10> */
.L_x_721:
[----:B------:R-:W-:Y:S05]  /*2c9e0*/  BSYNC B1 ;  /* 0x0000000000017941 */ /* 0x000fea0003800000 */
.L_x_720:
        /* <DEDUP_REMOVED lines=9> */
.L_x_723:
[----:B------:R-:W-:Y:S05]  /*2ca80*/  BSYNC B1 ;  /* 0x0000000000017941 */ /* 0x000fea0003800000 */
.L_x_722:
        /* <DEDUP_REMOVED lines=9> */
.L_x_725:
[----:B------:R-:W-:Y:S05]  /*2cb20*/  BSYNC B1 ;  /* 0x0000000000017941 */ /* 0x000fea0003800000 */
.L_x_724:
        /* <DEDUP_REMOVED lines=10> */
.L_x_727:
[----:B------:R-:W-:Y:S05]  /*2cbd0*/  BSYNC B1 ;  /* 0x0000000000017941 */ /* 0x000fea0003800000 */
.L_x_726:
        /* <DEDUP_REMOVED lines=10> */
.L_x_729:
[----:B------:R-:W-:Y:S05]  /*2cc80*/  BSYNC B1 ;  /* 0x0000000000017941 */ /* 0x000fea0003800000 */
.L_x_728:
        /* <DEDUP_REMOVED lines=9> */
.L_x_731:
[----:B------:R-:W-:Y:S05]  /*2cd20*/  BSYNC B1 ;  /* 0x0000000000017941 */ /* 0x000fea0003800000 */
.L_x_730:
        /* <DEDUP_REMOVED lines=9> */
.L_x_733:
[----:B------:R-:W-:Y:S05]  /*2cdc0*/  BSYNC B1 ;  /* 0x0000000000017941 */ /* 0x000fea0003800000 */
.L_x_732:
        /* <DEDUP_REMOVED lines=9> */
.L_x_735:
[----:B------:R-:W-:Y:S05]  /*2ce60*/  BSYNC B1 ;  /* 0x0000000000017941 */ /* 0x000fea0003800000 */
.L_x_734:
        /* <DEDUP_REMOVED lines=9> */
.L_x_737:
[----:B------:R-:W-:Y:S05]  /*2cf00*/  BSYNC B1 ;  /* 0x0000000000017941 */ /* 0x000fea0003800000 */
.L_x_736:
        /* <DEDUP_REMOVED lines=9> */
.L_x_739:
[----:B------:R-:W-:Y:S05]  /*2cfa0*/  BSYNC B1 ;  /* 0x0000000000017941 */ /* 0x000fea0003800000 */
.L_x_738:
        /* <DEDUP_REMOVED lines=9> */
.L_x_741:
[----:B------:R-:W-:Y:S05]  /*2d040*/  BSYNC B1 ;  /* 0x0000000000017941 */ /* 0x000fea0003800000 */
.L_x_740:
        /* <DEDUP_REMOVED lines=9> */
.L_x_743:
[----:B------:R-:W-:Y:S05]  /*2d0e0*/  BSYNC B1 ;  /* 0x0000000000017941 */ /* 0x000fea0003800000 */
.L_x_742:
        /* <DEDUP_REMOVED lines=9> */
.L_x_745:
[----:B------:R-:W-:Y:S05]  /*2d180*/  BSYNC B1 ;  /* 0x0000000000017941 */ /* 0x000fea0003800000 */
.L_x_744:
        /* <DEDUP_REMOVED lines=9> */
.L_x_747:
[----:B------:R-:W-:Y:S05]  /*2d220*/  BSYNC B1 ;  /* 0x0000000000017941 */ /* 0x000fea0003800000 */
.L_x_746:
        /* <DEDUP_REMOVED lines=9> */
.L_x_749:
[----:B------:R-:W-:Y:S05]  /*2d2c0*/  BSYNC B1 ;  /* 0x0000000000017941 */ /* 0x000fea0003800000 */
.L_x_748:
        /* <DEDUP_REMOVED lines=9> */
.L_x_751:
[----:B------:R-:W-:Y:S05]  /*2d360*/  BSYNC B1 ;  /* 0x0000000000017941 */ /* 0x000fea0003800000 */
.L_x_750:
        /* <DEDUP_REMOVED lines=9> */
.L_x_753:
[----:B------:R-:W-:Y:S05]  /*2d400*/  BSYNC B1 ;  /* 0x0000000000017941 */ /* 0x000fea0003800000 */
.L_x_752:
        /* <DEDUP_REMOVED lines=9> */
.L_x_755:
[----:B------:R-:W-:Y:S05]  /*2d4a0*/  BSYNC B1 ;  /* 0x0000000000017941 */ /* 0x000fea0003800000 */
.L_x_754:
        /* <DEDUP_REMOVED lines=9> */
.L_x_757:
[----:B------:R-:W-:Y:S05]  /*2d540*/  BSYNC B1 ;  /* 0x0000000000017941 */ /* 0x000fea0003800000 */
.L_x_756:
        /* <DEDUP_REMOVED lines=9> */
.L_x_759:
[----:B------:R-:W-:Y:S05]  /*2d5e0*/  BSYNC B1 ;  /* 0x0000000000017941 */ /* 0x000fea0003800000 */
.L_x_758:
        /* <DEDUP_REMOVED lines=9> */
.L_x_761:
[----:B------:R-:W-:Y:S05]  /*2d680*/  BSYNC B1 ;  /* 0x0000000000017941 */ /* 0x000fea0003800000 */
.L_x_760:
        /* <DEDUP_REMOVED lines=9> */
.L_x_763:
[----:B------:R-:W-:Y:S05]  /*2d720*/  BSYNC B1 ;  /* 0x0000000000017941 */ /* 0x000fea0003800000 */
.L_x_762:
        /* <DEDUP_REMOVED lines=9> */
.L_x_765:
[----:B------:R-:W-:Y:S05]  /*2d7c0*/  BSYNC B1 ;  /* 0x0000000000017941 */ /* 0x000fea0003800000 */
.L_x_764:
        /* <DEDUP_REMOVED lines=9> */
.L_x_767:
[----:B------:R-:W-:Y:S05]  /*2d860*/  BSYNC B1 ;  /* 0x0000000000017941 */ /* 0x000fea0003800000 */
.L_x_766:
        /* <DEDUP_REMOVED lines=9> */
.L_x_769:
[----:B------:R-:W-:Y:S05]  /*2d900*/  BSYNC B1 ;  /* 0x0000000000017941 */ /* 0x000fea0003800000 */
.L_x_768:
        /* <DEDUP_REMOVED lines=9> */
.L_x_771:
[----:B------:R-:W-:Y:S05]  /*2d9a0*/  BSYNC B1 ;  /* 0x0000000000017941 */ /* 0x000fea0003800000 */
.L_x_770:
        /* <DEDUP_REMOVED lines=9> */
.L_x_773:
[----:B------:R-:W-:Y:S05]  /*2da40*/  BSYNC B1 ;  /* 0x0000000000017941 */ /* 0x000fea0003800000 */
.L_x_772:
        /* <DEDUP_REMOVED lines=9> */
.L_x_775:
[----:B------:R-:W-:Y:S05]  /*2dae0*/  BSYNC B1 ;  /* 0x0000000000017941 */ /* 0x000fea0003800000 */
.L_x_774:
        /* <DEDUP_REMOVED lines=9> */
.L_x_777:
[----:B------:R-:W-:Y:S05]  /*2db80*/  BSYNC B1 ;  /* 0x0000000000017941 */ /* 0x000fea0003800000 */
.L_x_776:
        /* <DEDUP_REMOVED lines=9> */
.L_x_779:
[----:B------:R-:W-:Y:S05]  /*2dc20*/  BSYNC B1 ;  /* 0x0000000000017941 */ /* 0x000fea0003800000 */
.L_x_778:
        /* <DEDUP_REMOVED lines=9> */
.L_x_781:
[----:B------:R-:W-:Y:S05]  /*2dcc0*/  BSYNC B1 ;  /* 0x0000000000017941 */ /* 0x000fea0003800000 */
.L_x_780:
        /* <DEDUP_REMOVED lines=10> */
.L_x_783:
[----:B------:R-:W-:Y:S05]  /*2dd70*/  BSYNC B1 ;  /* 0x0000000000017941 */ /* 0x000fea0003800000 */
.L_x_782:
        /* <DEDUP_REMOVED lines=10> */
.L_x_785:
[----:B------:R-:W-:Y:S05]  /*2de20*/  BSYNC B1 ;  /* 0x0000000000017941 */ /* 0x000fea0003800000 */
.L_x_784:
        /* <DEDUP_REMOVED lines=9> */
.L_x_787:
[----:B------:R-:W-:Y:S05]  /*2dec0*/  BSYNC B1 ;  /* 0x0000000000017941 */ /* 0x000fea0003800000 */
.L_x_786:
        /* <DEDUP_REMOVED lines=9> */
.L_x_789:
[----:B------:R-:W-:Y:S05]  /*2df60*/  BSYNC B1 ;  /* 0x0000000000017941 */ /* 0x000fea0003800000 */
.L_x_788:
        /* <DEDUP_REMOVED lines=10> */
.L_x_791:
[----:B------:R-:W-:Y:S05]  /*2e010*/  BSYNC B1 ;  /* 0x0000000000017941 */ /* 0x000fea0003800000 */
.L_x_790:
        /* <DEDUP_REMOVED lines=10> */
.L_x_793:
[----:B------:R-:W-:Y:S05]  /*2e0c0*/  BSYNC B1 ;  /* 0x0000000000017941 */ /* 0x000fea0003800000 */
.L_x_792:
        /* <DEDUP_REMOVED lines=9> */
.L_x_795:
[----:B------:R-:W-:Y:S05]  /*2e160*/  BSYNC B1 ;  /* 0x0000000000017941 */ /* 0x000fea0003800000 */
.L_x_794:
        /* <DEDUP_REMOVED lines=9> */
.L_x_797:
[----:B------:R-:W-:Y:S05]  /*2e200*/  BSYNC B1 ;  /* 0x0000000000017941 */ /* 0x000fea0003800000 */
.L_x_796:
        /* <DEDUP_REMOVED lines=9> */
.L_x_799:
[----:B------:R-:W-:Y:S05]  /*2e2a0*/  BSYNC B1 ;  /* 0x0000000000017941 */ /* 0x000fea0003800000 */
.L_x_798:
        /* <DEDUP_REMOVED lines=9> */
.L_x_801:
[----:B------:R-:W-:Y:S05]  /*2e340*/  BSYNC B1 ;  /* 0x0000000000017941 */ /* 0x000fea0003800000 */
.L_x_800:
        /* <DEDUP_REMOVED lines=9> */
.L_x_803:
[----:B------:R-:W-:Y:S05]  /*2e3e0*/  BSYNC B1 ;  /* 0x0000000000017941 */ /* 0x000fea0003800000 */
.L_x_802:
        /* <DEDUP_REMOVED lines=9> */
.L_x_805:
[----:B------:R-:W-:Y:S05]  /*2e480*/  BSYNC B1 ;  /* 0x0000000000017941 */ /* 0x000fea0003800000 */
.L_x_804:
        /* <DEDUP_REMOVED lines=9> */
.L_x_807:
[----:B------:R-:W-:Y:S05]  /*2e520*/  BSYNC B1 ;  /* 0x0000000000017941 */ /* 0x000fea0003800000 */
.L_x_806:
        /* <DEDUP_REMOVED lines=9> */
.L_x_809:
[----:B------:R-:W-:Y:S05]  /*2e5c0*/  BSYNC B1 ;  /* 0x0000000000017941 */ /* 0x000fea0003800000 */
.L_x_808:
        /* <DEDUP_REMOVED lines=9> */
.L_x_811:
[----:B------:R-:W-:Y:S05]  /*2e660*/  BSYNC B1 ;  /* 0x0000000000017941 */ /* 0x000fea0003800000 */
.L_x_810:
        /* <DEDUP_REMOVED lines=9> */
.L_x_813:
[----:B------:R-:W-:Y:S05]  /*2e700*/  BSYNC B1 ;  /* 0x0000000000017941 */ /* 0x000fea0003800000 */
.L_x_812:
        /* <DEDUP_REMOVED lines=9> */
.L_x_815:
[----:B------:R-:W-:Y:S05]  /*2e7a0*/  BSYNC B1 ;  /* 0x0000000000017941 */ /* 0x000fea0003800000 */
.L_x_814:
        /* <DEDUP_REMOVED lines=9> */
.L_x_817:
[----:B------:R-:W-:Y:S05]  /*2e840*/  BSYNC B1 ;  /* 0x0000000000017941 */ /* 0x000fea0003800000 */
.L_x_816:
        /* <DEDUP_REMOVED lines=9> */
.L_x_819:
[----:B------:R-:W-:Y:S05]  /*2e8e0*/  BSYNC B1 ;  /* 0x0000000000017941 */ /* 0x000fea0003800000 */
.L_x_818:
        /* <DEDUP_REMOVED lines=9> */
.L_x_821:
[----:B------:R-:W-:Y:S05]  /*2e980*/  BSYNC B1 ;  /* 0x0000000000017941 */ /* 0x000fea0003800000 */
.L_x_820:
        /* <DEDUP_REMOVED lines=9> */
.L_x_823:
[----:B------:R-:W-:Y:S05]  /*2ea20*/  BSYNC B1 ;  /* 0x0000000000017941 */ /* 0x000fea0003800000 */
.L_x_822:
        /* <DEDUP_REMOVED lines=9> */
.L_x_825:
[----:B------:R-:W-:Y:S05]  /*2eac0*/  BSYNC B1 ;  /* 0x0000000000017941 */ /* 0x000fea0003800000 */
.L_x_824:
        /* <DEDUP_REMOVED lines=9> */
.L_x_827:
[----:B------:R-:W-:Y:S05]  /*2eb60*/  BSYNC B1 ;  /* 0x0000000000017941 */ /* 0x000fea0003800000 */
.L_x_826:
        /* <DEDUP_REMOVED lines=9> */
.L_x_829:
[----:B------:R-:W-:Y:S05]  /*2ec00*/  BSYNC B1 ;  /* 0x0000000000017941 */ /* 0x000fea0003800000 */
.L_x_828:
        /* <DEDUP_REMOVED lines=9> */
.L_x_831:
[----:B------:R-:W-:Y:S05]  /*2eca0*/  BSYNC B1 ;  /* 0x0000000000017941 */ /* 0x000fea0003800000 */
.L_x_830:
        /* <DEDUP_REMOVED lines=9> */
.L_x_833:
[----:B------:R-:W-:Y:S05]  /*2ed40*/  BSYNC B1 ;  /* 0x0000000000017941 */ /* 0x000fea0003800000 */
.L_x_832:
        /* <DEDUP_REMOVED lines=9> */
.L_x_835:
[----:B------:R-:W-:Y:S05]  /*2ede0*/  BSYNC B1 ;  /* 0x0000000000017941 */ /* 0x000fea0003800000 */
.L_x_834:
        /* <DEDUP_REMOVED lines=9> */
.L_x_837:
[----:B------:R-:W-:Y:S05]  /*2ee80*/  BSYNC B1 ;  /* 0x0000000000017941 */ /* 0x000fea0003800000 */
.L_x_836:
        /* <DEDUP_REMOVED lines=9> */
.L_x_839:
[----:B------:R-:W-:Y:S05]  /*2ef20*/  BSYNC B1 ;  /* 0x0000000000017941 */ /* 0x000fea0003800000 */
.L_x_838:
        /* <DEDUP_REMOVED lines=9> */
.L_x_841:
[----:B------:R-:W-:Y:S05]  /*2efc0*/  BSYNC B1 ;  /* 0x0000000000017941 */ /* 0x000fea0003800000 */
.L_x_840:
        /* <DEDUP_REMOVED lines=9> */
.L_x_843:
[----:B------:R-:W-:Y:S05]  /*2f060*/  BSYNC B1 ;  /* 0x0000000000017941 */ /* 0x000fea0003800000 */
.L_x_842:
        /* <DEDUP_REMOVED lines=9> */
.L_x_845:
[----:B------:R-:W-:Y:S05]  /*2f100*/  BSYNC B1 ;  /* 0x0000000000017941 */ /* 0x000fea0003800000 */
.L_x_844:
        /* <DEDUP_REMOVED lines=10> */
.L_x_847:
[----:B------:R-:W-:Y:S05]  /*2f1b0*/  BSYNC B1 ;  /* 0x0000000000017941 */ /* 0x000fea0003800000 */
.L_x_846:
        /* <DEDUP_REMOVED lines=10> */
.L_x_849:
[----:B------:R-:W-:Y:S05]  /*2f260*/  BSYNC B1 ;  /* 0x0000000000017941 */ /* 0x000fea0003800000 */
.L_x_848:
        /* <DEDUP_REMOVED lines=9> */
.L_x_851:
[----:B------:R-:W-:Y:S05]  /*2f300*/  BSYNC B1 ;  /* 0x0000000000017941 */ /* 0x000fea0003800000 */
.L_x_850:
        /* <DEDUP_REMOVED lines=9> */
.L_x_853:
[----:B------:R-:W-:Y:S05]  /*2f3a0*/  BSYNC B1 ;  /* 0x0000000000017941 */ /* 0x000fea0003800000 */
.L_x_852:
        /* <DEDUP_REMOVED lines=10> */
.L_x_855:
[----:B------:R-:W-:Y:S05]  /*2f450*/  BSYNC B1 ;  /* 0x0000000000017941 */ /* 0x000fea0003800000 */
.L_x_854:
        /* <DEDUP_REMOVED lines=10> */
.L_x_857:
[----:B------:R-:W-:Y:S05]  /*2f500*/  BSYNC B1 ;  /* 0x0000000000017941 */ /* 0x000fea0003800000 */
.L_x_856:
        /* <DEDUP_REMOVED lines=9> */
.L_x_859:
[----:B------:R-:W-:Y:S05]  /*2f5a0*/  BSYNC B1 ;  /* 0x0000000000017941 */ /* 0x000fea0003800000 */
.L_x_858:
        /* <DEDUP_REMOVED lines=9> */
.L_x_861:
[----:B------:R-:W-:Y:S05]  /*2f640*/  BSYNC B1 ;  /* 0x0000000000017941 */ /* 0x000fea0003800000 */
.L_x_860:
        /* <DEDUP_REMOVED lines=9> */
.L_x_863:
[----:B------:R-:W-:Y:S05]  /*2f6e0*/  BSYNC B1 ;  /* 0x0000000000017941 */ /* 0x000fea0003800000 */
.L_x_862:
        /* <DEDUP_REMOVED lines=9> */
.L_x_865:
[----:B------:R-:W-:Y:S05]  /*2f780*/  BSYNC B1 ;  /* 0x0000000000017941 */ /* 0x000fea0003800000 */
.L_x_864:
        /* <DEDUP_REMOVED lines=9> */
.L_x_867:
[----:B------:R-:W-:Y:S05]  /*2f820*/  BSYNC B1 ;  /* 0x0000000000017941 */ /* 0x000fea0003800000 */
.L_x_866:
        /* <DEDUP_REMOVED lines=9> */
.L_x_869:
[----:B------:R-:W-:Y:S05]  /*2f8c0*/  BSYNC B1 ;  /* 0x0000000000017941 */ /* 0x000fea0003800000 */
.L_x_868:
        /* <DEDUP_REMOVED lines=9> */
.L_x_871:
[----:B------:R-:W-:Y:S05]  /*2f960*/  BSYNC B1 ;  /* 0x0000000000017941 */ /* 0x000fea0003800000 */
.L_x_870:
        /* <DEDUP_REMOVED lines=9> */
.L_x_873:
[----:B------:R-:W-:Y:S05]  /*2fa00*/  BSYNC B1 ;  /* 0x0000000000017941 */ /* 0x000fea0003800000 */
.L_x_872:
        /* <DEDUP_REMOVED lines=9> */
.L_x_875:
[----:B------:R-:W-:Y:S05]  /*2faa0*/  BSYNC B1 ;  /* 0x0000000000017941 */ /* 0x000fea0003800000 */
.L_x_874:
        /* <DEDUP_REMOVED lines=9> */
.L_x_877:
[----:B------:R-:W-:Y:S05]  /*2fb40*/  BSYNC B1 ;  /* 0x0000000000017941 */ /* 0x000fea0003800000 */
.L_x_876:
        /* <DEDUP_REMOVED lines=9> */
.L_x_879:
[----:B------:R-:W-:Y:S05]  /*2fbe0*/  BSYNC B1 ;  /* 0x0000000000017941 */ /* 0x000fea0003800000 */
.L_x_878:
        /* <DEDUP_REMOVED lines=9> */
.L_x_881:
[----:B------:R-:W-:Y:S05]  /*2fc80*/  BSYNC B1 ;  /* 0x0000000000017941 */ /* 0x000fea0003800000 */
.L_x_880:
        /* <DEDUP_REMOVED lines=9> */
.L_x_883:
[----:B------:R-:W-:Y:S05]  /*2fd20*/  BSYNC B1 ;  /* 0x0000000000017941 */ /* 0x000fea0003800000 */
.L_x_882:
        /* <DEDUP_REMOVED lines=9> */
.L_x_885:
[----:B------:R-:W-:Y:S05]  /*2fdc0*/  BSYNC B1 ;  /* 0x0000000000017941 */ /* 0x000fea0003800000 */
.L_x_884:
        /* <DEDUP_REMOVED lines=9> */
.L_x_887:
[----:B------:R-:W-:Y:S05]  /*2fe60*/  BSYNC B1 ;  /* 0x0000000000017941 */ /* 0x000fea0003800000 */
.L_x_886:
        /* <DEDUP_REMOVED lines=9> */
.L_x_889:
[----:B------:R-:W-:Y:S05]  /*2ff00*/  BSYNC B1 ;  /* 0x0000000000017941 */ /* 0x000fea0003800000 */
.L_x_888:
        /* <DEDUP_REMOVED lines=9> */
.L_x_891:
[----:B------:R-:W-:Y:S05]  /*2ffa0*/  BSYNC B1 ;  /* 0x0000000000017941 */ /* 0x000fea0003800000 */
.L_x_890:
        /* <DEDUP_REMOVED lines=9> */
.L_x_893:
[----:B------:R-:W-:Y:S05]  /*30040*/  BSYNC B1 ;  /* 0x0000000000017941 */ /* 0x000fea0003800000 */
.L_x_892:
        /* <DEDUP_REMOVED lines=9> */
.L_x_895:
[----:B------:R-:W-:Y:S05]  /*300e0*/  BSYNC B1 ;  /* 0x0000000000017941 */ /* 0x000fea0003800000 */
.L_x_894:
        /* <DEDUP_REMOVED lines=9> */
.L_x_897:
[----:B------:R-:W-:Y:S05]  /*30180*/  BSYNC B1 ;  /* 0x0000000000017941 */ /* 0x000fea0003800000 */
.L_x_896:
        /* <DEDUP_REMOVED lines=9> */
.L_x_899:
[----:B------:R-:W-:Y:S05]  /*30220*/  BSYNC B1 ;  /* 0x0000000000017941 */ /* 0x000fea0003800000 */
.L_x_898:
        /* <DEDUP_REMOVED lines=9> */
.L_x_901:
[----:B------:R-:W-:Y:S05]  /*302c0*/  BSYNC B1 ;  /* 0x0000000000017941 */ /* 0x000fea0003800000 */
.L_x_900:
        /* <DEDUP_REMOVED lines=9> */
.L_x_903:
[----:B------:R-:W-:Y:S05]  /*30360*/  BSYNC B1 ;  /* 0x0000000000017941 */ /* 0x000fea0003800000 */
.L_x_902:
        /* <DEDUP_REMOVED lines=9> */
.L_x_905:
[----:B------:R-:W-:Y:S05]  /*30400*/  BSYNC B1 ;  /* 0x0000000000017941 */ /* 0x000fea0003800000 */
.L_x_904:
        /* <DEDUP_REMOVED lines=9> */
.L_x_907:
[----:B------:R-:W-:Y:S05]  /*304a0*/  BSYNC B1 ;  /* 0x0000000000017941 */ /* 0x000fea0003800000 */
.L_x_906:
        /* <DEDUP_REMOVED lines=9> */
.L_x_909:
[----:B------:R-:W-:Y:S05]  /*30540*/  BSYNC B1 ;  /* 0x0000000000017941 */ /* 0x000fea0003800000 */
.L_x_908:
        /* <DEDUP_REMOVED lines=10> */
.L_x_911:
[----:B------:R-:W-:Y:S05]  /*305f0*/  BSYNC B1 ;  /* 0x0000000000017941 */ /* 0x000fea0003800000 */
.L_x_910:
        /* <DEDUP_REMOVED lines=10> */
.L_x_913:
[----:B------:R-:W-:Y:S05]  /*306a0*/  BSYNC B1 ;  /* 0x0000000000017941 */ /* 0x000fea0003800000 */
.L_x_912:
        /* <DEDUP_REMOVED lines=9> */
.L_x_915:
[----:B------:R-:W-:Y:S05]  /*30740*/  BSYNC B1 ;  /* 0x0000000000017941 */ /* 0x000fea0003800000 */
.L_x_914:
        /* <DEDUP_REMOVED lines=9> */
.L_x_917:
[----:B------:R-:W-:Y:S05]  /*307e0*/  BSYNC B1 ;  /* 0x0000000000017941 */ /* 0x000fea0003800000 */
.L_x_916:
        /* <DEDUP_REMOVED lines=10> */
.L_x_919:
[----:B------:R-:W-:Y:S05]  /*30890*/  BSYNC B1 ;  /* 0x0000000000017941 */ /* 0x000fea0003800000 */
.L_x_918:
        /* <DEDUP_REMOVED lines=10> */
.L_x_921:
[----:B------:R-:W-:Y:S05]  /*30940*/  BSYNC B1 ;  /* 0x0000000000017941 */ /* 0x000fea0003800000 */
.L_x_920:
[----:B-----5:R-:W-:Y:S01]  /*30950*/  IMAD.U32 R3, R17, 0x10000, RZ ;  /* 0x0001000011037824 */ /* 0x020fe200078e00ff */
        /* <DEDUP_REMOVED lines=8> */
.L_x_923:
[----:B------:R-:W-:Y:S05]  /*309e0*/  BSYNC B1 ;  /* 0x0000000000017941 */ /* 0x000fea0003800000 */
.L_x_922:
        /* <DEDUP_REMOVED lines=9> */
.L_x_925:
[----:B------:R-:W-:Y:S05]  /*30a80*/  BSYNC B1 ;  /* 0x0000000000017941 */ /* 0x000fea0003800000 */
.L_x_924:
        /* <DEDUP_REMOVED lines=9> */
.L_x_927:
[----:B------:R-:W-:Y:S05]  /*30b20*/  BSYNC B1 ;  /* 0x0000000000017941 */ /* 0x000fea0003800000 */
.L_x_926:
        /* <DEDUP_REMOVED lines=9> */
.L_x_929:
[----:B------:R-:W-:Y:S05]  /*30bc0*/  BSYNC B1 ;  /* 0x0000000000017941 */ /* 0x000fea0003800000 */
.L_x_928:
        /* <DEDUP_REMOVED lines=9> */
.L_x_931:
[----:B------:R-:W-:Y:S05]  /*30c60*/  BSYNC B1 ;  /* 0x0000000000017941 */ /* 0x000fea0003800000 */
.L_x_930:
        /* <DEDUP_REMOVED lines=9> */
.L_x_933:
[----:B------:R-:W-:Y:S05]  /*30d00*/  BSYNC B1 ;  /* 0x0000000000017941 */ /* 0x000fea0003800000 */
.L_x_932:
        /* <DEDUP_REMOVED lines=9> */
.L_x_935:
[----:B------:R-:W-:Y:S05]  /*30da0*/  BSYNC B1 ;  /* 0x0000000000017941 */ /* 0x000fea0003800000 */
.L_x_934:
        /* <DEDUP_REMOVED lines=9> */
.L_x_937:
[----:B------:R-:W-:Y:S05]  /*30e40*/  BSYNC B1 ;  /* 0x0000000000017941 */ /* 0x000fea0003800000 */
.L_x_936:
        /* <DEDUP_REMOVED lines=9> */
.L_x_939:
[----:B------:R-:W-:Y:S05]  /*30ee0*/  BSYNC B1 ;  /* 0x0000000000017941 */ /* 0x000fea0003800000 */
.L_x_938:
        /* <DEDUP_REMOVED lines=9> */
.L_x_941:
[----:B------:R-:W-:Y:S05]  /*30f80*/  BSYNC B1 ;  /* 0x0000000000017941 */ /* 0x000fea0003800000 */
.L_x_940:
        /* <DEDUP_REMOVED lines=9> */
.L_x_943:
[----:B------:R-:W-:Y:S05]  /*31020*/  BSYNC B1 ;  /* 0x0000000000017941 */ /* 0x000fea0003800000 */
.L_x_942:
        /* <DEDUP_REMOVED lines=9> */
.L_x_945:
[----:B------:R-:W-:Y:S05]  /*310c0*/  BSYNC B1 ;  /* 0x0000000000017941 */ /* 0x000fea0003800000 */
.L_x_944:
        /* <DEDUP_REMOVED lines=9> */
.L_x_947:
[----:B------:R-:W-:Y:S05]  /*31160*/  BSYNC B1 ;  /* 0x0000000000017941 */ /* 0x000fea0003800000 */
.L_x_946:
        /* <DEDUP_REMOVED lines=9> */
.L_x_949:
[----:B------:R-:W-:Y:S05]  /*31200*/  BSYNC B1 ;  /* 0x0000000000017941 */ /* 0x000fea0003800000 */
.L_x_948:
        /* <DEDUP_REMOVED lines=9> */
.L_x_951:
[----:B------:R-:W-:Y:S05]  /*312a0*/  BSYNC B1 ;  /* 0x0000000000017941 */ /* 0x000fea0003800000 */
.L_x_950:
        /* <DEDUP_REMOVED lines=9> */
.L_x_953:
[----:B------:R-:W-:Y:S05]  /*31340*/  BSYNC B1 ;  /* 0x0000000000017941 */ /* 0x000fea0003800000 */
.L_x_952:
        /* <DEDUP_REMOVED lines=9> */
.L_x_955:
[----:B------:R-:W-:Y:S05]  /*313e0*/  BSYNC B1 ;  /* 0x0000000000017941 */ /* 0x000fea0003800000 */
.L_x_954:
        /* <DEDUP_REMOVED lines=9> */
.L_x_957:
[----:B------:R-:W-:Y:S05]  /*31480*/  BSYNC B1 ;  /* 0x0000000000017941 */ /* 0x000fea0003800000 */
.L_x_956:
        /* <DEDUP_REMOVED lines=9> */
.L_x_959:
[----:B------:R-:W-:Y:S05]  /*31520*/  BSYNC B1 ;  /* 0x0000000000017941 */ /* 0x000fea0003800000 */
.L_x_958:
        /* <DEDUP_REMOVED lines=9> */
.L_x_961:
[----:B------:R-:W-:Y:S05]  /*315c0*/  BSYNC B1 ;  /* 0x0000000000017941 */ /* 0x000fea0003800000 */
.L_x_960:
        /* <DEDUP_REMOVED lines=9> */
.L_x_963:
[----:B------:R-:W-:Y:S05]  /*31660*/  BSYNC B1 ;  /* 0x0000000000017941 */ /* 0x000fea0003800000 */
.L_x_962:
        /* <DEDUP_REMOVED lines=9> */
.L_x_965:
[----:B------:R-:W-:Y:S05]  /*31700*/  BSYNC B1 ;  /* 0x0000000000017941 */ /* 0x000fea0003800000 */
.L_x_964:
        /* <DEDUP_REMOVED lines=9> */
.L_x_967:
[----:B------:R-:W-:Y:S05]  /*317a0*/  BSYNC B1 ;  /* 0x0000000000017941 */ /* 0x000fea0003800000 */
.L_x_966:
        /* <DEDUP_REMOVED lines=9> */
.L_x_969:
[----:B------:R-:W-:Y:S05]  /*31840*/  BSYNC B1 ;  /* 0x0000000000017941 */ /* 0x000fea0003800000 */
.L_x_968:
        /* <DEDUP_REMOVED lines=9> */
.L_x_971:
[----:B------:R-:W-:Y:S05]  /*318e0*/  BSYNC B1 ;  /* 0x0000000000017941 */ /* 0x000fea0003800000 */
.L_x_970:
        /* <DEDUP_REMOVED lines=9> */
.L_x_973:
[----:B------:R-:W-:Y:S05]  /*31980*/  BSYNC B1 ;  /* 0x0000000000017941 */ /* 0x000fea0003800000 */
.L_x_972:
[----:B------:R-:W-:Y:S05]  /*31990*/  @!P0 BRA `(.L_x_974) ;  /* 0x0000009400448947 */ /* 0x000fea0003800000 */
[----:B-----5:R-:W-:-:S04]  /*319a0*/  IMAD.U32 R17, R17, 0x10000, RZ ;  /* 0x0001000011117824 */ /* 0x020fc800078e00ff */
[----:B------:R-:W-:-:S04]  /*319b0*/  FMUL R0, R17, R16 ;  /* 0x0000001011007220 */ /* 0x000fc80000400000 */
[----:B------:R-:W-:-:S05]  /*319c0*/  FFMA R0, R31, R2, R0 ;  /* 0x000000021f007223 */ /* 0x000fca0000000000 */
[----:B------:R-:W-:-:S05]  /*319d0*/  F2FP.BF16.F32.PACK_AB R0, RZ, R0 ;  /* 0x00000000ff00723e */ /* 0x000fca00000010ff */
[----:B------:R0:W-:Y:S01]  /*319e0*/  STG.E.U16 desc[UR60][R22.64+0x1d2], R0 ;  /* 0x0001d20016007986 */ /* 0x0001e2000c10153c */
[----:B------:R-:W-:Y:S05]  /*319f0*/  BRA `(.L_x_974) ;  /* 0x00000094002c7947 */ /* 0x000fea0003800000 */
.L_x_29:
[----:B------:R-:W2:Y:S01]  /*31a00*/  LDL.LU R21, [R1+0x424] ;  /* 0x0004240001157983 */ /* 0x000ea20000300800 */
[----:B------:R-:W-:-:S03]  /*31a10*/  ULDC.64 UR4, c[0x0][0x5c0] ;  /* 0x0001700000047ab9 */ /* 0x000fc60000000a00 */
[----:B------:R-:W3:Y:S04]  /*31a20*/  LDL.LU R20, [R1+0x420] ;  /* 0x0004200001147983 */ /* 0x000ee80000300800 */
[----:B------:R-:W4:Y:S04]  /*31a30*/  LDL.LU R6, [R1+0x428] ;  /* 0x0004280001067983 */ /* 0x000f280000300800 */
[----:B------:R-:W5:Y:S04]  /*31a40*/  LDL.LU R19, [R1+0x42c] ;  /* 0x00042c0001137983 */ /* 0x000f680000300800 */
[----:B------:R-:W5:Y:S04]  /*31a50*/  LDL.LU R18, [R1+0x430] ;  /* 0x0004300001127983 */ /* 0x000f680000300800 */
[----:B------:R-:W5:Y:S04]  /*31a60*/  LDL.LU R17, [R1+0x434] ;  /* 0x0004340001117983 */ /* 0x000f680000300800 */
[----:B------:R-:W5:Y:S04]  /*31a70*/  LDL.LU R15, [R1+0x438] ;  /* 0x00043800010f7983 */ /* 0x000f680000300800 */
[----:B------:R-:W5:Y:S04]  /*31a80*/  LDL.LU R9, [R1+0x43c] ;  /* 0x00043c0001097983 */ /* 0x000f680000300800 */
[----:B------:R-:W5:Y:S04]  /*31a90*/  LDL.LU R235, [R1+0x400] ;  /* 0x0004000001eb7983 */ /* 0x000f680000300800 */
[----:B------:R-:W5:Y:S01]  /*31aa0*/  LDL.LU R234, [R1+0x404] ;  /* 0x0004040001ea7983 */ /* 0x000f620000300800 */
[----:B------:R-:W-:Y:S01]  /*31ab0*/  LEA R12, P2, R4, UR4, 0x1 ;  /* 0x00000004040c7c11 */ /* 0x000fe2000f8408ff */
[----:B------:R-:W-:Y:S01]  /*31ac0*/  USHF.L.U64.HI UR4, UR8, 0x4, UR9 ;  /* 0x0000000408047899 */ /* 0x000fe20008010209 */
[----:B------:R-:W-:Y:S01]  /*31ad0*/  ISETP.GT.AND P5, PT, R0, 0x8, P0 ;  /* 0x000000080000780c */ /* 0x000fe200007a4270 */
[----:B------:R-:W5:Y:S01]  /*31ae0*/  LDL.LU R22, [R1+0x408] ;  /* 0x0004080001167983 */ /* 0x000f620000300800 */
[----:B------:R-:W-:Y:S01]  /*31af0*/  LEA.HI.X R13, R4, UR5, R14, 0x1, P2 ;  /* 0x00000005040d7c11 */ /* 0x000fe200090f0c0e */
[----:B------:R-:W-:Y:S01]  /*31b00*/  USHF.L.U32 UR5, UR8, 0x4, URZ ;  /* 0x0000000408057899 */ /* 0x000fe2000800063f */
[----:B------:R-:W-:-:S04]  /*31b10*/  ISETP.GT.AND P2, PT, R3, 0x1, PT ;  /* 0x000000010300780c */ /* 0x000fc80003f44270 */
[----:B------:R-:W-:Y:S01]  /*31b20*/  ISETP.GT.AND P3, PT, R0, RZ, P2 ;  /* 0x000000ff0000720c */ /* 0x000fe20001764270 */
[-C--:B--2---:R-:W-:Y:S01]  /*31b30*/  FMUL R4, R21, R2.reuse ;  /* 0x0000000215047220 */ /* 0x084fe20000400000 */
[----:B---3--:R-:W-:-:S04]  /*31b40*/  FMUL R5, R20, R2 ;  /* 0x0000000214057220 */ /* 0x008fc80000400000 */
[----:B------:R-:W-:Y:S02]  /*31b50*/  F2FP.BF16.F32.PACK_AB R4, RZ, R4 ;  /* 0x00000004ff04723e */ /* 0x000fe400000010ff */
[----:B------:R-:W-:Y:S01]  /*31b60*/  IADD3 R20, P4, R12, UR5, RZ ;  /* 0x000000050c147c10 */ /* 0x000fe2000ff9e0ff */
[----:B----4-:R-:W-:Y:S01]  /*31b70*/  FMUL R6, R6, R2 ;  /* 0x0000000206067220 */ /* 0x010fe20000400000 */
[----:B------:R-:W-:Y:S02]  /*31b80*/  F2FP.BF16.F32.PACK_AB R5, RZ, R5 ;  /* 0x00000005ff05723e */ /* 0x000fe400000010ff */
[----:B------:R-:W-:Y:S02]  /*31b90*/  IADD3.X R21, R13, UR4, RZ, P4, !PT ;  /* 0x000000040d157c10 */ /* 0x000fe4000a7fe4ff */
[----:B------:R-:W-:Y:S02]  /*31ba0*/  PRMT R7, R5, 0x7610, R7 ;  /* 0x0000761005077816 */ /* 0x000fe40000000007 */
[----:B------:R-:W-:Y:S01]  /*31bb0*/  F2FP.BF16.F32.PACK_AB R5, RZ, R6 ;  /* 0x00000006ff05723e */ /* 0x000fe200000010ff */
[----:B-----5:R-:W-:-:S02]  /*31bc0*/  FMUL R6, R19, R2 ;  /* 0x0000000213067220 */ /* 0x020fc40000400000 */
[----:B------:R-:W2:Y:S04]  /*31bd0*/  LDL.LU R19, [R1+0x40c] ;  /* 0x00040c0001137983 */ /* 0x000ea80000300800 */
[----:B------:R3:W-:Y:S01]  /*31be0*/  @P1 STG.E.U16 desc[UR60][R12.64], R7 ;  /* 0x000000070c001986 */ /* 0x0007e2000c10153c */
[----:B------:R-:W-:Y:S02]  /*31bf0*/  ISETP.GT.AND P1, PT, R0, 0x8, P2 ;  /* 0x000000080000780c */ /* 0x000fe40001724270 */
[----:B---3--:R-:W-:Y:S02]  /*31c00*/  PRMT R7, R4, 0x7610, R7 ;  /* 0x0000761004077816 */ /* 0x008fe40000000007 */
[----:B------:R-:W-:-:S03]  /*31c10*/  F2FP.BF16.F32.PACK_AB R4, RZ, R6 ;  /* 0x00000006ff04723e */ /* 0x000fc600000010ff */
[----:B------:R-:W-:Y:S01]  /*31c20*/  @P3 STG.E.U16 desc[UR60][R12.64+0x2], R7 ;  /* 0x000002070c003986 */ /* 0x000fe2000c10153c */
[----:B------:R-:W-:-:S03]  /*31c30*/  ISETP.GT.AND P3, PT, R3, 0x8, PT ;  /* 0x000000080300780c */ /* 0x000fc60003f64270 */
[----:B------:R3:W-:Y:S01]  /*31c40*/  @P5 STG.E.U16 desc[UR60][R20.64], R5 ;  /* 0x0000000514005986 */ /* 0x0007e2000c10153c */
[----:B------:R-:W-:-:S03]  /*31c50*/  ISETP.GT.AND P4, PT, R0, RZ, P3 ;  /* 0x000000ff0000720c */ /* 0x000fc60001f84270 */
[----:B------:R4:W-:Y:S01]  /*31c60*/  @P1 STG.E.U16 desc[UR60][R20.64+0x2], R4 ;  /* 0x0000020414001986 */ /* 0x0009e2000c10153c */
[----:B------:R-:W-:-:S04]  /*31c70*/  ISETP.GT.AND P1, PT, R3, 0x9, PT ;  /* 0x000000090300780c */ /* 0x000fc80003f24270 */
[----:B------:R-:W-:Y:S01]  /*31c80*/  ISETP.GT.AND P5, PT, R0, RZ, P1 ;  /* 0x000000ff0000720c */ /* 0x000fe20000fa4270 */
[-C--:B---3--:R-:W-:Y:S02]  /*31c90*/  FMUL R5, R18, R2.reuse ;  /* 0x0000000212057220 */ /* 0x088fe40000400000 */
[----:B------:R-:W3:Y:S01]  /*31ca0*/  LDL.LU R18, [R1+0x410] ;  /* 0x0004100001127983 */ /* 0x000ee20000300800 */
[----:B----4-:R-:W-:Y:S02]  /*31cb0*/  FMUL R4, R17, R2 ;  /* 0x0000000211047220 */ /* 0x010fe40000400000 */
[----:B------:R-:W-:Y:S01]  /*31cc0*/  F2FP.BF16.F32.PACK_AB R5, RZ, R5 ;  /* 0x00000005ff05723e */ /* 0x000fe200000010ff */
[----:B------:R-:W4:Y:S02]  /*31cd0*/  LDL.LU R17, [R1+0x414] ;  /* 0x0004140001117983 */ /* 0x000f240000300800 */
[----:B------:R-:W-:Y:S02]  /*31ce0*/  F2FP.BF16.F32.PACK_AB R4, RZ, R4 ;  /* 0x00000004ff04723e */ /* 0x000fe400000010ff */
[----:B------:R5:W-:Y:S01]  /*31cf0*/  @P4 STG.E.U16 desc[UR60][R12.64+0x10], R5 ;  /* 0x000010050c004986 */ /* 0x000be2000c10153c */
[----:B------:R-:W-:-:S03]  /*31d00*/  ISETP.GT.AND P4, PT, R0, 0x8, P3 ;  /* 0x000000080000780c */ /* 0x000fc60001f84270 */
[----:B------:R0:W-:Y:S01]  /*31d10*/  @P5 STG.E.U16 desc[UR60][R12.64+0x12], R4 ;  /* 0x000012040c005986 */ /* 0x0001e2000c10153c */
[----:B------:R-:W-:Y:S01]  /*31d20*/  ISETP.GT.AND P5, PT, R0, 0x8, P1 ;  /* 0x000000080000780c */ /* 0x000fe20000fa4270 */
[-C--:B-----5:R-:W-:Y:S02]  /*31d30*/  FMUL R5, R15, R2.reuse ;  /* 0x000000020f057220 */ /* 0x0a0fe40000400000 */
[----:B------:R-:W5:Y:S01]  /*31d40*/  LDL.LU R15, [R1+0x418] ;  /* 0x00041800010f7983 */ /* 0x000f620000300800 */
[----:B0-----:R-:W-:Y:S02]  /*31d50*/  FMUL R4, R9, R2 ;  /* 0x0000000209047220 */ /* 0x001fe40000400000 */
[----:B------:R-:W-:Y:S01]  /*31d60*/  F2FP.BF16.F32.PACK_AB R5, RZ, R5 ;  /* 0x00000005ff05723e */ /* 0x000fe200000010ff */
[----:B------:R-:W5:Y:S02]  /*31d70*/  LDL.LU R9, [R1+0x41c] ;  /* 0x00041c0001097983 */ /* 0x000f640000300800 */
[----:B------:R-:W-:-:S02]  /*31d80*/  F2FP.BF16.F32.PACK_AB R4, RZ, R4 ;  /* 0x00000004ff04723e */ /* 0x000fc400000010ff */
[----:B------:R-:W-:Y:S01]  /*31d90*/  @P4 STG.E.U16 desc[UR60][R20.64+0x10], R5 ;  /* 0x0000100514004986 */ /* 0x000fe2000c10153c */
[----:B------:R-:W-:-:S03]  /*31da0*/  ISETP.GT.AND P4, PT, R0, 0x80, P0 ;  /* 0x000000800000780c */ /* 0x000fc60000784270 */
[----:B------:R0:W-:Y:S01]  /*31db0*/  @P5 STG.E.U16 desc[UR60][R20.64+0x12], R4 ;  /* 0x0000120414005986 */ /* 0x0001e2000c10153c */
[----:B------:R-:W-:Y:S01]  /*31dc0*/  UIMAD UR7, UR9, 0xf0, URZ ;  /* 0x000000f0090778a4 */ /* 0x000fe2000f8e023f */
[----:B------:R-:W-:Y:S02]  /*31dd0*/  FMUL R6, R235, R2 ;  /* 0x00000002eb067220 */ /* 0x000fe40000400000 */
[----:B------:R-:W5:Y:S01]  /*31de0*/  LDL.LU R233, [R1+0x3e0] ;  /* 0x0003e00001e97983 */ /* 0x000f620000300800 */
[----:B0-----:R-:W-:Y:S02]  /*31df0*/  IMAD.U32 R4, RZ, RZ, UR8 ;  /* 0x00000008ff047e24 */ /* 0x001fe4000f8e00ff */
[----:B------:R-:W-:Y:S01]  /*31e00*/  F2FP.BF16.F32.PACK_AB R6, RZ, R6 ;  /* 0x00000006ff06723e */ /* 0x000fe200000010ff */
[----:B------:R-:W5:Y:S01]  /*31e10*/  LDL.LU R232, [R1+0x3e4] ;  /* 0x0003e40001e87983 */ /* 0x000f620000300800 */
[----:B------:R-:W-:-:S04]  /*31e20*/  IMAD.WIDE.U32 R4, R4, 0xf0, R20 ;  /* 0x000000f004047825 */ /* 0x000fc800078e0014 */
[----:B------:R-:W-:Y:S01]  /*31e30*/  FMUL R7, R22, R2 ;  /* 0x0000000216077220 */ /* 0x000fe20000400000 */
[----:B------:R-:W5:Y:S01]  /*31e40*/  LDL.LU R23, [R1+0x3e8] ;  /* 0x0003e80001177983 */ /* 0x000f620000300800 */
[----:B------:R-:W-:-:S05]  /*31e50*/  VIADD R5, R5, UR7 ;  /* 0x0000000705057c36 */ /* 0x000fca0008000000 */
[----:B------:R0:W-:Y:S01]  /*31e60*/  @P4 STG.E.U16 desc[UR60][R4.64], R6 ;  /* 0x0000000604004986 */ /* 0x0001e2000c10153c */
[C---:B------:R-:W-:Y:S02]  /*31e70*/  ISETP.GT.AND P4, PT, R0.reuse, 0x80, P2 ;  /* 0x000000800000780c */ /* 0x040fe40001784270 */
[----:B------:R-:W-:Y:S01]  /*31e80*/  ISETP.GT.AND P5, PT, R0, 0x88, P0 ;  /* 0x000000880000780c */ /* 0x000fe200007a4270 */
[----:B0-----:R-:W-:-:S05]  /*31e90*/  FMUL R6, R234, R2 ;  /* 0x00000002ea067220 */ /* 0x001fca0000400000 */
[----:B------:R-:W-:Y:S02]  /*31ea0*/  F2FP.BF16.F32.PACK_AB R6, RZ, R6 ;  /* 0x00000006ff06723e */ /* 0x000fe400000010ff */
[----:B------:R-:W-:-:S03]  /*31eb0*/  F2FP.BF16.F32.PACK_AB R7, RZ, R7 ;  /* 0x00000007ff07723e */ /* 0x000fc600000010ff */
[----:B------:R0:W-:Y:S01]  /*31ec0*/  @P4 STG.E.U16 desc[UR60][R4.64+0x2], R6 ;  /* 0x0000020604004986 */ /* 0x0001e2000c10153c */
[----:B-1----:R-:W-:Y:S02]  /*31ed0*/  PRMT R8, R7, 0x7610, R8 ;  /* 0x0000761007087816 */ /* 0x002fe40000000008 */
[----:B0-----:R-:W-:-:S04]  /*31ee0*/  IADD3 R6, P4, R4, UR5, RZ ;  /* 0x0000000504067c10 */ /* 0x001fc8000ff9e0ff */
[----:B------:R-:W-:Y:S02]  /*31ef0*/  IADD3.X R7, R5, UR4, RZ, P4, !PT ;  /* 0x0000000405077c10 */ /* 0x000fe4000a7fe4ff */
[----:B------:R-:W-:-:S03]  /*31f00*/  ISETP.GT.AND P4, PT, R0, 0x88, P2 ;  /* 0x000000880000780c */ /* 0x000fc60001784270 */
[----:B------:R2:W-:Y:S02]  /*31f10*/  @P5 STG.E.U16 desc[UR60][R6.64], R8 ;  /* 0x0000000806005986 */ /* 0x0005e4000c10153c */
[----:B--2---:R-:W-:Y:S02]  /*31f20*/  FMUL R8, R19, R2 ;  /* 0x0000000213087220 */ /* 0x004fe40000400000 */
[----:B------:R-:W2:Y:S03]  /*31f30*/  LDL.LU R19, [R1+0x3ec] ;  /* 0x0003ec0001137983 */ /* 0x000ea60000300800 */
[----:B------:R-:W-:-:S05]  /*31f40*/  F2FP.BF16.F32.PACK_AB R8, RZ, R8 ;  /* 0x00000008ff08723e */ /* 0x000fca00000010ff */
[----:B------:R3:W-:Y:S01]  /*31f50*/  @P4 STG.E.U16 desc[UR60][R6.64+0x2], R8 ;  /* 0x0000020806004986 */ /* 0x0007e2000c10153c */
[----:B------:R-:W-:Y:S01]  /*31f60*/  ISETP.GT.AND P4, PT, R0, 0x80, P3 ;  /* 0x000000800000780c */ /* 0x000fe20001f84270 */
[----:B---3--:R-:W-:Y:S02]  /*31f70*/  FMUL R8, R18, R2 ;  /* 0x0000000212087220 */ /* 0x008fe40000400000 */
[----:B------:R-:W3:Y:S03]  /*31f80*/  LDL.LU R18, [R1+0x3f0] ;  /* 0x0003f00001127983 */ /* 0x000ee60000300800 */
[----:B------:R-:W-:-:S07]  /*31f90*/  F2FP.BF16.F32.PACK_AB R8, RZ, R8 ;  /* 0x00000008ff08723e */ /* 0x000fce00000010ff */
[----:B------:R4:W-:Y:S02]  /*31fa0*/  @P4 STG.E.U16 desc[UR60][R4.64+0x10], R8 ;  /* 0x0000100804004986 */ /* 0x0009e4000c10153c */
[----:B----4-:R-:W-:Y:S02]  /*31fb0*/  FMUL R8, R17, R2 ;  /* 0x0000000211087220 */ /* 0x010fe40000400000 */
[----:B------:R-:W4:Y:S01]  /*31fc0*/  LDL.LU R17, [R1+0x3f4] ;  /* 0x0003f40001117983 */ /* 0x000f220000300800 */
[----:B------:R-:W-:Y:S02]  /*31fd0*/  ISETP.GT.AND P4, PT, R0, 0x80, P1 ;  /* 0x000000800000780c */ /* 0x000fe40000f84270 */
[----:B------:R-:W-:-:S11]  /*31fe0*/  F2FP.BF16.F32.PACK_AB R8, RZ, R8 ;  /* 0x00000008ff08723e */ /* 0x000fd600000010ff */
[----:B------:R5:W-:Y:S01]  /*31ff0*/  @P4 STG.E.U16 desc[UR60][R4.64+0x12], R8 ;  /* 0x0000120804004986 */ /* 0x000be2000c10153c */
[----:B------:R-:W-:Y:S01]  /*32000*/  ISETP.GT.AND P4, PT, R0, 0x88, P3 ;  /* 0x000000880000780c */ /* 0x000fe20001f84270 */
[----:B-----5:R-:W-:Y:S02]  /*32010*/  FMUL R8, R15, R2 ;  /* 0x000000020f087220 */ /* 0x020fe40000400000 */
[----:B------:R-:W5:Y:S03]  /*32020*/  LDL.LU R15, [R1+0x3f8] ;  /* 0x0003f800010f7983 */ /* 0x000f660000300800 */
[----:B------:R-:W-:-:S07]  /*32030*/  F2FP.BF16.F32.PACK_AB R8, RZ, R8 ;  /* 0x00000008ff08723e */ /* 0x000fce00000010ff */
[----:B------:R0:W-:Y:S01]  /*32040*/  @P4 STG.E.U16 desc[UR60][R6.64+0x10], R8 ;  /* 0x0000100806004986 */ /* 0x0001e2000c10153c */
[C---:B------:R-:W-:Y:S01]  /*32050*/  ISETP.GT.AND P4, PT, R0.reuse, 0x88, P1 ;  /* 0x000000880000780c */ /* 0x040fe20000f84270 */
[----:B------:R-:W-:Y:S01]  /*32060*/  USHF.L.U32 UR13, UR8, 0x8, URZ ;  /* 0x00000008080d7899 */ /* 0x000fe2000800063f */
[----:B------:R-:W-:Y:S01]  /*32070*/  ISETP.GT.AND P5, PT, R0, 0x100, P0 ;  /* 0x000001000000780c */ /* 0x000fe200007a4270 */
[----:B0-----:R-:W-:Y:S02]  /*32080*/  FMUL R8, R9, R2 ;  /* 0x0000000209087220 */ /* 0x001fe40000400000 */
[----:B------:R-:W5:Y:S03]  /*32090*/  LDL.LU R9, [R1+0x3fc] ;  /* 0x0003fc0001097983 */ /* 0x000f660000300800 */
[----:B------:R-:W-:Y:S01]  /*320a0*/  F2FP.BF16.F32.PACK_AB R8, RZ, R8 ;  /* 0x00000008ff08723e */ /* 0x000fe200000010ff */
[----:B------:R-:W-:Y:S01]  /*320b0*/  USHF.L.U64.HI UR12, UR8, 0x8, UR9 ;  /* 0x00000008080c7899 */ /* 0x000fe20008010209 */
[----:B------:R-:W5:Y:S04]  /*320c0*/  LDL.LU R14, [R1+0x3c0] ;  /* 0x0003c000010e7983 */ /* 0x000f680000300800 */
[----:B------:R0:W-:Y:S01]  /*320d0*/  @P4 STG.E.U16 desc[UR60][R6.64+0x12], R8 ;  /* 0x0000120806004986 */ /* 0x0001e2000c10153c */
[----:B------:R-:W-:-:S03]  /*320e0*/  IADD3 R4, P4, R4, UR13, RZ ;  /* 0x0000000d04047c10 */ /* 0x000fc6000ff9e0ff */
[----:B------:R-:W5:Y:S01]  /*320f0*/  LDL.LU R235, [R1+0x3c4] ;  /* 0x0003c40001eb7983 */ /* 0x000f620000300800 */
[----:B------:R-:W-:Y:S01]  /*32100*/  IADD3.X R5, R5, UR12, RZ, P4, !PT ;  /* 0x0000000c05057c10 */ /* 0x000fe2000a7fe4ff */
[-C--:B0-----:R-:W-:Y:S01]  /*32110*/  FMUL R6, R233, R2.reuse ;  /* 0x00000002e9067220 */ /* 0x081fe20000400000 */
[----:B------:R-:W-:Y:S01]  /*32120*/  ISETP.GT.AND P4, PT, R0, 0x100, P2 ;  /* 0x000001000000780c */ /* 0x000fe20001784270 */
[----:B------:R-:W-:Y:S01]  /*32130*/  FMUL R7, R23, R2 ;  /* 0x0000000217077220 */ /* 0x000fe20000400000 */
[----:B------:R-:W5:Y:S02]  /*32140*/  LDL.LU R22, [R1+0x3c8] ;  /* 0x0003c80001167983 */ /* 0x000f640000300800 */
[----:B------:R-:W-:-:S05]  /*32150*/  F2FP.BF16.F32.PACK_AB R6, RZ, R6 ;  /* 0x00000006ff06723e */ /* 0x000fca00000010ff */
[----:B------:R0:W-:Y:S01]  /*32160*/  @P5 STG.E.U16 desc[UR60][R4.64], R6 ;  /* 0x0000000604005986 */ /* 0x0001e2000c10153c */
[----:B------:R-:W-:Y:S01]  /*32170*/  ISETP.GT.AND P5, PT, R0, 0x108, P0 ;  /* 0x000001080000780c */ /* 0x000fe200007a4270 */
[----:B0-----:R-:W-:-:S05]  /*32180*/  FMUL R6, R232, R2 ;  /* 0x00000002e8067220 */ /* 0x001fca0000400000 */
[----:B------:R-:W-:Y:S02]  /*32190*/  F2FP.BF16.F32.PACK_AB R6, RZ, R6 ;  /* 0x00000006ff06723e */ /* 0x000fe400000010ff */
[----:B------:R-:W-:-:S03]  /*321a0*/  F2FP.BF16.F32.PACK_AB R7, RZ, R7 ;  /* 0x00000007ff07723e */ /* 0x000fc600000010ff */
[----:B------:R0:W-:Y:S01]  /*321b0*/  @P4 STG.E.U16 desc[UR60][R4.64+0x2], R6 ;  /* 0x0000020604004986 */ /* 0x0001e2000c10153c */
[----:B------:R-:W-:Y:S02]  /*321c0*/  PRMT R8, R7, 0x7610, R8 ;  /* 0x0000761007087816 */ /* 0x000fe40000000008 */
        /* <DEDUP_REMOVED lines=23> */
[C---:B------:R-:W-:Y:S02]  /*32340*/  ISETP.GT.AND P4, PT, R0.reuse, 0x108, P1 ;  /* 0x000001080000780c */ /* 0x040fe40000f84270 */
[----:B------:R-:W-:Y:S01]  /*32350*/  ISETP.GT.AND P5, PT, R0, 0x180, P0 ;  /* 0x000001800000780c */ /* 0x000fe200007a4270 */
[----:B0-----:R-:W-:Y:S02]  /*32360*/  FMUL R8, R9, R2 ;  /* 0x0000000209087220 */ /* 0x001fe40000400000 */
[----:B------:R-:W5:Y:S03]  /*32370*/  LDL.LU R9, [R1+0x3dc] ;  /* 0x0003dc0001097983 */ /* 0x000f660000300800 */
[----:B------:R-:W-:Y:S01]  /*32380*/  F2FP.BF16.F32.PACK_AB R8, RZ, R8 ;  /* 0x00000008ff08723e */ /* 0x000fe200000010ff */
        /* <DEDUP_REMOVED lines=9> */
[----:B------:R-:W-:Y:S02]  /*32420*/  F2FP.BF16.F32.PACK_AB R6, RZ, R6 ;  /* 0x00000006ff06723e */ /* 0x000fe400000010ff */
[----:B------:R-:W-:Y:S01]  /*32430*/  ISETP.GT.AND P0, PT, R0, 0x188, P0 ;  /* 0x000001880000780c */ /* 0x000fe20000704270 */
[----:B------:R-:W5:Y:S04]  /*32440*/  LDL.LU R23, [R1+0x3ac] ;  /* 0x0003ac0001177983 */ /* 0x000f680000300800 */
[----:B------:R0:W-:Y:S01]  /*32450*/  @P5 STG.E.U16 desc[UR60][R4.64], R6 ;  /* 0x0000000604005986 */ /* 0x0001e2000c10153c */
[----:B------:R-:W-:-:S02]  /*32460*/  F2FP.BF16.F32.PACK_AB R7, RZ, R7 ;  /* 0x00000007ff07723e */ /* 0x000fc400000010ff */
[----:B------:R-:W-:Y:S01]  /*32470*/  ISETP.GT.AND P2, PT, R0, 0x188, P2 ;  /* 0x000001880000780c */ /* 0x000fe20001744270 */
[----:B------:R-:W5:Y:S01]  /*32480*/  LDL.LU R22, [R1+0x3b0] ;  /* 0x0003b00001167983 */ /* 0x000f620000300800 */
[----:B0-----:R-:W-:-:S05]  /*32490*/  FMUL R6, R235, R2 ;  /* 0x00000002eb067220 */ /* 0x001fca0000400000 */
[----:B------:R-:W-:-:S05]  /*324a0*/  F2FP.BF16.F32.PACK_AB R6, RZ, R6 ;  /* 0x00000006ff06723e */ /* 0x000fca00000010ff */
[----:B------:R0:W-:Y:S01]  /*324b0*/  @P4 STG.E.U16 desc[UR60][R4.64+0x2], R6 ;  /* 0x0000020604004986 */ /* 0x0001e2000c10153c */
[----:B------:R-:W-:Y:S02]  /*324c0*/  PRMT R8, R7, 0x7610, R8 ;  /* 0x0000761007087816 */ /* 0x000fe40000000008 */
[----:B0-----:R-:W-:-:S04]  /*324d0*/  IADD3 R6, P4, R4, UR5, RZ ;  /* 0x0000000504067c10 */ /* 0x001fc8000ff9e0ff */
[----:B------:R-:W-:-:S05]  /*324e0*/  IADD3.X R7, R5, UR4, RZ, P4, !PT ;  /* 0x0000000405077c10 */ /* 0x000fca000a7fe4ff */
[----:B------:R2:W-:Y:S01]  /*324f0*/  @P0 STG.E.U16 desc[UR60][R6.64], R8 ;  /* 0x0000000806000986 */ /* 0x0005e2000c10153c */
[----:B------:R-:W-:Y:S01]  /*32500*/  ISETP.GT.AND P0, PT, R0, 0x180, P3 ;  /* 0x000001800000780c */ /* 0x000fe20001f04270 */
[----:B--2---:R-:W-:Y:S02]  /*32510*/  FMUL R8, R19, R2 ;  /* 0x0000000213087220 */ /* 0x004fe40000400000 */
[----:B------:R-:W2:Y:S03]  /*32520*/  LDL.LU R19, [R1+0x3b4] ;  /* 0x0003b40001137983 */ /* 0x000ea60000300800 */
[----:B------:R-:W-:-:S05]  /*32530*/  F2FP.BF16.F32.PACK_AB R8, RZ, R8 ;  /* 0x00000008ff08723e */ /* 0x000fca00000010ff */
[----:B------:R3:W-:Y:S02]  /*32540*/  @P2 STG.E.U16 desc[UR60][R6.64+0x2], R8 ;  /* 0x0000020806002986 */ /* 0x0007e4000c10153c */
[----:B---3--:R-:W-:-:S05]  /*32550*/  FMUL R8, R18, R2 ;  /* 0x0000000212087220 */ /* 0x008fca0000400000 */
[----:B------:R-:W-:-:S05]  /*32560*/  F2FP.BF16.F32.PACK_AB R8, RZ, R8 ;  /* 0x00000008ff08723e */ /* 0x000fca00000010ff */
[----:B------:R4:W-:Y:S02]  /*32570*/  @P0 STG.E.U16 desc[UR60][R4.64+0x10], R8 ;  /* 0x0000100804000986 */ /* 0x0009e4000c10153c */
[----:B----4-:R-:W-:Y:S02]  /*32580*/  FMUL R8, R17, R2 ;  /* 0x0000000211087220 */ /* 0x010fe40000400000 */
[----:B------:R-:W3:Y:S01]  /*32590*/  LDL.LU R17, [R1+0x3b8] ;  /* 0x0003b80001117983 */ /* 0x000ee20000300800 */
[C---:B------:R-:W-:Y:S02]  /*325a0*/  ISETP.GT.AND P0, PT, R0.reuse, 0x180, P1 ;  /* 0x000001800000780c */ /* 0x040fe40000f04270 */
[----:B------:R-:W-:Y:S02]  /*325b0*/  F2FP.BF16.F32.PACK_AB R8, RZ, R8 ;  /* 0x00000008ff08723e */ /* 0x000fe400000010ff */
[----:B------:R-:W-:-:S09]  /*325c0*/  ISETP.GT.AND P3, PT, R0, 0x188, P3 ;  /* 0x000001880000780c */ /* 0x000fd20001f64270 */
[----:B------:R5:W-:Y:S02]  /*325d0*/  @P0 STG.E.U16 desc[UR60][R4.64+0x12], R8 ;  /* 0x0000120804000986 */ /* 0x000be4000c10153c */
[----:B-----5:R-:W-:Y:S02]  /*325e0*/  FMUL R4, R15, R2 ;  /* 0x000000020f047220 */ /* 0x020fe40000400000 */
[----:B------:R-:W4:Y:S03]  /*325f0*/  LDL.LU R15, [R1+0x3bc] ;  /* 0x0003bc00010f7983 */ /* 0x000f260000300800 */
[----:B------:R-:W-:Y:S01]  /*32600*/  F2FP.BF16.F32.PACK_AB R4, RZ, R4 ;  /* 0x00000004ff04723e */ /* 0x000fe200000010ff */
[----:B------:R-:W-:Y:S01]  /*32610*/  @P3 IMAD.MOV.U32 R5, RZ, RZ, R7 ;  /* 0x000000ffff053224 */ /* 0x000fe200078e0007 */
[----:B------:R-:W-:Y:S01]  /*32620*/  ISETP.GT.AND P1, PT, R0, 0x188, P1 ;  /* 0x000001880000780c */ /* 0x000fe20000f24270 */
[----:B------:R-:W5:Y:S01]  /*32630*/  LDL.LU R18, [R1+0x380] ;  /* 0x0003800001127983 */ /* 0x000f620000300800 */
[----:B------:R-:W-:Y:S01]  /*32640*/  PRMT R8, R4, 0x7610, R8 ;  /* 0x0000761004087816 */ /* 0x000fe20000000008 */
[----:B------:R-:W-:-:S05]  /*32650*/  @P3 IMAD.MOV.U32 R4, RZ, RZ, R6 ;  /* 0x000000ffff043224 */ /* 0x000fca00078e0006 */
[----:B------:R0:W-:Y:S01]  /*32660*/  @P3 STG.E.U16 desc[UR60][R4.64+0x10], R8 ;  /* 0x0000100804003986 */ /* 0x0001e2000c10153c */
[C---:B------:R-:W-:Y:S02]  /*32670*/  ISETP.GT.AND P3, PT, R3.reuse, 0x10, PT ;  /* 0x000000100300780c */ /* 0x040fe40003f64270 */
[----:B------:R-:W-:Y:S01]  /*32680*/  ISETP.GT.AND P2, PT, R3, 0x11, PT ;  /* 0x000000110300780c */ /* 0x000fe20003f44270 */
[----:B0-----:R-:W-:Y:S02]  /*32690*/  FMUL R4, R9, R2 ;  /* 0x0000000209047220 */ /* 0x001fe40000400000 */
[----:B------:R-:W5:Y:S03]  /*326a0*/  LDL.LU R9, [R1+0x384] ;  /* 0x0003840001097983 */ /* 0x000f660000300800 */
[----:B------:R-:W-:Y:S02]  /*326b0*/  F2FP.BF16.F32.PACK_AB R4, RZ, R4 ;  /* 0x00000004ff04723e */ /* 0x000fe400000010ff */
[----:B------:R-:W-:-:S03]  /*326c0*/  ISETP.GT.AND P4, PT, R0, RZ, P2 ;  /* 0x000000ff0000720c */ /* 0x000fc60001784270 */
[----:B------:R0:W-:Y:S01]  /*326d0*/  @P1 STG.E.U16 desc[UR60][R6.64+0x12], R4 ;  /* 0x0000120406001986 */ /* 0x0001e2000c10153c */
[C---:B------:R-:W-:Y:S02]  /*326e0*/  ISETP.GT.AND P1, PT, R0.reuse, RZ, P3 ;  /* 0x000000ff0000720c */ /* 0x040fe40001f24270 */
[----:B------:R-:W-:Y:S01]  /*326f0*/  ISETP.GT.AND P5, PT, R0, 0x8, P3 ;  /* 0x000000080000780c */ /* 0x000fe20001fa4270 */
[-C--:B0-----:R-:W-:Y:S01]  /*32700*/  FMUL R4, R234, R2.reuse ;  /* 0x00000002ea047220 */ /* 0x081fe20000400000 */
[-C--:B------:R-:W-:Y:S01]  /*32710*/  FMUL R6, R233, R2.reuse ;  /* 0x00000002e9067220 */ /* 0x080fe20000400000 */
[----:B------:R-:W-:-:S03]  /*32720*/  FMUL R5, R232, R2 ;  /* 0x00000002e8057220 */ /* 0x000fc60000400000 */
[----:B------:R-:W-:Y:S02]  /*32730*/  F2FP.BF16.F32.PACK_AB R4, RZ, R4 ;  /* 0x00000004ff04723e */ /* 0x000fe400000010ff */
[----:B------:R-:W-:Y:S02]  /*32740*/  F2FP.BF16.F32.PACK_AB R6, RZ, R6 ;  /* 0x00000006ff06723e */ /* 0x000fe400000010ff */
[----:B------:R-:W-:Y:S02]  /*32750*/  PRMT R8, R4, 0x7610, R8 ;  /* 0x0000761004087816 */ /* 0x000fe40000000008 */
[----:B------:R-:W-:Y:S01]  /*32760*/  F2FP.BF16.F32.PACK_AB R5, RZ, R5 ;  /* 0x00000005ff05723e */ /* 0x000fe200000010ff */
[-C--:B------:R-:W-:Y:S01]  /*32770*/  FMUL R7, R23, R2.reuse ;  /* 0x0000000217077220 */ /* 0x080fe20000400000 */
[----:B------:R-:W-:Y:S04]  /*32780*/  @P4 STG.E.U16 desc[UR60][R12.64+0x22], R6 ;  /* 0x000022060c004986 */ /* 0x000fe8000c10153c */
[----:B------:R-:W5:Y:S04]  /*32790*/  LDL.LU R23, [R1+0x388] ;  /* 0x0003880001177983 */ /* 0x000f680000300800 */
[----:B------:R-:W-:Y:S04]  /*327a0*/  @P1 STG.E.U16 desc[UR60][R12.64+0x20], R8 ;  /* 0x000020080c001986 */ /* 0x000fe8000c10153c */
[----:B------:R0:W-:Y:S02]  /*327b0*/  @P5 STG.E.U16 desc[UR60][R20.64+0x20], R5 ;  /* 0x0000200514005986 */ /* 0x0001e4000c10153c */
[----:B0-----:R-:W-:-:S02]  /*327c0*/  FMUL R5, R22, R2 ;  /* 0x0000000216057220 */ /* 0x001fc40000400000 */
[----:B------:R-:W5:Y:S04]  /*327d0*/  LDL.LU R22, [R1+0x38c] ;  /* 0x00038c0001167983 */ /* 0x000f680000300800 */
[----:B------:R-:W5:Y:S04]  /*327e0*/  LDL.LU R234, [R1+0x390] ;  /* 0x0003900001ea7983 */ /* 0x000f680000300800 */
[----:B------:R-:W5:Y:S01]  /*327f0*/  LDL.LU R233, [R1+0x394] ;  /* 0x0003940001e97983 */ /* 0x000f620000300800 */
[----:B------:R-:W-:-:S03]  /*32800*/  F2FP.BF16.F32.PACK_AB R5, RZ, R5 ;  /* 0x00000005ff05723e */ /* 0x000fc600000010ff */
[----:B------:R-:W5:Y:S01]  /*32810*/  LDL.LU R232, [R1+0x398] ;  /* 0x0003980001e87983 */ /* 0x000f620000300800 */
[----:B------:R-:W-:Y:S02]  /*32820*/  F2FP.BF16.F32.PACK_AB R4, RZ, R7 ;  /* 0x00000007ff04723e */ /* 0x000fe400000010ff */
[----:B------:R-:W-:Y:S01]  /*32830*/  PRMT R7, R5, 0x7610, R7 ;  /* 0x0000761005077816 */ /* 0x000fe20000000007 */
[----:B---3--:R-:W-:Y:S02]  /*32840*/  FMUL R5, R17, R2 ;  /* 0x0000000211057220 */ /* 0x008fe40000400000 */
[----:B------:R-:W3:Y:S01]  /*32850*/  LDL.LU R17, [R1+0x39c] ;  /* 0x00039c0001117983 */ /* 0x000ee20000300800 */
[C---:B------:R-:W-:Y:S02]  /*32860*/  ISETP.GT.AND P0, PT, R0.reuse, 0x8, P2 ;  /* 0x000000080000780c */ /* 0x040fe40001704270 */
[----:B------:R-:W-:Y:S01]  /*32870*/  ISETP.GT.AND P1, PT, R3, 0x18, PT ;  /* 0x000000180300780c */ /* 0x000fe20003f24270 */
[----:B------:R-:W3:Y:S03]  /*32880*/  LDL.LU R14, [R1+0x364] ;  /* 0x00036400010e7983 */ /* 0x000ee60000300800 */
[----:B------:R-:W-:-:S07]  /*32890*/  ISETP.GT.AND P5, PT, R0, RZ, P1 ;  /* 0x000000ff0000720c */ /* 0x000fce0000fa4270 */
[----:B------:R2:W-:Y:S01]  /*328a0*/  @P0 STG.E.U16 desc[UR60][R20.64+0x22], R4 ;  /* 0x0000220414000986 */ /* 0x0005e2000c10153c */
[----:B------:R-:W-:-:S04]  /*328b0*/  ISETP.GT.AND P0, PT, R3, 0x19, PT ;  /* 0x000000190300780c */ /* 0x000fc80003f04270 */
[----:B------:R-:W-:Y:S01]  /*328c0*/  ISETP.GT.AND P4, PT, R0, RZ, P0 ;  /* 0x000000ff0000720c */ /* 0x000fe20000784270 */
[----:B--2---:R-:W-:-:S05]  /*328d0*/  FMUL R4, R19, R2 ;  /* 0x0000000213047220 */ /* 0x004fca0000400000 */
[----:B------:R-:W-:-:S04]  /*328e0*/  F2FP.BF16.F32.PACK_AB R4, RZ, R4 ;  /* 0x00000004ff04723e */ /* 0x000fc800000010ff */
[----:B------:R-:W-:Y:S01]  /*328f0*/  PRMT R6, R4, 0x7610, R6 ;  /* 0x0000761004067816 */ /* 0x000fe20000000006 */
[----:B----4-:R-:W-:Y:S01]  /*32900*/  FMUL R4, R15, R2 ;  /* 0x000000020f047220 */ /* 0x010fe20000400000 */
[----:B------:R-:W-:Y:S01]  /*32910*/  @P5 STG.E.U16 desc[UR60][R12.64+0x30], R7 ;  /* 0x000030070c005986 */ /* 0x000fe2000c10153c */
[----:B------:R-:W-:-:S03]  /*32920*/  ISETP.GT.AND P5, PT, R0, 0x8, P1 ;  /* 0x000000080000780c */ /* 0x000fc60000fa4270 */
[----:B------:R0:W-:Y:S01]  /*32930*/  @P4 STG.E.U16 desc[UR60][R12.64+0x32], R6 ;  /* 0x000032060c004986 */ /* 0x0001e2000c10153c */
[----:B------:R-:W-:Y:S02]  /*32940*/  ISETP.GT.AND P4, PT, R0, 0x8, P0 ;  /* 0x000000080000780c */ /* 0x000fe40000784270 */
[----:B------:R-:W-:Y:S01]  /*32950*/  F2FP.BF16.F32.PACK_AB R5, RZ, R5 ;  /* 0x00000005ff05723e */ /* 0x000fe200000010ff */
[----:B------:R-:W2:Y:S01]  /*32960*/  LDL.LU R15, [R1+0x368] ;  /* 0x00036800010f7983 */ /* 0x000ea20000300800 */
[----:B------:R-:W-:Y:S02]  /*32970*/  F2FP.BF16.F32.PACK_AB R4, RZ, R4 ;  /* 0x00000004ff04723e */ /* 0x000fe400000010ff */
[----:B0-----:R-:W-:Y:S02]  /*32980*/  PRMT R6, R5, 0x7610, R6 ;  /* 0x0000761005067816 */ /* 0x001fe40000000006 */
[----:B------:R-:W-:Y:S01]  /*32990*/  PRMT R5, R4, 0x7610, R5 ;  /* 0x0000761004057816 */ /* 0x000fe20000000005 */
[----:B------:R-:W-:-:S02]  /*329a0*/  IMAD.U32 R4, RZ, RZ, UR8 ;  /* 0x00000008ff047e24 */ /* 0x000fc4000f8e00ff */
[----:B------:R0:W-:Y:S01]  /*329b0*/  @P5 STG.E.U16 desc[UR60][R20.64+0x30], R6 ;  /* 0x0000300614005986 */ /* 0x0001e2000c10153c */
[----:B------:R-:W-:-:S03]  /*329c0*/  ISETP.GT.AND P5, PT, R0, 0x80, P2 ;  /* 0x000000800000780c */ /* 0x000fc600017a4270 */
[----:B------:R1:W-:Y:S01]  /*329d0*/  @P4 STG.E.U16 desc[UR60][R20.64+0x32], R5 ;  /* 0x0000320514004986 */ /* 0x0003e2000c10153c */
[----:B------:R-:W-:Y:S01]  /*329e0*/  ISETP.GT.AND P4, PT, R0, 0x80, P3 ;  /* 0x000000800000780c */ /* 0x000fe20001f84270 */
[-C--:B-----5:R-:W-:Y:S01]  /*329f0*/  FMUL R7, R18, R2.reuse ;  /* 0x0000000212077220 */ /* 0x0a0fe20000400000 */
[----:B0-----:R-:W-:Y:S01]  /*32a00*/  FMUL R6, R9, R2 ;  /* 0x0000000209067220 */ /* 0x001fe20000400000 */
[----:B-1----:R-:W-:-:S03]  /*32a10*/  IMAD.WIDE.U32 R4, R4, 0xf0, R20 ;  /* 0x000000f004047825 */ /* 0x002fc600078e0014 */
[----:B------:R-:W-:Y:S02]  /*32a20*/  F2FP.BF16.F32.PACK_AB R7, RZ, R7 ;  /* 0x00000007ff07723e */ /* 0x000fe400000010ff */
[----:B------:R-:W-:Y:S01]  /*32a30*/  F2FP.BF16.F32.PACK_AB R6, RZ, R6 ;  /* 0x00000006ff06723e */ /* 0x000fe200000010ff */
[----:B------:R-:W-:Y:S02]  /*32a40*/  VIADD R9, R5, UR7 ;  /* 0x0000000705097c36 */ /* 0x000fe40008000000 */
[----:B------:R-:W-:-:S05]  /*32a50*/  IMAD.MOV.U32 R8, RZ, RZ, R4 ;  /* 0x000000ffff087224 */ /* 0x000fca00078e0004 */
[----:B------:R-:W-:Y:S01]  /*32a60*/  @P4 STG.E.U16 desc[UR60][R8.64+0x20], R7 ;  /* 0x0000200708004986 */ /* 0x000fe2000c10153c */
[----:B------:R-:W-:-:S03]  /*32a70*/  IADD3 R18, P4, R4, UR5, RZ ;  /* 0x0000000504127c10 */ /* 0x000fc6000ff9e0ff */
[----:B------:R0:W-:Y:S01]  /*32a80*/  @P5 STG.E.U16 desc[UR60][R8.64+0x22], R6 ;  /* 0x0000220608005986 */ /* 0x0001e2000c10153c */
[C---:B------:R-:W-:Y:S02]  /*32a90*/  ISETP.GT.AND P5, PT, R0.reuse, 0x88, P3 ;  /* 0x000000880000780c */ /* 0x040fe40001fa4270 */
[----:B------:R-:W-:Y:S02]  /*32aa0*/  IADD3.X R19, R9, UR4, RZ, P4, !PT ;  /* 0x0000000409137c10 */ /* 0x000fe4000a7fe4ff */
[----:B------:R-:W-:Y:S01]  /*32ab0*/  ISETP.GT.AND P4, PT, R0, 0x88, P2 ;  /* 0x000000880000780c */ /* 0x000fe20001784270 */
[----:B0-----:R-:W-:-:S05]  /*32ac0*/  FMUL R6, R23, R2 ;  /* 0x0000000217067220 */ /* 0x001fca0000400000 */
[----:B------:R-:W-:Y:S01]  /*32ad0*/  F2FP.BF16.F32.PACK_AB R6, RZ, R6 ;  /* 0x00000006ff06723e */ /* 0x000fe200000010ff */
[----:B------:R-:W-:-:S04]  /*32ae0*/  FMUL R5, R22, R2 ;  /* 0x0000000216057220 */ /* 0x000fc80000400000 */
[----:B------:R0:W-:Y:S01]  /*32af0*/  @P5 STG.E.U16 desc[UR60][R18.64+0x20], R6 ;  /* 0x0000200612005986 */ /* 0x0001e2000c10153c */
[----:B------:R-:W-:Y:S01]  /*32b00*/  IADD3 R4, P5, R4, UR13, RZ ;  /* 0x0000000d04047c10 */ /* 0x000fe2000ffbe0ff */
[----:B------:R-:W-:Y:S01]  /*32b10*/  IMAD.U32 R22, RZ, RZ, UR5 ;  /* 0x00000005ff167e24 */ /* 0x000fe2000f8e00ff */
[----:B------:R-:W-:Y:S01]  /*32b20*/  F2FP.BF16.F32.PACK_AB R5, RZ, R5 ;  /* 0x00000005ff05723e */ /* 0x000fe200000010ff */
[----:B------:R-:W-:-:S04]  /*32b30*/  FMUL R7, R234, R2 ;  /* 0x00000002ea077220 */ /* 0x000fc80000400000 */
[----:B------:R1:W-:Y:S01]  /*32b40*/  @P4 STG.E.U16 desc[UR60][R18.64+0x22], R5 ;  /* 0x0000220512004986 */ /* 0x0003e2000c10153c */
[----:B0-----:R-:W-:Y:S01]  /*32b50*/  IMAD.U32 R6, RZ, RZ, UR4 ;  /* 0x00000004ff067e24 */ /* 0x001fe2000f8e00ff */
[----:B------:R-:W-:Y:S02]  /*32b60*/  F2FP.BF16.F32.PACK_AB R7, RZ, R7 ;  /* 0x00000007ff07723e */ /* 0x000fe400000010ff */
[----:B-1----:R-:W-:Y:S02]  /*32b70*/  IADD3.X R5, R9, UR12, RZ, P5, !PT ;  /* 0x0000000c09057c10 */ /* 0x002fe4000affe4ff */
[----:B------:R-:W-:-:S04]  /*32b80*/  IADD3 R22, P4, P5, R22, UR13, R4 ;  /* 0x0000000d16167c10 */ /* 0x000fc8000fd9e004 */
[----:B------:R-:W-:Y:S01]  /*32b90*/  IADD3.X R23, R6, UR12, R5, P4, P5 ;  /* 0x0000000c06177c10 */ /* 0x000fe2000a7ea405 */
[-C--:B------:R-:W-:Y:S01]  /*32ba0*/  FMUL R6, R233, R2.reuse ;  /* 0x00000002e9067220 */ /* 0x080fe20000400000 */
[----:B------:R-:W-:Y:S02]  /*32bb0*/  ISETP.GT.AND P5, PT, R0, 0x80, P0 ;  /* 0x000000800000780c */ /* 0x000fe400007a4270 */
[----:B------:R-:W-:Y:S01]  /*32bc0*/  PRMT R11, R7, 0x7610, R11 ;  /* 0x00007610070b7816 */ /* 0x000fe2000000000b */
[----:B------:R-:W-:Y:S01]  /*32bd0*/  FMUL R7, R232, R2 ;  /* 0x00000002e8077220 */ /* 0x000fe20000400000 */
[----:B------:R-:W-:-:S04]  /*32be0*/  F2FP.BF16.F32.PACK_AB R6, RZ, R6 ;  /* 0x00000006ff06723e */ /* 0x000fc800000010ff */
[----:B------:R-:W-:Y:S02]  /*32bf0*/  PRMT R10, R6, 0x7610, R10 ;  /* 0x00007610060a7816 */ /* 0x000fe4000000000a */
[----:B------:R-:W-:-:S03]  /*32c00*/  F2FP.BF16.F32.PACK_AB R7, RZ, R7 ;  /* 0x00000007ff07723e */ /* 0x000fc600000010ff */
[----:B------:R0:W-:Y:S02]  /*32c10*/  @P5 STG.E.U16 desc[UR60][R8.64+0x32], R10 ;  /* 0x0000320a08005986 */ /* 0x0001e4000c10153c */
[----:B0-----:R-:W-:Y:S01]  /*32c20*/  PRMT R10, R7, 0x7610, R10 ;  /* 0x00007610070a7816 */ /* 0x001fe2000000000a */
[----:B---3--:R-:W-:Y:S02]  /*32c30*/  FMUL R6, R17, R2 ;  /* 0x0000000211067220 */ /* 0x008fe40000400000 */
[----:B------:R-:W3:Y:S04]  /*32c40*/  LDL.LU R17, [R1+0x348] ;  /* 0x0003480001117983 */ /* 0x000ee80000300800 */
[----:B------:R-:W4:Y:S04]  /*32c50*/  LDL.LU R235, [R1+0x34c] ;  /* 0x00034c0001eb7983 */ /* 0x000f280000300800 */
[----:B------:R-:W5:Y:S04]  /*32c60*/  LDL.LU R234, [R1+0x350] ;  /* 0x0003500001ea7983 */ /* 0x000f680000300800 */
[----:B------:R-:W5:Y:S04]  /*32c70*/  LDL.LU R233, [R1+0x354] ;  /* 0x0003540001e97983 */ /* 0x000f680000300800 */
[----:B------:R-:W5:Y:S04]  /*32c80*/  LDL.LU R232, [R1+0x358] ;  /* 0x0003580001e87983 */ /* 0x000f680000300800 */
[----:B------:R-:W2:Y:S01]  /*32c90*/  LDL.LU R7, [R1+0x360] ;  /* 0x0003600001077983 */ /* 0x000ea20000300800 */
[----:B------:R-:W-:-:S13]  /*32ca0*/  ISETP.GT.AND P4, PT, R0, 0x80, P1 ;  /* 0x000000800000780c */ /* 0x000fda0000f84270 */
[----:B------:R-:W-:Y:S01]  /*32cb0*/  @P4 STG.E.U16 desc[UR60][R8.64+0x30], R11 ;  /* 0x0000300b08004986 */ /* 0x000fe2000c10153c */
[C---:B------:R-:W-:Y:S02]  /*32cc0*/  ISETP.GT.AND P4, PT, R0.reuse, 0x88, P1 ;  /* 0x000000880000780c */ /* 0x040fe40000f84270 */
[----:B------:R-:W-:Y:S02]  /*32cd0*/  ISETP.GT.AND P5, PT, R0, 0x88, P0 ;  /* 0x000000880000780c */ /* 0x000fe400007a4270 */
[----:B------:R-:W-:-:S09]  /*32ce0*/  F2FP.BF16.F32.PACK_AB R6, RZ, R6 ;  /* 0x00000006ff06723e */ /* 0x000fd200000010ff */
[----:B------:R0:W-:Y:S01]  /*32cf0*/  @P4 STG.E.U16 desc[UR60][R18.64+0x30], R10 ;  /* 0x0000300a12004986 */ /* 0x0001e2000c10153c */
[----:B------:R-:W-:-:S03]  /*32d00*/  ISETP.GT.AND P4, PT, R0, 0x100, P3 ;  /* 0x000001000000780c */ /* 0x000fc60001f84270 */
[----:B------:R-:W-:Y:S01]  /*32d10*/  @P5 STG.E.U16 desc[UR60][R18.64+0x32], R6 ;  /* 0x0000320612005986 */ /* 0x000fe2000c10153c */
[----:B--2---:R-:W-:-:S05]  /*32d20*/  FMUL R7, R7, R2 ;  /* 0x0000000207077220 */ /* 0x004fca0000400000 */
[----:B------:R-:W-:-:S04]  /*32d30*/  F2FP.BF16.F32.PACK_AB R7, RZ, R7 ;  /* 0x00000007ff07723e */ /* 0x000fc800000010ff */
[----:B0-----:R-:W-:-:S05]  /*32d40*/  PRMT R10, R7, 0x7610, R10 ;  /* 0x00007610070a7816 */ /* 0x001fca000000000a */
[----:B------:R0:W-:Y:S04]  /*32d50*/  @P4 STG.E.U16 desc[UR60][R4.64+0x20], R10 ;  /* 0x0000200a04004986 */ /* 0x0001e8000c10153c */
[----:B0-----:R-:W2:Y:S01]  /*32d60*/  LDL.LU R10, [R1+0x36c] ;  /* 0x00036c00010a7983 */ /* 0x001ea20000300800 */
[----:B------:R-:W-:Y:S01]  /*32d70*/  FMUL R6, R14, R2 ;  /* 0x000000020e067220 */ /* 0x000fe20000400000 */
[----:B------:R-:W-:-:S04]  /*32d80*/  ISETP.GT.AND P5, PT, R0, 0x100, P2 ;  /* 0x000001000000780c */ /* 0x000fc800017a4270 */
[----:B------:R-:W-:Y:S02]  /*32d90*/  F2FP.BF16.F32.PACK_AB R6, RZ, R6 ;  /* 0x00000006ff06723e */ /* 0x000fe400000010ff */
[----:B------:R-:W-:Y:S02]  /*32da0*/  ISETP.GT.AND P4, PT, R0, 0x108, P3 ;  /* 0x000001080000780c */ /* 0x000fe40001f84270 */
[----:B------:R-:W-:Y:S01]  /*32db0*/  PRMT R7, R6, 0x7610, R7 ;  /* 0x0000761006077816 */ /* 0x000fe20000000007 */
[----:B------:R-:W-:-:S04]  /*32dc0*/  FMUL R6, R15, R2 ;  /* 0x000000020f067220 */ /* 0x000fc80000400000 */
[----:B------:R-:W-:Y:S01]  /*32dd0*/  @P5 STG.E.U16 desc[UR60][R4.64+0x22], R7 ;  /* 0x0000220704005986 */ /* 0x000fe2000c10153c */
[----:B------:R-:W-:Y:S02]  /*32de0*/  IADD3 R14, P5, R4, UR5, RZ ;  /* 0x00000005040e7c10 */ /* 0x000fe4000ffbe0ff */
[----:B------:R-:W-:Y:S02]  /*32df0*/  F2FP.BF16.F32.PACK_AB R6, RZ, R6 ;  /* 0x00000006ff06723e */ /* 0x000fe400000010ff */
[----:B------:R-:W-:Y:S02]  /*32e00*/  IADD3.X R15, R5, UR4, RZ, P5, !PT ;  /* 0x00000004050f7c10 */ /* 0x000fe4000affe4ff */
[----:B------:R-:W-:-:S03]  /*32e10*/  ISETP.GT.AND P5, PT, R0, 0x108, P2 ;  /* 0x000001080000780c */ /* 0x000fc600017a4270 */
[----:B------:R0:W-:Y:S02]  /*32e20*/  @P4 STG.E.U16 desc[UR60][R14.64+0x20], R6 ;  /* 0x000020060e004986 */ /* 0x0001e4000c10153c */
[----:B0-----:R-:W-:-:S04]  /*32e30*/  IADD3 R6, P4, R4, UR5, RZ ;  /* 0x0000000504067c10 */ /* 0x001fc8000ff9e0ff */
[----:B------:R-:W-:Y:S01]  /*32e40*/  IADD3.X R7, R5, UR4, RZ, P4, !PT ;  /* 0x0000000405077c10 */ /* 0x000fe2000a7fe4ff */
[----:B--2---:R-:W-:-:S05]  /*32e50*/  FMUL R10, R10, R2 ;  /* 0x000000020a0a7220 */ /* 0x004fca0000400000 */
[----:B------:R-:W-:-:S04]  /*32e60*/  F2FP.BF16.F32.PACK_AB R10, RZ, R10 ;  /* 0x0000000aff0a723e */ /* 0x000fc800000010ff */
[----:B------:R-:W-:Y:S02]  /*32e70*/  PRMT R11, R10, 0x7610, R11 ;  /* 0x000076100a0b7816 */ /* 0x000fe4000000000b */
[----:B------:R-:W2:Y:S04]  /*32e80*/  LDL.LU R10, [R1+0x370] ;  /* 0x00037000010a7983 */ /* 0x000ea80000300800 */
[----:B------:R0:W-:Y:S04]  /*32e90*/  @P5 STG.E.U16 desc[UR60][R6.64+0x22], R11 ;  /* 0x0000220b06005986 */ /* 0x0001e8000c10153c */
[----:B0-----:R-:W3:Y:S01]  /*32ea0*/  LDL.LU R6, [R1+0x374] ;  /* 0x0003740001067983 */ /* 0x001ee20000300800 */
[----:B------:R-:W-:-:S02]  /*32eb0*/  ISETP.GT.AND P4, PT, R0, 0x100, P1 ;  /* 0x000001000000780c */ /* 0x000fc40000f84270 */
[----:B------:R-:W-:Y:S01]  /*32ec0*/  ISETP.GT.AND P5, PT, R0, 0x100, P0 ;  /* 0x000001000000780c */ /* 0x000fe200007a4270 */
[----:B--2---:R-:W-:-:S05]  /*32ed0*/  FMUL R10, R10, R2 ;  /* 0x000000020a0a7220 */ /* 0x004fca0000400000 */
[----:B------:R-:W-:-:S04]  /*32ee0*/  F2FP.BF16.F32.PACK_AB R7, RZ, R10 ;  /* 0x0000000aff07723e */ /* 0x000fc800000010ff */
[----:B------:R-:W-:Y:S02]  /*32ef0*/  PRMT R11, R7, 0x7610, R11 ;  /* 0x00007610070b7816 */ /* 0x000fe4000000000b */
[----:B------:R-:W2:Y:S01]  /*32f00*/  LDL.LU R7, [R1+0x378] ;  /* 0x0003780001077983 */ /* 0x000ea20000300800 */
[----:B---3--:R-:W-:-:S05]  /*32f10*/  FMUL R6, R6, R2 ;  /* 0x0000000206067220 */ /* 0x008fca0000400000 */
[----:B------:R-:W-:-:S04]  /*32f20*/  F2FP.BF16.F32.PACK_AB R6, RZ, R6 ;  /* 0x00000006ff06723e */ /* 0x000fc800000010ff */
[----:B------:R-:W-:Y:S02]  /*32f30*/  PRMT R10, R6, 0x7610, R10 ;  /* 0x00007610060a7816 */ /* 0x000fe4000000000a */
[----:B------:R-:W3:Y:S04]  /*32f40*/  LDL.LU R6, [R1+0x37c] ;  /* 0x00037c0001067983 */ /* 0x000ee80000300800 */
[----:B------:R0:W-:Y:S04]  /*32f50*/  @P4 STG.E.U16 desc[UR60][R4.64+0x30], R11 ;  /* 0x0000300b04004986 */ /* 0x0001e8000c10153c */
[----:B------:R1:W-:Y:S04]  /*32f60*/  @P5 STG.E.U16 desc[UR60][R4.64+0x32], R10 ;  /* 0x0000320a04005986 */ /* 0x0003e8000c10153c */
[----:B0-----:R-:W3:Y:S04]  /*32f70*/  LDL.LU R11, [R1+0x344] ;  /* 0x00034400010b7983 */ /* 0x001ee80000300800 */
[----:B-1----:R-:W3:Y:S01]  /*32f80*/  LDL.LU R10, [R1+0x340] ;  /* 0x00034000010a7983 */ /* 0x002ee20000300800 */
[----:B------:R-:W-:-:S02]  /*32f90*/  ISETP.GT.AND P4, PT, R0, 0x108, P1 ;  /* 0x000001080000780c */ /* 0x000fc40000f84270 */
[----:B------:R-:W-:Y:S01]  /*32fa0*/  ISETP.GT.AND P5, PT, R0, 0x108, P0 ;  /* 0x000001080000780c */ /* 0x000fe200007a4270 */
[----:B------:R-:W-:-:S05]  /*32fb0*/  FMUL R17, R17, R2 ;  /* 0x0000000211117220 */ /* 0x000fca0000400000 */
[----:B------:R-:W-:-:S04]  /*32fc0*/  F2FP.BF16.F32.PACK_AB R17, RZ, R17 ;  /* 0x00000011ff11723e */ /* 0x000fc800000010ff */
[----:B------:R-:W-:Y:S01]  /*32fd0*/  PRMT R236, R17, 0x7610, R236 ;  /* 0x0000761011ec7816 */ /* 0x000fe200000000ec */
[-C--:B----4-:R-:W-:Y:S01]  /*32fe0*/  FMUL R235, R235, R2.reuse ;  /* 0x00000002ebeb7220 */ /* 0x090fe20000400000 */
[----:B------:R-:W4:Y:S01]  /*32ff0*/  LDL.LU R17, [R1+0x35c] ;  /* 0x00035c0001117983 */ /* 0x000f220000300800 */
[-C--:B-----5:R-:W-:Y:S01]  /*33000*/  FMUL R234, R234, R2.reuse ;  /* 0x00000002eaea7220 */ /* 0x0a0fe20000400000 */
[-C--:B------:R-:W-:Y:S01]  /*33010*/  FMUL R233, R233, R2.reuse ;  /* 0x00000002e9e97220 */ /* 0x080fe20000400000 */
[----:B------:R-:W-:Y:S01]  /*33020*/  FMUL R232, R232, R2 ;  /* 0x00000002e8e87220 */ /* 0x000fe20000400000 */
[----:B------:R-:W-:Y:S02]  /*33030*/  F2FP.BF16.F32.PACK_AB R235, RZ, R235 ;  /* 0x000000ebffeb723e */ /* 0x000fe400000010ff */
[----:B------:R-:W-:Y:S02]  /*33040*/  F2FP.BF16.F32.PACK_AB R234, RZ, R234 ;  /* 0x000000eaffea723e */ /* 0x000fe400000010ff */
[----:B------:R-:W-:-:S02]  /*33050*/  F2FP.BF16.F32.PACK_AB R233, RZ, R233 ;  /* 0x000000e9ffe9723e */ /* 0x000fc400000010ff */
[----:B------:R-:W-:Y:S01]  /*33060*/  F2FP.BF16.F32.PACK_AB R232, RZ, R232 ;  /* 0x000000e8ffe8723e */ /* 0x000fe200000010ff */
[----:B--2---:R-:W-:-:S05]  /*33070*/  FMUL R7, R7, R2 ;  /* 0x0000000207077220 */ /* 0x004fca0000400000 */
[----:B------:R-:W-:-:S05]  /*33080*/  F2FP.BF16.F32.PACK_AB R7, RZ, R7 ;  /* 0x00000007ff07723e */ /* 0x000fca00000010ff */
[----:B------:R-:W-:Y:S01]  /*33090*/  @P4 STG.E.U16 desc[UR60][R14.64+0x30], R7 ;  /* 0x000030070e004986 */ /* 0x000fe2000c10153c */
[----:B---3--:R-:W-:Y:S01]  /*330a0*/  FMUL R6, R6, R2 ;  /* 0x0000000206067220 */ /* 0x008fe20000400000 */
[----:B------:R-:W-:-:S04]  /*330b0*/  ISETP.GT.AND P4, PT, R0, 0x180, P3 ;  /* 0x000001800000780c */ /* 0x000fc80001f84270 */
[----:B------:R-:W-:-:S05]  /*330c0*/  F2FP.BF16.F32.PACK_AB R6, RZ, R6 ;  /* 0x00000006ff06723e */ /* 0x000fca00000010ff */
[----:B------:R0:W-:Y:S01]  /*330d0*/  @P5 STG.E.U16 desc[UR60][R14.64+0x32], R6 ;  /* 0x000032060e005986 */ /* 0x0001e2000c10153c */
[----:B------:R-:W-:Y:S01]  /*330e0*/  FMUL R10, R10, R2 ;  /* 0x000000020a0a7220 */ /* 0x000fe20000400000 */
[----:B0-----:R-:W-:-:S04]  /*330f0*/  IADD3 R6, P5, R4, UR13, RZ ;  /* 0x0000000d04067c10 */ /* 0x001fc8000ffbe0ff */
[----:B------:R-:W-:Y:S02]  /*33100*/  F2FP.BF16.F32.PACK_AB R10, RZ, R10 ;  /* 0x0000000aff0a723e */ /* 0x000fe400000010ff */
[----:B------:R-:W-:Y:S01]  /*33110*/  IADD3.X R7, R5, UR12, RZ, P5, !PT ;  /* 0x0000000c05077c10 */ /* 0x000fe2000affe4ff */
[----:B------:R-:W-:Y:S01]  /*33120*/  FMUL R11, R11, R2 ;  /* 0x000000020b0b7220 */ /* 0x000fe20000400000 */
[----:B------:R-:W-:-:S03]  /*33130*/  ISETP.GT.AND P3, PT, R0, 0x188, P3 ;  /* 0x000001880000780c */ /* 0x000fc60001f64270 */
[----:B------:R0:W-:Y:S01]  /*33140*/  @P4 STG.E.U16 desc[UR60][R6.64+0x20], R10 ;  /* 0x0000200a06004986 */ /* 0x0001e2000c10153c */
[----:B------:R-:W-:Y:S02]  /*33150*/  ISETP.GT.AND P4, PT, R0, 0x180, P2 ;  /* 0x000001800000780c */ /* 0x000fe40001784270 */
[----:B------:R-:W-:-:S04]  /*33160*/  F2FP.BF16.F32.PACK_AB R11, RZ, R11 ;  /* 0x0000000bff0b723e */ /* 0x000fc800000010ff */
[----:B------:R-:W-:Y:S02]  /*33170*/  PRMT R237, R11, 0x7610, R237 ;  /* 0x000076100bed7816 */ /* 0x000fe400000000ed */
[----:B0-----:R-:W-:Y:S02]  /*33180*/  IADD3 R10, P5, R6, UR5, RZ ;  /* 0x00000005060a7c10 */ /* 0x001fe4000ffbe0ff */
[C---:B------:R-:W-:Y:S02]  /*33190*/  ISETP.GT.AND P2, PT, R0.reuse, 0x188, P2 ;  /* 0x000001880000780c */ /* 0x040fe40001744270 */
[----:B------:R-:W-:Y:S01]  /*331a0*/  IADD3.X R11, R7, UR4, RZ, P5, !PT ;  /* 0x00000004070b7c10 */ /* 0x000fe2000affe4ff */
[----:B------:R-:W-:Y:S01]  /*331b0*/  @P4 STG.E.U16 desc[UR60][R6.64+0x22], R237 ;  /* 0x000022ed06004986 */ /* 0x000fe2000c10153c */
[----:B------:R-:W-:-:S03]  /*331c0*/  ISETP.GT.AND P4, PT, R0, 0x180, P1 ;  /* 0x000001800000780c */ /* 0x000fc60000f84270 */
[----:B------:R-:W-:Y:S01]  /*331d0*/  @P3 STG.E.U16 desc[UR60][R10.64+0x20], R236 ;  /* 0x000020ec0a003986 */ /* 0x000fe2000c10153c */
[C---:B------:R-:W-:Y:S02]  /*331e0*/  ISETP.GT.AND P3, PT, R0.reuse, 0x180, P0 ;  /* 0x000001800000780c */ /* 0x040fe40000764270 */
[----:B------:R-:W-:-:S03]  /*331f0*/  ISETP.GT.AND P1, PT, R0, 0x188, P1 ;  /* 0x000001880000780c */ /* 0x000fc60000f24270 */
[----:B------:R0:W-:Y:S04]  /*33200*/  @P2 STG.E.U16 desc[UR60][R22.64+0x22], R235 ;  /* 0x000022eb16002986 */ /* 0x0001e8000c10153c */
[----:B------:R1:W-:Y:S04]  /*33210*/  @P4 STG.E.U16 desc[UR60][R6.64+0x30], R234 ;  /* 0x000030ea06004986 */ /* 0x0003e8000c10153c */
[----:B------:R2:W-:Y:S04]  /*33220*/  @P3 STG.E.U16 desc[UR60][R6.64+0x32], R233 ;  /* 0x000032e906003986 */ /* 0x0005e8000c10153c */
[----:B0-----:R-:W3:Y:S04]  /*33230*/  LDL.LU R23, [R1+0x324] ;  /* 0x0003240001177983 */ /* 0x001ee80000300800 */
[----:B------:R-:W5:Y:S04]  /*33240*/  LDL.LU R22, [R1+0x328] ;  /* 0x0003280001167983 */ /* 0x000f680000300800 */
[----:B------:R-:W5:Y:S04]  /*33250*/  LDL.LU R235, [R1+0x33c] ;  /* 0x00033c0001eb7983 */ /* 0x000f680000300800 */
[----:B-1----:R-:W5:Y:S04]  /*33260*/  LDL.LU R234, [R1+0x338] ;  /* 0x0003380001ea7983 */ /* 0x002f680000300800 */
[----:B--2---:R-:W2:Y:S04]  /*33270*/  LDL.LU R233, [R1+0x334] ;  /* 0x0003340001e97983 */ /* 0x004ea80000300800 */
[----:B------:R0:W-:Y:S04]  /*33280*/  @P1 STG.E.U16 desc[UR60][R10.64+0x30], R232 ;  /* 0x000030e80a001986 */ /* 0x0001e8000c10153c */
[----:B0-----:R-:W2:Y:S01]  /*33290*/  LDL.LU R232, [R1+0x320] ;  /* 0x0003200001e87983 */ /* 0x001ea20000300800 */
[----:B------:R-:W-:Y:S01]  /*332a0*/  ISETP.GT.AND P0, PT, R0, 0x188, P0 ;  /* 0x000001880000780c */ /* 0x000fe20000704270 */
[----:B----4-:R-:W-:Y:S01]  /*332b0*/  FMUL R17, R17, R2 ;  /* 0x0000000211117220 */ /* 0x010fe20000400000 */
[----:B------:R-:W-:-:S02]  /*332c0*/  ISETP.GT.AND P3, PT, R3, 0x20, PT ;  /* 0x000000200300780c */ /* 0x000fc40003f64270 */
[----:B------:R-:W-:Y:S02]  /*332d0*/  ISETP.GT.AND P2, PT, R3, 0x21, PT ;  /* 0x000000210300780c */ /* 0x000fe40003f44270 */
[----:B------:R-:W-:Y:S02]  /*332e0*/  F2FP.BF16.F32.PACK_AB R17, RZ, R17 ;  /* 0x00000011ff11723e */ /* 0x000fe400000010ff */
[C---:B------:R-:W-:Y:S02]  /*332f0*/  ISETP.GT.AND P4, PT, R0.reuse, RZ, P2 ;  /* 0x000000ff0000720c */ /* 0x040fe40001784270 */
[----:B------:R-:W-:-:S03]  /*33300*/  ISETP.GT.AND P5, PT, R0, 0x8, P3 ;  /* 0x000000080000780c */ /* 0x000fc60001fa4270 */
[----:B------:R0:W-:Y:S01]  /*33310*/  @P0 STG.E.U16 desc[UR60][R10.64+0x32], R17 ;  /* 0x000032110a000986 */ /* 0x0001e2000c10153c */
[----:B------:R-:W-:-:S03]  /*33320*/  ISETP.GT.AND P0, PT, R0, RZ, P3 ;  /* 0x000000ff0000720c */ /* 0x000fc60001f04270 */
[----:B0-----:R-:W4:Y:S01]  /*33330*/  LDL.LU R17, [R1+0x32c] ;  /* 0x00032c0001117983 */ /* 0x001f220000300800 */
[-C--:B---3--:R-:W-:Y:S01]  /*33340*/  FMUL R23, R23, R2.reuse ;  /* 0x0000000217177220 */ /* 0x088fe20000400000 */
[----:B-----5:R-:W-:-:S04]  /*33350*/  FMUL R22, R22, R2 ;  /* 0x0000000216167220 */ /* 0x020fc80000400000 */
[----:B------:R-:W-:Y:S02]  /*33360*/  F2FP.BF16.F32.PACK_AB R23, RZ, R23 ;  /* 0x00000017ff17723e */ /* 0x000fe400000010ff */
[----:B------:R-:W-:-:S03]  /*33370*/  F2FP.BF16.F32.PACK_AB R22, RZ, R22 ;  /* 0x00000016ff16723e */ /* 0x000fc600000010ff */
[----:B------:R-:W-:Y:S01]  /*33380*/  @P4 STG.E.U16 desc[UR60][R12.64+0x42], R23 ;  /* 0x000042170c004986 */ /* 0x000fe2000c10153c */
[----:B--2---:R-:W-:-:S05]  /*33390*/  FMUL R232, R232, R2 ;  /* 0x00000002e8e87220 */ /* 0x004fca0000400000 */
[----:B------:R-:W-:-:S05]  /*333a0*/  F2FP.BF16.F32.PACK_AB R232, RZ, R232 ;  /* 0x000000e8ffe8723e */ /* 0x000fca00000010ff */
[----:B------:R-:W-:Y:S04]  /*333b0*/  @P0 STG.E.U16 desc[UR60][R12.64+0x40], R232 ;  /* 0x000040e80c000986 */ /* 0x000fe8000c10153c */
[----:B------:R0:W-:Y:S04]  /*333c0*/  @P5 STG.E.U16 desc[UR60][R20.64+0x40], R22 ;  /* 0x0000401614005986 */ /* 0x0001e8000c10153c */
[----:B0-----:R-:W2:Y:S01]  /*333d0*/  LDL.LU R22, [R1+0x330] ;  /* 0x0003300001167983 */ /* 0x001ea20000300800 */
[----:B------:R-:W-:Y:S02]  /*333e0*/  ISETP.GT.AND P1, PT, R0, 0x8, P2 ;  /* 0x000000080000780c */ /* 0x000fe40001724270 */
[----:B------:R-:W-:Y:S01]  /*333f0*/  ISETP.GT.AND P0, PT, R3, 0x28, PT ;  /* 0x000000280300780c */ /* 0x000fe20003f04270 */
[----:B----4-:R-:W-:-:S03]  /*33400*/  FMUL R17, R17, R2 ;  /* 0x0000000211117220 */ /* 0x010fc60000400000 */
[----:B------:R-:W-:Y:S02]  /*33410*/  ISETP.GT.AND P5, PT, R0, RZ, P0 ;  /* 0x000000ff0000720c */ /* 0x000fe400007a4270 */
[----:B------:R-:W-:-:S05]  /*33420*/  F2FP.BF16.F32.PACK_AB R17, RZ, R17 ;  /* 0x00000011ff11723e */ /* 0x000fca00000010ff */
[----:B------:R0:W-:Y:S01]  /*33430*/  @P1 STG.E.U16 desc[UR60][R20.64+0x42], R17 ;  /* 0x0000421114001986 */ /* 0x0001e2000c10153c */
[----:B------:R-:W-:-:S04]  /*33440*/  ISETP.GT.AND P1, PT, R3, 0x29, PT ;  /* 0x000000290300780c */ /* 0x000fc80003f24270 */
[----:B------:R-:W-:Y:S01]  /*33450*/  ISETP.GT.AND P4, PT, R0, RZ, P1 ;  /* 0x000000ff0000720c */ /* 0x000fe20000f84270 */
[----:B0-----:R-:W-:Y:S02]  /*33460*/  FMUL R17, R233, R2 ;  /* 0x00000002e9117220 */ /* 0x001fe40000400000 */
[----:B------:R-:W3:Y:S03]  /*33470*/  LDL.LU R233, [R1+0x314] ;  /* 0x0003140001e97983 */ /* 0x000ee60000300800 */
[----:B------:R-:W-:-:S04]  /*33480*/  F2FP.BF16.F32.PACK_AB R17, RZ, R17 ;  /* 0x00000011ff11723e */ /* 0x000fc800000010ff */
[----:B------:R-:W-:Y:S01]  /*33490*/  PRMT R23, R17, 0x7610, R23 ;  /* 0x0000761011177816 */ /* 0x000fe20000000017 */
[----:B------:R-:W-:-:S04]  /*334a0*/  FMUL R17, R235, R2 ;  /* 0x00000002eb117220 */ /* 0x000fc80000400000 */
[----:B------:R-:W-:Y:S01]  /*334b0*/  @P4 STG.E.U16 desc[UR60][R12.64+0x52], R23 ;  /* 0x000052170c004986 */ /* 0x000fe2000c10153c */
[----:B--2---:R-:W-:-:S05]  /*334c0*/  FMUL R22, R22, R2 ;  /* 0x0000000216167220 */ /* 0x004fca0000400000 */
[----:B------:R-:W-:-:S04]  /*334d0*/  F2FP.BF16.F32.PACK_AB R22, RZ, R22 ;  /* 0x00000016ff16723e */ /* 0x000fc800000010ff */
[----:B------:R-:W-:Y:S01]  /*334e0*/  PRMT R232, R22, 0x7610, R232 ;  /* 0x0000761016e87816 */ /* 0x000fe200000000e8 */
[----:B------:R-:W-:Y:S02]  /*334f0*/  FMUL R22, R234, R2 ;  /* 0x00000002ea167220 */ /* 0x000fe40000400000 */
[----:B------:R-:W2:Y:S04]  /*33500*/  LDL.LU R234, [R1+0x318] ;  /* 0x0003180001ea7983 */ /* 0x000ea80000300800 */
[----:B------:R-:W-:Y:S01]  /*33510*/  @P5 STG.E.U16 desc[UR60][R12.64+0x50], R232 ;  /* 0x000050e80c005986 */ /* 0x000fe2000c10153c */
[C---:B------:R-:W-:Y:S02]  /*33520*/  ISETP.GT.AND P5, PT, R0.reuse, 0x8, P0 ;  /* 0x000000080000780c */ /* 0x040fe400007a4270 */
[----:B------:R-:W-:Y:S01]  /*33530*/  F2FP.BF16.F32.PACK_AB R22, RZ, R22 ;  /* 0x00000016ff16723e */ /* 0x000fe200000010ff */
[----:B------:R-:W4:Y:S10]  /*33540*/  LDL.LU R235, [R1+0x31c] ;  /* 0x00031c0001eb7983 */ /* 0x000f340000300800 */
[----:B------:R0:W-:Y:S04]  /*33550*/  @P5 STG.E.U16 desc[UR60][R20.64+0x50], R22 ;  /* 0x0000501614005986 */ /* 0x0001e8000c10153c */
[----:B0-----:R-:W5:Y:S01]  /*33560*/  LDL.LU R22, [R1+0x300] ;  /* 0x0003000001167983 */ /* 0x001f620000300800 */
[----:B------:R-:W-:-:S02]  /*33570*/  ISETP.GT.AND P4, PT, R0, 0x8, P1 ;  /* 0x000000080000780c */ /* 0x000fc40000f84270 */
[----:B------:R-:W-:-:S11]  /*33580*/  F2FP.BF16.F32.PACK_AB R17, RZ, R17 ;  /* 0x00000011ff11723e */ /* 0x000fd600000010ff */
[----:B------:R0:W-:Y:S01]  /*33590*/  @P4 STG.E.U16 desc[UR60][R20.64+0x52], R17 ;  /* 0x0000521114004986 */ /* 0x0001e2000c10153c */
[----:B------:R-:W-:-:S03]  /*335a0*/  ISETP.GT.AND P4, PT, R0, 0x80, P3 ;  /* 0x000000800000780c */ /* 0x000fc60001f84270 */
[----:B0-----:R-:W3:Y:S01]  /*335b0*/  LDL.LU R17, [R1+0x304] ;  /* 0x0003040001117983 */ /* 0x001ee20000300800 */
[----:B-----5:R-:W-:-:S05]  /*335c0*/  FMUL R22, R22, R2 ;  /* 0x0000000216167220 */ /* 0x020fca0000400000 */
[----:B------:R-:W-:-:S05]  /*335d0*/  F2FP.BF16.F32.PACK_AB R22, RZ, R22 ;  /* 0x00000016ff16723e */ /* 0x000fca00000010ff */
[----:B------:R0:W-:Y:S04]  /*335e0*/  @P4 STG.E.U16 desc[UR60][R8.64+0x40], R22 ;  /* 0x0000401608004986 */ /* 0x0001e8000c10153c */
[----:B0-----:R-:W5:Y:S01]  /*335f0*/  LDL.LU R22, [R1+0x308] ;  /* 0x0003080001167983 */ /* 0x001f620000300800 */
[C---:B------:R-:W-:Y:S01]  /*33600*/  ISETP.GT.AND P5, PT, R0.reuse, 0x80, P2 ;  /* 0x000000800000780c */ /* 0x040fe200017a4270 */
[----:B---3--:R-:W-:Y:S01]  /*33610*/  FMUL R17, R17, R2 ;  /* 0x0000000211117220 */ /* 0x008fe20000400000 */
[----:B------:R-:W-:-:S04]  /*33620*/  ISETP.GT.AND P4, PT, R0, 0x88, P3 ;  /* 0x000000880000780c */ /* 0x000fc80001f84270 */
[----:B------:R-:W-:-:S07]  /*33630*/  F2FP.BF16.F32.PACK_AB R17, RZ, R17 ;  /* 0x00000011ff11723e */ /* 0x000fce00000010ff */
[----:B------:R0:W-:Y:S04]  /*33640*/  @P5 STG.E.U16 desc[UR60][R8.64+0x42], R17 ;  /* 0x0000421108005986 */ /* 0x0001e8000c10153c */
[----:B0-----:R-:W3:Y:S01]  /*33650*/  LDL.LU R17, [R1+0x30c] ;  /* 0x00030c0001117983 */ /* 0x001ee20000300800 */
[----:B-----5:R-:W-:-:S05]  /*33660*/  FMUL R22, R22, R2 ;  /* 0x0000000216167220 */ /* 0x020fca0000400000 */
[----:B------:R-:W-:-:S05]  /*33670*/  F2FP.BF16.F32.PACK_AB R22, RZ, R22 ;  /* 0x00000016ff16723e */ /* 0x000fca00000010ff */
[----:B------:R0:W-:Y:S04]  /*33680*/  @P4 STG.E.U16 desc[UR60][R18.64+0x40], R22 ;  /* 0x0000401612004986 */ /* 0x0001e8000c10153c */
[----:B0-----:R-:W5:Y:S01]  /*33690*/  LDL.LU R22, [R1+0x310] ;  /* 0x0003100001167983 */ /* 0x001f620000300800 */
[----:B------:R-:W-:Y:S01]  /*336a0*/  ISETP.GT.AND P5, PT, R0, 0x88, P2 ;  /* 0x000000880000780c */ /* 0x000fe200017a4270 */
[----:B---3--:R-:W-:-:S05]  /*336b0*/  FMUL R17, R17, R2 ;  /* 0x0000000211117220 */ /* 0x008fca0000400000 */
[----:B------:R-:W-:-:S07]  /*336c0*/  F2FP.BF16.F32.PACK_AB R17, RZ, R17 ;  /* 0x00000011ff11723e */ /* 0x000fce00000010ff */
[----:B------:R0:W-:Y:S01]  /*336d0*/  @P5 STG.E.U16 desc[UR60][R18.64+0x42], R17 ;  /* 0x0000421112005986 */ /* 0x0001e2000c10153c */
[C---:B------:R-:W-:Y:S02]  /*336e0*/  ISETP.GT.AND P5, PT, R0.reuse, 0x80, P0 ;  /* 0x000000800000780c */ /* 0x040fe400007a4270 */
[----:B------:R-:W-:Y:S01]  /*336f0*/  ISETP.GT.AND P4, PT, R0, 0x80, P1 ;  /* 0x000000800000780c */ /* 0x000fe20000f84270 */
[----:B0-----:R-:W-:-:S05]  /*33700*/  FMUL R17, R233, R2 ;  /* 0x00000002e9117220 */ /* 0x001fca0000400000 */
[----:B------:R-:W-:-:S04]  /*33710*/  F2FP.BF16.F32.PACK_AB R17, RZ, R17 ;  /* 0x00000011ff11723e */ /* 0x000fc800000010ff */
[----:B------:R-:W-:Y:S01]  /*33720*/  PRMT R23, R17, 0x7610, R23 ;  /* 0x0000761011177816 */ /* 0x000fe20000000017 */
[-C--:B----4-:R-:W-:Y:S02]  /*33730*/  FMUL R17, R235, R2.reuse ;  /* 0x00000002eb117220 */ /* 0x090fe40000400000 */
[----:B------:R-:W3:Y:S04]  /*33740*/  LDL.LU R235, [R1+0x2cc] ;  /* 0x0002cc0001eb7983 */ /* 0x000ee80000300800 */
[----:B------:R-:W-:Y:S01]  /*33750*/  @P4 STG.E.U16 desc[UR60][R8.64+0x52], R23 ;  /* 0x0000521708004986 */ /* 0x000fe2000c10153c */
[----:B-----5:R-:W-:-:S05]  /*33760*/  FMUL R22, R22, R2 ;  /* 0x0000000216167220 */ /* 0x020fca0000400000 */
[----:B------:R-:W-:-:S04]  /*33770*/  F2FP.BF16.F32.PACK_AB R22, RZ, R22 ;  /* 0x00000016ff16723e */ /* 0x000fc800000010ff */
[----:B------:R-:W-:Y:S01]  /*33780*/  PRMT R232, R22, 0x7610, R232 ;  /* 0x0000761016e87816 */ /* 0x000fe200000000e8 */
[----:B--2---:R-:W-:Y:S02]  /*33790*/  FMUL R22, R234, R2 ;  /* 0x00000002ea167220 */ /* 0x004fe40000400000 */
        /* <DEDUP_REMOVED lines=16> */
[----:B------:R-:W-:Y:S01]  /*338a0*/  ISETP.GT.AND P5, PT, R0, 0x100, P2 ;  /* 0x000001000000780c */ /* 0x000fe200017a4270 */
[----:B---3--:R-:W-:-:S05]  /*338b0*/  FMUL R17, R17, R2 ;  /* 0x0000000211117220 */ /* 0x008fca0000400000 */
[----:B------:R-:W-:Y:S02]  /*338c0*/  F2FP.BF16.F32.PACK_AB R17, RZ, R17 ;  /* 0x00000011ff11723e */ /* 0x000fe400000010ff */
[----:B------:R-:W-:-:S05]  /*338d0*/  ISETP.GT.AND P4, PT, R0, 0x108, P3 ;  /* 0x000001080000780c */ /* 0x000fca0001f84270 */
        /* <DEDUP_REMOVED lines=9> */
[----:B------:R0:W-:Y:S04]  /*33970*/  @P5 STG.E.U16 desc[UR60][R14.64+0x42], R17 ;  /* 0x000042110e005986 */ /* 0x0001e8000c10153c */
[----:B0-----:R-:W3:Y:S01]  /*33980*/  LDL.LU R17, [R1+0x2f4] ;  /* 0x0002f40001117983 */ /* 0x001ee20000300800 */
[----:B-----5:R-:W-:-:S05]  /*33990*/  FMUL R22, R22, R2 ;  /* 0x0000000216167220 */ /* 0x020fca0000400000 */
[----:B------:R-:W-:-:S04]  /*339a0*/  F2FP.BF16.F32.PACK_AB R22, RZ, R22 ;  /* 0x00000016ff16723e */ /* 0x000fc800000010ff */
[----:B------:R-:W-:Y:S02]  /*339b0*/  PRMT R232, R22, 0x7610, R232 ;  /* 0x0000761016e87816 */ /* 0x000fe400000000e8 */
[----:B------:R-:W5:Y:S01]  /*339c0*/  LDL.LU R22, [R1+0x2f8] ;  /* 0x0002f80001167983 */ /* 0x000f620000300800 */
[C---:B------:R-:W-:Y:S02]  /*339d0*/  ISETP.GT.AND P5, PT, R0.reuse, 0x100, P0 ;  /* 0x000001000000780c */ /* 0x040fe400007a4270 */
[----:B------:R-:W-:Y:S01]  /*339e0*/  ISETP.GT.AND P4, PT, R0, 0x100, P1 ;  /* 0x000001000000780c */ /* 0x000fe20000f84270 */
[----:B---3--:R-:W-:-:S05]  /*339f0*/  FMUL R17, R17, R2 ;  /* 0x0000000211117220 */ /* 0x008fca0000400000 */
[----:B------:R-:W-:-:S05]  /*33a00*/  F2FP.BF16.F32.PACK_AB R17, RZ, R17 ;  /* 0x00000011ff11723e */ /* 0x000fca00000010ff */
[----:B------:R0:W-:Y:S01]  /*33a10*/  @P5 STG.E.U16 desc[UR60][R4.64+0x50], R232 ;  /* 0x000050e804005986 */ /* 0x0001e2000c10153c */
[----:B------:R-:W-:Y:S02]  /*33a20*/  ISETP.GT.AND P5, PT, R0, 0x108, P0 ;  /* 0x000001080000780c */ /* 0x000fe400007a4270 */
[----:B------:R-:W-:Y:S02]  /*33a30*/  PRMT R23, R17, 0x7610, R23 ;  /* 0x0000761011177816 */ /* 0x000fe40000000017 */
[----:B------:R-:W3:Y:S04]  /*33a40*/  LDL.LU R17, [R1+0x2fc] ;  /* 0x0002fc0001117983 */ /* 0x000ee80000300800 */
[----:B------:R1:W-:Y:S04]  /*33a50*/  @P4 STG.E.U16 desc[UR60][R4.64+0x52], R23 ;  /* 0x0000521704004986 */ /* 0x0003e8000c10153c */
[----:B0-----:R-:W4:Y:S04]  /*33a60*/  LDL.LU R232, [R1+0x2d0] ;  /* 0x0002d00001e87983 */ /* 0x001f280000300800 */
[----:B-1----:R-:W2:Y:S01]  /*33a70*/  LDL.LU R23, [R1+0x2c0] ;  /* 0x0002c00001177983 */ /* 0x002ea20000300800 */
        /* <DEDUP_REMOVED lines=8> */
[----:B--2---:R-:W-:-:S03]  /*33b00*/  FMUL R23, R23, R2 ;  /* 0x0000000217177220 */ /* 0x004fc60000400000 */
[----:B0-----:R-:W2:Y:S02]  /*33b10*/  LDL.LU R17, [R1+0x2c8] ;  /* 0x0002c80001117983 */ /* 0x001ea40000300800 */
[----:B------:R-:W-:-:S04]  /*33b20*/  F2FP.BF16.F32.PACK_AB R23, RZ, R23 ;  /* 0x00000017ff17723e */ /* 0x000fc800000010ff */
[----:B------:R-:W-:Y:S01]  /*33b30*/  PRMT R236, R23, 0x7610, R236 ;  /* 0x0000761017ec7816 */ /* 0x000fe200000000ec */
[----:B-----5:R-:W-:-:S05]  /*33b40*/  FMUL R22, R22, R2 ;  /* 0x0000000216167220 */ /* 0x020fca0000400000 */
[----:B------:R-:W-:-:S04]  /*33b50*/  F2FP.BF16.F32.PACK_AB R22, RZ, R22 ;  /* 0x00000016ff16723e */ /* 0x000fc800000010ff */
[----:B------:R-:W-:Y:S02]  /*33b60*/  PRMT R23, R22, 0x7610, R23 ;  /* 0x0000761016177816 */ /* 0x000fe40000000017 */
[----:B------:R-:W3:Y:S01]  /*33b70*/  LDL.LU R22, [R1+0x2d8] ;  /* 0x0002d80001167983 */ /* 0x000ee20000300800 */
[C---:B------:R-:W-:Y:S02]  /*33b80*/  ISETP.GT.AND P5, PT, R0.reuse, 0x180, P3 ;  /* 0x000001800000780c */ /* 0x040fe40001fa4270 */
[C---:B------:R-:W-:Y:S02]  /*33b90*/  ISETP.GT.AND P4, PT, R0.reuse, 0x180, P2 ;  /* 0x000001800000780c */ /* 0x040fe40001784270 */
[----:B------:R-:W-:Y:S01]  /*33ba0*/  ISETP.GT.AND P3, PT, R0, 0x188, P3 ;  /* 0x000001880000780c */ /* 0x000fe20001f64270 */
[-C--:B------:R-:W-:Y:S01]  /*33bb0*/  FMUL R235, R235, R2.reuse ;  /* 0x00000002ebeb7220 */ /* 0x080fe20000400000 */
[----:B--2---:R-:W-:-:S07]  /*33bc0*/  FMUL R17, R17, R2 ;  /* 0x0000000211117220 */ /* 0x004fce0000400000 */
[----:B------:R-:W-:Y:S01]  /*33bd0*/  @P5 STG.E.U16 desc[UR60][R6.64+0x40], R236 ;  /* 0x000040ec06005986 */ /* 0x000fe2000c10153c */
[----:B------:R-:W-:-:S03]  /*33be0*/  F2FP.BF16.F32.PACK_AB R17, RZ, R17 ;  /* 0x00000011ff11723e */ /* 0x000fc600000010ff */
[----:B------:R0:W-:Y:S01]  /*33bf0*/  @P4 STG.E.U16 desc[UR60][R6.64+0x42], R23 ;  /* 0x0000421706004986 */ /* 0x0001e2000c10153c */
[----:B------:R-:W-:Y:S01]  /*33c00*/  ISETP.GT.AND P2, PT, R0, 0x188, P2 ;  /* 0x000001880000780c */ /* 0x000fe20001744270 */
[-C--:B------:R-:W-:Y:S01]  /*33c10*/  FMUL R234, R234, R2.reuse ;  /* 0x00000002eaea7220 */ /* 0x080fe20000400000 */
[C---:B------:R-:W-:Y:S01]  /*33c20*/  ISETP.GT.AND P4, PT, R0.reuse, 0x180, P0 ;  /* 0x000001800000780c */ /* 0x040fe20000784270 */
[----:B------:R1:W-:Y:S01]  /*33c30*/  @P3 STG.E.U16 desc[UR60][R10.64+0x40], R17 ;  /* 0x000040110a003986 */ /* 0x0003e2000c10153c */
[----:B------:R-:W-:Y:S01]  /*33c40*/  ISETP.GT.AND P3, PT, R0, 0x180, P1 ;  /* 0x000001800000780c */ /* 0x000fe20000f64270 */
[-C--:B----4-:R-:W-:Y:S01]  /*33c50*/  FMUL R232, R232, R2.reuse ;  /* 0x00000002e8e87220 */ /* 0x090fe20000400000 */
[----:B------:R-:W-:Y:S01]  /*33c60*/  ISETP.GT.AND P0, PT, R0, 0x188, P0 ;  /* 0x000001880000780c */ /* 0x000fe20000704270 */
[----:B------:R-:W-:Y:S01]  /*33c70*/  FMUL R233, R233, R2 ;  /* 0x00000002e9e97220 */ /* 0x000fe20000400000 */
[----:B0-----:R-:W-:Y:S02]  /*33c80*/  F2FP.BF16.F32.PACK_AB R23, RZ, R234 ;  /* 0x000000eaff17723e */ /* 0x001fe400000010ff */
[----:B-1----:R-:W-:-:S02]  /*33c90*/  F2FP.BF16.F32.PACK_AB R17, RZ, R235 ;  /* 0x000000ebff11723e */ /* 0x002fc400000010ff */
[----:B------:R-:W-:Y:S01]  /*33ca0*/  F2FP.BF16.F32.PACK_AB R232, RZ, R232 ;  /* 0x000000e8ffe8723e */ /* 0x000fe200000010ff */
[----:B------:R-:W2:Y:S01]  /*33cb0*/  LDL.LU R235, [R1+0x2bc] ;  /* 0x0002bc0001eb7983 */ /* 0x000ea20000300800 */
[----:B------:R-:W-:Y:S02]  /*33cc0*/  PRMT R234, R17, 0x7610, R234 ;  /* 0x0000761011ea7816 */ /* 0x000fe400000000ea */
[----:B------:R-:W-:Y:S02]  /*33cd0*/  F2FP.BF16.F32.PACK_AB R17, RZ, R233 ;  /* 0x000000e9ff11723e */ /* 0x000fe400000010ff */
[----:B------:R-:W4:Y:S04]  /*33ce0*/  LDL.LU R233, [R1+0x2b8] ;  /* 0x0002b80001e97983 */ /* 0x000f280000300800 */
[----:B------:R0:W-:Y:S04]  /*33cf0*/  @P2 STG.E.U16 desc[UR60][R10.64+0x42], R234 ;  /* 0x000042ea0a002986 */ /* 0x0001e8000c10153c */
[----:B------:R1:W-:Y:S04]  /*33d00*/  @P4 STG.E.U16 desc[UR60][R6.64+0x50], R232 ;  /* 0x000050e806004986 */ /* 0x0003e8000c10153c */
[----:B------:R5:W-:Y:S04]  /*33d10*/  @P3 STG.E.U16 desc[UR60][R6.64+0x52], R23 ;  /* 0x0000521706003986 */ /* 0x000be8000c10153c */
[----:B0-----:R-:W2:Y:S04]  /*33d20*/  LDL.LU R234, [R1+0x2b4] ;  /* 0x0002b40001ea7983 */ /* 0x001ea80000300800 */
[----:B-1----:R-:W4:Y:S04]  /*33d30*/  LDL.LU R232, [R1+0x2a0] ;  /* 0x0002a00001e87983 */ /* 0x002f280000300800 */
[----:B-----5:R-:W5:Y:S01]  /*33d40*/  LDL.LU R23, [R1+0x2a4] ;  /* 0x0002a40001177983 */ /* 0x020f620000300800 */
[----:B---3--:R-:W-:-:S05]  /*33d50*/  FMUL R22, R22, R2 ;  /* 0x0000000216167220 */ /* 0x008fca0000400000 */
[----:B------:R-:W-:-:S05]  /*33d60*/  F2FP.BF16.F32.PACK_AB R22, RZ, R22 ;  /* 0x00000016ff16723e */ /* 0x000fca00000010ff */
[----:B------:R0:W-:Y:S04]  /*33d70*/  @P0 STG.E.U16 desc[UR60][R10.64+0x50], R22 ;  /* 0x000050160a000986 */ /* 0x0001e8000c10153c */
[----:B0-----:R-:W3:Y:S01]  /*33d80*/  LDL.LU R22, [R1+0x2a8] ;  /* 0x0002a80001167983 */ /* 0x001ee20000300800 */
[C---:B------:R-:W-:Y:S02]  /*33d90*/  ISETP.GT.AND P3, PT, R3.reuse, 0x30, PT ;  /* 0x000000300300780c */ /* 0x040fe40003f64270 */
[----:B------:R-:W-:Y:S02]  /*33da0*/  ISETP.GT.AND P2, PT, R3, 0x31, PT ;  /* 0x000000310300780c */ /* 0x000fe40003f44270 */
[C---:B------:R-:W-:Y:S02]  /*33db0*/  ISETP.GT.AND P1, PT, R0.reuse, 0x188, P1 ;  /* 0x000001880000780c */ /* 0x040fe40000f24270 */
[----:B------:R-:W-:-:S02]  /*33dc0*/  ISETP.GT.AND P0, PT, R0, RZ, P3 ;  /* 0x000000ff0000720c */ /* 0x000fc40001f04270 */
[C---:B------:R-:W-:Y:S02]  /*33dd0*/  ISETP.GT.AND P4, PT, R0.reuse, RZ, P2 ;  /* 0x000000ff0000720c */ /* 0x040fe40001784270 */
[----:B------:R-:W-:-:S07]  /*33de0*/  ISETP.GT.AND P5, PT, R0, 0x8, P3 ;  /* 0x000000080000780c */ /* 0x000fce0001fa4270 */
[----:B------:R0:W-:Y:S04]  /*33df0*/  @P1 STG.E.U16 desc[UR60][R10.64+0x52], R17 ;  /* 0x000052110a001986 */ /* 0x0001e8000c10153c */
[----:B0-----:R-:W2:Y:S01]  /*33e00*/  LDL.LU R17, [R1+0x2ac] ;  /* 0x0002ac0001117983 */ /* 0x001ea20000300800 */
[-C--:B----4-:R-:W-:Y:S01]  /*33e10*/  FMUL R232, R232, R2.reuse ;  /* 0x00000002e8e87220 */ /* 0x090fe20000400000 */
[----:B-----5:R-:W-:-:S04]  /*33e20*/  FMUL R23, R23, R2 ;  /* 0x0000000217177220 */ /* 0x020fc80000400000 */
[----:B------:R-:W-:Y:S02]  /*33e30*/  F2FP.BF16.F32.PACK_AB R232, RZ, R232 ;  /* 0x000000e8ffe8723e */ /* 0x000fe400000010ff */
[----:B------:R-:W-:-:S03]  /*33e40*/  F2FP.BF16.F32.PACK_AB R23, RZ, R23 ;  /* 0x00000017ff17723e */ /* 0x000fc600000010ff */
[----:B------:R-:W-:Y:S04]  /*33e50*/  @P0 STG.E.U16 desc[UR60][R12.64+0x60], R232 ;  /* 0x000060e80c000986 */ /* 0x000fe8000c10153c */
[----:B------:R-:W-:Y:S01]  /*33e60*/  @P4 STG.E.U16 desc[UR60][R12.64+0x62], R23 ;  /* 0x000062170c004986 */ /* 0x000fe2000c10153c */
[----:B---3--:R-:W-:-:S05]  /*33e70*/  FMUL R22, R22, R2 ;  /* 0x0000000216167220 */ /* 0x008fca0000400000 */
[----:B------:R-:W-:-:S05]  /*33e80*/  F2FP.BF16.F32.PACK_AB R22, RZ, R22 ;  /* 0x00000016ff16723e */ /* 0x000fca00000010ff */
[----:B------:R0:W-:Y:S04]  /*33e90*/  @P5 STG.E.U16 desc[UR60][R20.64+0x60], R22 ;  /* 0x0000601614005986 */ /* 0x0001e8000c10153c */
[----:B0-----:R-:W3:Y:S01]  /*33ea0*/  LDL.LU R22, [R1+0x2b0] ;  /* 0x0002b00001167983 */ /* 0x001ee20000300800 */
[----:B------:R-:W-:Y:S02]  /*33eb0*/  ISETP.GT.AND P1, PT, R0, 0x8, P2 ;  /* 0x000000080000780c */ /* 0x000fe40001724270 */
[----:B------:R-:W-:Y:S01]  /*33ec0*/  ISETP.GT.AND P0, PT, R3, 0x38, PT ;  /* 0x000000380300780c */ /* 0x000fe20003f04270 */
[----:B--2---:R-:W-:-:S03]  /*33ed0*/  FMUL R17, R17, R2 ;  /* 0x0000000211117220 */ /* 0x004fc60000400000 */
[----:B------:R-:W-:Y:S02]  /*33ee0*/  ISETP.GT.AND P5, PT, R0, RZ, P0 ;  /* 0x000000ff0000720c */ /* 0x000fe400007a4270 */
[----:B------:R-:W-:-:S05]  /*33ef0*/  F2FP.BF16.F32.PACK_AB R17, RZ, R17 ;  /* 0x00000011ff11723e */ /* 0x000fca00000010ff */
[----:B------:R0:W-:Y:S01]  /*33f00*/  @P1 STG.E.U16 desc[UR60][R20.64+0x62], R17 ;  /* 0x0000621114001986 */ /* 0x0001e2000c10153c */
[----:B------:R-:W-:-:S04]  /*33f10*/  ISETP.GT.AND P1, PT, R3, 0x39, PT ;  /* 0x000000390300780c */ /* 0x000fc80003f24270 */
[----:B------:R-:W-:Y:S01]  /*33f20*/  ISETP.GT.AND P4, PT, R0, RZ, P1 ;  /* 0x000000ff0000720c */ /* 0x000fe20000f84270 */
[----:B0-----:R-:W-:Y:S02]  /*33f30*/  FMUL R17, R234, R2 ;  /* 0x00000002ea117220 */ /* 0x001fe40000400000 */
[----:B------:R-:W2:Y:S03]  /*33f40*/  LDL.LU R234, [R1+0x294] ;  /* 0x0002940001ea7983 */ /* 0x000ea60000300800 */
[----:B------:R-:W-:-:S04]  /*33f50*/  F2FP.BF16.F32.PACK_AB R17, RZ, R17 ;  /* 0x00000011ff11723e */ /* 0x000fc800000010ff */
[----:B------:R-:W-:Y:S01]  /*33f60*/  PRMT R23, R17, 0x7610, R23 ;  /* 0x0000761011177816 */ /* 0x000fe20000000017 */
[----:B------:R-:W-:-:S04]  /*33f70*/  FMUL R17, R235, R2 ;  /* 0x00000002eb117220 */ /* 0x000fc80000400000 */
[----:B------:R-:W-:Y:S01]  /*33f80*/  @P4 STG.E.U16 desc[UR60][R12.64+0x72], R23 ;  /* 0x000072170c004986 */ /* 0x000fe2000c10153c */
[----:B---3--:R-:W-:-:S05]  /*33f90*/  FMUL R22, R22, R2 ;  /* 0x0000000216167220 */ /* 0x008fca0000400000 */
[----:B------:R-:W-:-:S04]  /*33fa0*/  F2FP.BF16.F32.PACK_AB R22, RZ, R22 ;  /* 0x00000016ff16723e */ /* 0x000fc800000010ff */
[----:B------:R-:W-:Y:S01]  /*33fb0*/  PRMT R232, R22, 0x7610, R232 ;  /* 0x0000761016e87816 */ /* 0x000fe200000000e8 */
[----:B------:R-:W-:Y:S02]  /*33fc0*/  FMUL R22, R233, R2 ;  /* 0x00000002e9167220 */ /* 0x000fe40000400000 */
[----:B------:R-:W3:Y:S04]  /*33fd0*/  LDL.LU R233, [R1+0x298] ;  /* 0x0002980001e97983 */ /* 0x000ee80000300800 */
        /* <DEDUP_REMOVED lines=10> */
[----:B0-----:R-:W2:Y:S01]  /*34080*/  LDL.LU R17, [R1+0x284] ;  /* 0x0002840001117983 */ /* 0x001ea20000300800 */
[----:B-----5:R-:W-:-:S05]  /*34090*/  FMUL R22, R22, R2 ;  /* 0x0000000216167220 */ /* 0x020fca0000400000 */
[----:B------:R-:W-:-:S05]  /*340a0*/  F2FP.BF16.F32.PACK_AB R22, RZ, R22 ;  /* 0x00000016ff16723e */ /* 0x000fca00000010ff */
[----:B------:R0:W-:Y:S04]  /*340b0*/  @P4 STG.E.U16 desc[UR60][R8.64+0x60], R22 ;  /* 0x0000601608004986 */ /* 0x0001e8000c10153c */
[----:B0-----:R-:W5:Y:S01]  /*340c0*/  LDL.LU R22, [R1+0x288] ;  /* 0x0002880001167983 */ /* 0x001f620000300800 */
[C---:B------:R-:W-:Y:S01]  /*340d0*/  ISETP.GT.AND P5, PT, R0.reuse, 0x80, P2 ;  /* 0x000000800000780c */ /* 0x040fe200017a4270 */
[----:B--2---:R-:W-:Y:S01]  /*340e0*/  FMUL R17, R17, R2 ;  /* 0x0000000211117220 */ /* 0x004fe20000400000 */
[----:B------:R-:W-:-:S04]  /*340f0*/  ISETP.GT.AND P4, PT, R0, 0x88, P3 ;  /* 0x000000880000780c */ /* 0x000fc80001f84270 */
[----:B------:R-:W-:-:S07]  /*34100*/  F2FP.BF16.F32.PACK_AB R17, RZ, R17 ;  /* 0x00000011ff11723e */ /* 0x000fce00000010ff */
[----:B------:R0:W-:Y:S04]  /*34110*/  @P5 STG.E.U16 desc[UR60][R8.64+0x62], R17 ;  /* 0x0000621108005986 */ /* 0x0001e8000c10153c */
[----:B0-----:R-:W2:Y:S01]  /*34120*/  LDL.LU R17, [R1+0x28c] ;  /* 0x00028c0001117983 */ /* 0x001ea20000300800 */
[----:B-----5:R-:W-:-:S05]  /*34130*/  FMUL R22, R22, R2 ;  /* 0x0000000216167220 */ /* 0x020fca0000400000 */
[----:B------:R-:W-:-:S05]  /*34140*/  F2FP.BF16.F32.PACK_AB R22, RZ, R22 ;  /* 0x00000016ff16723e */ /* 0x000fca00000010ff */
[----:B------:R0:W-:Y:S04]  /*34150*/  @P4 STG.E.U16 desc[UR60][R18.64+0x60], R22 ;  /* 0x0000601612004986 */ /* 0x0001e8000c10153c */
[----:B0-----:R-:W5:Y:S01]  /*34160*/  LDL.LU R22, [R1+0x290] ;  /* 0x0002900001167983 */ /* 0x001f620000300800 */
[----:B------:R-:W-:Y:S01]  /*34170*/  ISETP.GT.AND P5, PT, R0, 0x88, P2 ;  /* 0x000000880000780c */ /* 0x000fe200017a4270 */
[----:B--2---:R-:W-:-:S05]  /*34180*/  FMUL R17, R17, R2 ;  /* 0x0000000211117220 */ /* 0x004fca0000400000 */
        /* <DEDUP_REMOVED lines=8> */
[----:B------:R-:W2:Y:S04]  /*34210*/  LDL.LU R235, [R1+0x24c] ;  /* 0x00024c0001eb7983 */ /* 0x000ea80000300800 */
[----:B------:R-:W4:Y:S04]  /*34220*/  LDL.LU R234, [R1+0x254] ;  /* 0x0002540001ea7983 */ /* 0x000f280000300800 */
[----:B------:R-:W-:Y:S01]  /*34230*/  @P4 STG.E.U16 desc[UR60][R8.64+0x72], R23 ;  /* 0x0000721708004986 */ /* 0x000fe2000c10153c */
[----:B-----5:R-:W-:-:S05]  /*34240*/  FMUL R22, R22, R2 ;  /* 0x0000000216167220 */ /* 0x020fca0000400000 */
[----:B------:R-:W-:-:S04]  /*34250*/  F2FP.BF16.F32.PACK_AB R22, RZ, R22 ;  /* 0x00000016ff16723e */ /* 0x000fc800000010ff */
[----:B------:R-:W-:Y:S01]  /*34260*/  PRMT R232, R22, 0x7610, R232 ;  /* 0x0000761016e87816 */ /* 0x000fe200000000e8 */
[----:B---3--:R-:W-:Y:S02]  /*34270*/  FMUL R22, R233, R2 ;  /* 0x00000002e9167220 */ /* 0x008fe40000400000 */
[----:B------:R-:W3:Y:S04]  /*34280*/  LDL.LU R233, [R1+0x25c] ;  /* 0x00025c0001e97983 */ /* 0x000ee80000300800 */
[----:B------:R-:W-:Y:S01]  /*34290*/  @P5 STG.E.U16 desc[UR60][R8.64+0x70], R232 ;  /* 0x000070e808005986 */ /* 0x000fe2000c10153c */
[----:B------:R-:W-:Y:S02]  /*342a0*/  ISETP.GT.AND P5, PT, R0, 0x88, P0 ;  /* 0x000000880000780c */ /* 0x000fe400007a4270 */
[----:B------:R-:W-:-:S11]  /*342b0*/  F2FP.BF16.F32.PACK_AB R22, RZ, R22 ;  /* 0x00000016ff16723e */ /* 0x000fd600000010ff */
[----:B------:R0:W-:Y:S04]  /*342c0*/  @P5 STG.E.U16 desc[UR60][R18.64+0x70], R22 ;  /* 0x0000701612005986 */ /* 0x0001e8000c10153c */
[----:B0-----:R-:W5:Y:S01]  /*342d0*/  LDL.LU R22, [R1+0x260] ;  /* 0x0002600001167983 */ /* 0x001f620000300800 */
[----:B------:R-:W-:Y:S02]  /*342e0*/  ISETP.GT.AND P4, PT, R0, 0x88, P1 ;  /* 0x000000880000780c */ /* 0x000fe40000f84270 */
        /* <DEDUP_REMOVED lines=8> */
[----:B------:R-:W-:Y:S01]  /*34370*/  ISETP.GT.AND P5, PT, R0, 0x100, P2 ;  /* 0x000001000000780c */ /* 0x000fe200017a4270 */
[----:B--2---:R-:W-:-:S05]  /*34380*/  FMUL R17, R17, R2 ;  /* 0x0000000211117220 */ /* 0x004fca0000400000 */
[----:B------:R-:W-:Y:S02]  /*34390*/  F2FP.BF16.F32.PACK_AB R17, RZ, R17 ;  /* 0x00000011ff11723e */ /* 0x000fe400000010ff */
[----:B------:R-:W-:-:S05]  /*343a0*/  ISETP.GT.AND P4, PT, R0, 0x108, P3 ;  /* 0x000001080000780c */ /* 0x000fca0001f84270 */
        /* <DEDUP_REMOVED lines=9> */
[----:B------:R0:W-:Y:S04]  /*34440*/  @P5 STG.E.U16 desc[UR60][R14.64+0x62], R17 ;  /* 0x000062110e005986 */ /* 0x0001e8000c10153c */
[----:B0-----:R-:W2:Y:S01]  /*34450*/  LDL.LU R17, [R1+0x274] ;  /* 0x0002740001117983 */ /* 0x001ea20000300800 */
[----:B-----5:R-:W-:-:S05]  /*34460*/  FMUL R22, R22, R2 ;  /* 0x0000000216167220 */ /* 0x020fca0000400000 */
[----:B------:R-:W-:-:S04]  /*34470*/  F2FP.BF16.F32.PACK_AB R22, RZ, R22 ;  /* 0x00000016ff16723e */ /* 0x000fc800000010ff */
[----:B------:R-:W-:Y:S02]  /*34480*/  PRMT R232, R22, 0x7610, R232 ;  /* 0x0000761016e87816 */ /* 0x000fe400000000e8 */
[----:B------:R-:W5:Y:S01]  /*34490*/  LDL.LU R22, [R1+0x278] ;  /* 0x0002780001167983 */ /* 0x000f620000300800 */
[C---:B------:R-:W-:Y:S02]  /*344a0*/  ISETP.GT.AND P5, PT, R0.reuse, 0x100, P0 ;  /* 0x000001000000780c */ /* 0x040fe400007a4270 */
[----:B------:R-:W-:Y:S01]  /*344b0*/  ISETP.GT.AND P4, PT, R0, 0x100, P1 ;  /* 0x000001000000780c */ /* 0x000fe20000f84270 */
[----:B--2---:R-:W-:-:S05]  /*344c0*/  FMUL R17, R17, R2 ;  /* 0x0000000211117220 */ /* 0x004fca0000400000 */
[----:B------:R-:W-:-:S05]  /*344d0*/  F2FP.BF16.F32.PACK_AB R17, RZ, R17 ;  /* 0x00000011ff11723e */ /* 0x000fca00000010ff */
[----:B------:R0:W-:Y:S01]  /*344e0*/  @P5 STG.E.U16 desc[UR60][R4.64+0x70], R232 ;  /* 0x000070e804005986 */ /* 0x0001e2000c10153c */
[----:B------:R-:W-:Y:S02]  /*344f0*/  ISETP.GT.AND P5, PT, R0, 0x108, P0 ;  /* 0x000001080000780c */ /* 0x000fe400007a4270 */
[----:B------:R-:W-:Y:S02]  /*34500*/  PRMT R23, R17, 0x7610, R23 ;  /* 0x0000761011177816 */ /* 0x000fe40000000017 */
[----:B------:R-:W2:Y:S04]  /*34510*/  LDL.LU R17, [R1+0x27c] ;  /* 0x00027c0001117983 */ /* 0x000ea80000300800 */
[----:B------:R1:W-:Y:S04]  /*34520*/  @P4 STG.E.U16 desc[UR60][R4.64+0x72], R23 ;  /* 0x0000721704004986 */ /* 0x0003e8000c10153c */
[----:B0-----:R-:W3:Y:S04]  /*34530*/  LDL.LU R232, [R1+0x250] ;  /* 0x0002500001e87983 */ /* 0x001ee80000300800 */
[----:B-1----:R-:W4:Y:S01]  /*34540*/  LDL.LU R23, [R1+0x240] ;  /* 0x0002400001177983 */ /* 0x002f220000300800 */
        /* <DEDUP_REMOVED lines=8> */
[----:B----4-:R-:W-:-:S03]  /*345d0*/  FMUL R23, R23, R2 ;  /* 0x0000000217177220 */ /* 0x010fc60000400000 */
[----:B0-----:R-:W2:Y:S02]  /*345e0*/  LDL.LU R17, [R1+0x248] ;  /* 0x0002480001117983 */ /* 0x001ea40000300800 */
[----:B------:R-:W-:-:S04]  /*345f0*/  F2FP.BF16.F32.PACK_AB R23, RZ, R23 ;  /* 0x00000017ff17723e */ /* 0x000fc800000010ff */
[----:B------:R-:W-:Y:S01]  /*34600*/  PRMT R236, R23, 0x7610, R236 ;  /* 0x0000761017ec7816 */ /* 0x000fe200000000ec */
[----:B-----5:R-:W-:-:S05]  /*34610*/  FMUL R22, R22, R2 ;  /* 0x0000000216167220 */ /* 0x020fca0000400000 */
[----:B------:R-:W-:-:S04]  /*34620*/  F2FP.BF16.F32.PACK_AB R22, RZ, R22 ;  /* 0x00000016ff16723e */ /* 0x000fc800000010ff */
[----:B------:R-:W-:Y:S02]  /*34630*/  PRMT R23, R22, 0x7610, R23 ;  /* 0x0000761016177816 */ /* 0x000fe40000000017 */
[----:B------:R-:W4:Y:S01]  /*34640*/  LDL.LU R22, [R1+0x258] ;  /* 0x0002580001167983 */ /* 0x000f220000300800 */
        /* <DEDUP_REMOVED lines=13> */
[-C--:B---3--:R-:W-:Y:S01]  /*34720*/  FMUL R232, R232, R2.reuse ;  /* 0x00000002e8e87220 */ /* 0x088fe20000400000 */
        /* <DEDUP_REMOVED lines=8> */
[----:B------:R-:W3:Y:S04]  /*347b0*/  LDL.LU R233, [R1+0x238] ;  /* 0x0002380001e97983 */ /* 0x000ee80000300800 */
[----:B------:R0:W-:Y:S04]  /*347c0*/  @P2 STG.E.U16 desc[UR60][R10.64+0x62], R234 ;  /* 0x000062ea0a002986 */ /* 0x0001e8000c10153c */
[----:B------:R1:W-:Y:S04]  /*347d0*/  @P4 STG.E.U16 desc[UR60][R6.64+0x70], R232 ;  /* 0x000070e806004986 */ /* 0x0003e8000c10153c */
[----:B------:R5:W-:Y:S04]  /*347e0*/  @P3 STG.E.U16 desc[UR60][R6.64+0x72], R23 ;  /* 0x0000721706003986 */ /* 0x000be8000c10153c */
[----:B0-----:R-:W2:Y:S04]  /*347f0*/  LDL.LU R234, [R1+0x234] ;  /* 0x0002340001ea7983 */ /* 0x001ea80000300800 */
[----:B-1----:R-:W3:Y:S04]  /*34800*/  LDL.LU R232, [R1+0x220] ;  /* 0x0002200001e87983 */ /* 0x002ee80000300800 */
[----:B-----5:R-:W5:Y:S01]  /*34810*/  LDL.LU R23, [R1+0x224] ;  /* 0x0002240001177983 */ /* 0x020f620000300800 */
[----:B----4-:R-:W-:-:S05]  /*34820*/  FMUL R22, R22, R2 ;  /* 0x0000000216167220 */ /* 0x010fca0000400000 */
[----:B------:R-:W-:-:S05]  /*34830*/  F2FP.BF16.F32.PACK_AB R22, RZ, R22 ;  /* 0x00000016ff16723e */ /* 0x000fca00000010ff */
[----:B------:R0:W-:Y:S04]  /*34840*/  @P0 STG.E.U16 desc[UR60][R10.64+0x70], R22 ;  /* 0x000070160a000986 */ /* 0x0001e8000c10153c */
[----:B0-----:R-:W4:Y:S01]  /*34850*/  LDL.LU R22, [R1+0x228] ;  /* 0x0002280001167983 */ /* 0x001f220000300800 */
        /* <DEDUP_REMOVED lines=8> */
[-C--:B---3--:R-:W-:Y:S01]  /*348e0*/  FMUL R232, R232, R2.reuse ;  /* 0x00000002e8e87220 */ /* 0x088fe20000400000 */
[----:B-----5:R-:W-:-:S04]  /*348f0*/  FMUL R23, R23, R2 ;  /* 0x0000000217177220 */ /* 0x020fc80000400000 */
[----:B------:R-:W-:Y:S02]  /*34900*/  F2FP.BF16.F32.PACK_AB R232, RZ, R232 ;  /* 0x000000e8ffe8723e */ /* 0x000fe400000010ff */
[----:B------:R-:W-:-:S03]  /*34910*/  F2FP.BF16.F32.PACK_AB R23, RZ, R23 ;  /* 0x00000017ff17723e */ /* 0x000fc600000010ff */
[----:B------:R-:W-:Y:S04]  /*34920*/  @P0 STG.E.U16 desc[UR60][R12.64+0x80], R232 ;  /* 0x000080e80c000986 */ /* 0x000fe8000c10153c */
[----:B------:R-:W-:Y:S01]  /*34930*/  @P4 STG.E.U16 desc[UR60][R12.64+0x82], R23 ;  /* 0x000082170c004986 */ /* 0x000fe2000c10153c */
[----:B----4-:R-:W-:-:S05]  /*34940*/  FMUL R22, R22, R2 ;  /* 0x0000000216167220 */ /* 0x010fca0000400000 */
        /* <DEDUP_REMOVED lines=504> */
[C---:B------:R-:W-:Y:S02]  /*368d0*/  ISETP.GT.AND P1, PT, R0.reuse, 0x188, P1 ;  /* 0x000001880000780c */ /* 0x040fe40000f24270 */
[C---:B------:R-:W-:Y:S02]  /*368e0*/  ISETP.GT.AND P2, PT, R3.reuse, 0x70, PT ;  /* 0x000000700300780c */ /* 0x040fe40003f44270 */
[----:B------:R-:W-:Y:S02]  /*368f0*/  ISETP.GT.AND P3, PT, R3, 0x71, PT ;  /* 0x000000710300780c */ /* 0x000fe40003f64270 */
[----:B------:R-:W-:-:S02]  /*36900*/  ISETP.GT.AND P5, PT, R0, 0x8, P2 ;  /* 0x000000080000780c */ /* 0x000fc400017a4270 */
[----:B------:R-:W-:-:S05]  /*36910*/  ISETP.GT.AND P4, PT, R0, RZ, P3 ;  /* 0x000000ff0000720c */ /* 0x000fca0001f84270 */
[----:B------:R0:W-:Y:S01]  /*36920*/  @P1 STG.E.U16 desc[UR60][R10.64+0xd2], R17 ;  /* 0x0000d2110a001986 */ /* 0x0001e2000c10153c */
[----:B------:R-:W-:-:S03]  /*36930*/  ISETP.GT.AND P1, PT, R0, RZ, P2 ;  /* 0x000000ff0000720c */ /* 0x000fc60001724270 */
        /* <DEDUP_REMOVED lines=108> */
[----:B--2---:R-:W-:-:S10]  /*37000*/  FMUL R17, R17, R2 ;  /* 0x0000000211117220 */ /* 0x004fd40000400000 */
[----:B------:R0:W-:Y:S01]  /*37010*/  @P4 STG.E.U16 desc[UR60][R4.64+0xf0], R232 ;  /* 0x0000f0e804004986 */ /* 0x0001e2000c10153c */
[----:B------:R-:W-:Y:S02]  /*37020*/  ISETP.GT.AND P4, PT, R0, 0x108, P1 ;  /* 0x000001080000780c */ /* 0x000fe40000f84270 */
[----:B------:R-:W-:-:S04]  /*37030*/  F2FP.BF16.F32.PACK_AB R17, RZ, R17 ;  /* 0x00000011ff11723e */ /* 0x000fc800000010ff */
[----:B------:R-:W-:Y:S02]  /*37040*/  PRMT R23, R17, 0x7610, R23 ;  /* 0x0000761011177816 */ /* 0x000fe40000000017 */
[----:B------:R-:W2:Y:S04]  /*37050*/  LDL.LU R17, [R1+0x7c] ;  /* 0x00007c0001117983 */ /* 0x000ea80000300800 */
[----:B0-----:R-:W4:Y:S04]  /*37060*/  LDL.LU R232, [R1+0x50] ;  /* 0x0000500001e87983 */ /* 0x001f280000300800 */
[----:B------:R0:W-:Y:S04]  /*37070*/  @P5 STG.E.U16 desc[UR60][R4.64+0xf2], R23 ;  /* 0x0000f21704005986 */ /* 0x0001e8000c10153c */
[----:B0-----:R-:W3:Y:S01]  /*37080*/  LDL.LU R23, [R1+0x40] ;  /* 0x0000400001177983 */ /* 0x001ee20000300800 */
        /* <DEDUP_REMOVED lines=8> */
[----:B---3--:R-:W-:-:S03]  /*37110*/  FMUL R23, R23, R2 ;  /* 0x0000000217177220 */ /* 0x008fc60000400000 */
        /* <DEDUP_REMOVED lines=9> */
[C---:B------:R-:W-:Y:S01]  /*371b0*/  ISETP.GT.AND P2, PT, R0.reuse, 0x188, P2 ;  /* 0x000001880000780c */ /* 0x040fe20001744270 */
[-C--:B------:R-:W-:Y:S01]  /*371c0*/  FMUL R235, R235, R2.reuse ;  /* 0x00000002ebeb7220 */ /* 0x080fe20000400000 */
[----:B------:R-:W-:Y:S01]  /*371d0*/  ISETP.GT.AND P3, PT, R0, 0x188, P3 ;  /* 0x000001880000780c */ /* 0x000fe20001f64270 */
[-C--:B--2---:R-:W-:Y:S01]  /*371e0*/  FMUL R17, R17, R2.reuse ;  /* 0x0000000211117220 */ /* 0x084fe20000400000 */
[----:B----4-:R-:W-:-:S04]  /*371f0*/  FMUL R232, R232, R2 ;  /* 0x00000002e8e87220 */ /* 0x010fc80000400000 */
[----:B------:R-:W-:Y:S01]  /*37200*/  F2FP.BF16.F32.PACK_AB R17, RZ, R17 ;  /* 0x00000011ff11723e */ /* 0x000fe200000010ff */
[----:B------:R-:W-:Y:S01]  /*37210*/  @P4 STG.E.U16 desc[UR60][R6.64+0xe0], R236 ;  /* 0x0000e0ec06004986 */ /* 0x000fe2000c10153c */
[-C--:B------:R-:W-:Y:S01]  /*37220*/  FMUL R234, R234, R2.reuse ;  /* 0x00000002eaea7220 */ /* 0x080fe20000400000 */
[----:B------:R-:W-:Y:S02]  /*37230*/  FMUL R233, R233, R2 ;  /* 0x00000002e9e97220 */ /* 0x000fe40000400000 */
[----:B------:R-:W-:Y:S01]  /*37240*/  @P5 STG.E.U16 desc[UR60][R6.64+0xe2], R23 ;  /* 0x0000e21706005986 */ /* 0x000fe2000c10153c */
[----:B------:R-:W-:-:S03]  /*37250*/  ISETP.GT.AND P4, PT, R0, 0x180, P1 ;  /* 0x000001800000780c */ /* 0x000fc60000f84270 */
[----:B------:R0:W-:Y:S01]  /*37260*/  @P2 STG.E.U16 desc[UR60][R10.64+0xe0], R17 ;  /* 0x0000e0110a002986 */ /* 0x0001e2000c10153c */
[C---:B------:R-:W-:Y:S02]  /*37270*/  ISETP.GT.AND P2, PT, R0.reuse, 0x180, P0 ;  /* 0x000001800000780c */ /* 0x040fe40000744270 */
[C---:B------:R-:W-:Y:S02]  /*37280*/  ISETP.GT.AND P1, PT, R0.reuse, 0x188, P1 ;  /* 0x000001880000780c */ /* 0x040fe40000f24270 */
[----:B------:R-:W-:Y:S02]  /*37290*/  ISETP.GT.AND P0, PT, R0, 0x188, P0 ;  /* 0x000001880000780c */ /* 0x000fe40000704270 */
[----:B------:R-:W-:Y:S02]  /*372a0*/  F2FP.BF16.F32.PACK_AB R232, RZ, R232 ;  /* 0x000000e8ffe8723e */ /* 0x000fe400000010ff */
[----:B0-----:R-:W-:Y:S02]  /*372b0*/  F2FP.BF16.F32.PACK_AB R17, RZ, R235 ;  /* 0x000000ebff11723e */ /* 0x001fe400000010ff */
[----:B------:R-:W-:-:S02]  /*372c0*/  F2FP.BF16.F32.PACK_AB R23, RZ, R234 ;  /* 0x000000eaff17723e */ /* 0x000fc400000010ff */
[----:B------:R-:W-:Y:S01]  /*372d0*/  PRMT R235, R17, 0x7610, R235 ;  /* 0x0000761011eb7816 */ /* 0x000fe200000000eb */
[----:B------:R-:W2:Y:S01]  /*372e0*/  LDL.LU R234, [R1+0x3c] ;  /* 0x00003c0001ea7983 */ /* 0x000ea20000300800 */
[----:B------:R-:W-:Y:S02]  /*372f0*/  F2FP.BF16.F32.PACK_AB R17, RZ, R233 ;  /* 0x000000e9ff11723e */ /* 0x000fe400000010ff */
[----:B------:R-:W-:Y:S01]  /*37300*/  PRMT R233, R232, 0x7610, R233 ;  /* 0x00007610e8e97816 */ /* 0x000fe200000000e9 */
[----:B------:R0:W-:Y:S01]  /*37310*/  @P3 STG.E.U16 desc[UR60][R10.64+0xe2], R235 ;  /* 0x0000e2eb0a003986 */ /* 0x0001e2000c10153c */
[----:B------:R-:W-:-:S03]  /*37320*/  PRMT R232, R23, 0x7610, R232 ;  /* 0x0000761017e87816 */ /* 0x000fc600000000e8 */
[----:B------:R-:W-:Y:S04]  /*37330*/  @P4 STG.E.U16 desc[UR60][R6.64+0xf0], R233 ;  /* 0x0000f0e906004986 */ /* 0x000fe8000c10153c */
[----:B------:R1:W-:Y:S04]  /*37340*/  @P2 STG.E.U16 desc[UR60][R6.64+0xf2], R232 ;  /* 0x0000f2e806002986 */ /* 0x0003e8000c10153c */
[----:B0-----:R-:W4:Y:S01]  /*37350*/  LDL.LU R235, [R1+0x38] ;  /* 0x0000380001eb7983 */ /* 0x001f220000300800 */
[----:B---3--:R-:W-:-:S05]  /*37360*/  FMUL R22, R22, R2 ;  /* 0x0000000216167220 */ /* 0x008fca0000400000 */
[----:B------:R-:W-:-:S04]  /*37370*/  F2FP.BF16.F32.PACK_AB R22, RZ, R22 ;  /* 0x00000016ff16723e */ /* 0x000fc800000010ff */
[----:B------:R-:W-:Y:S02]  /*37380*/  PRMT R23, R22, 0x7610, R23 ;  /* 0x0000761016177816 */ /* 0x000fe40000000017 */
[----:B------:R-:W-:Y:S02]  /*37390*/  PRMT R22, R17, 0x7610, R22 ;  /* 0x0000761011167816 */ /* 0x000fe40000000016 */
[----:B------:R-:W3:Y:S04]  /*373a0*/  LDL.LU R17, [R1+0x20] ;  /* 0x0000200001117983 */ /* 0x000ee80000300800 */
[----:B-1----:R-:W5:Y:S04]  /*373b0*/  LDL.LU R232, [R1+0x2c] ;  /* 0x00002c0001e87983 */ /* 0x002f680000300800 */
[----:B------:R0:W-:Y:S04]  /*373c0*/  @P1 STG.E.U16 desc[UR60][R10.64+0xf0], R23 ;  /* 0x0000f0170a001986 */ /* 0x0001e8000c10153c */
[----:B------:R1:W-:Y:S04]  /*373d0*/  @P0 STG.E.U16 desc[UR60][R10.64+0xf2], R22 ;  /* 0x0000f2160a000986 */ /* 0x0003e8000c10153c */
[----:B0-----:R-:W2:Y:S04]  /*373e0*/  LDL.LU R23, [R1+0x24] ;  /* 0x0000240001177983 */ /* 0x001ea80000300800 */
[----:B-1----:R-:W4:Y:S01]  /*373f0*/  LDL.LU R22, [R1+0x28] ;  /* 0x0000280001167983 */ /* 0x002f220000300800 */
[----:B------:R-:W-:-:S02]  /*37400*/  ISETP.GT.AND P3, PT, R3, 0x80, PT ;  /* 0x000000800300780c */ /* 0x000fc40003f64270 */
[----:B------:R-:W-:Y:S02]  /*37410*/  ISETP.GT.AND P2, PT, R3, 0x81, PT ;  /* 0x000000810300780c */ /* 0x000fe40003f44270 */
[C---:B------:R-:W-:Y:S02]  /*37420*/  ISETP.GT.AND P0, PT, R0.reuse, RZ, P3 ;  /* 0x000000ff0000720c */ /* 0x040fe40001f04270 */
[C---:B------:R-:W-:Y:S02]  /*37430*/  ISETP.GT.AND P1, PT, R0.reuse, RZ, P2 ;  /* 0x000000ff0000720c */ /* 0x040fe40001724270 */
[----:B------:R-:W-:Y:S01]  /*37440*/  ISETP.GT.AND P5, PT, R0, 0x8, P3 ;  /* 0x000000080000780c */ /* 0x000fe20001fa4270 */
[----:B---3--:R-:W-:-:S05]  /*37450*/  FMUL R17, R17, R2 ;  /* 0x0000000211117220 */ /* 0x008fca0000400000 */
[----:B------:R-:W-:-:S04]  /*37460*/  F2FP.BF16.F32.PACK_AB R17, RZ, R17 ;  /* 0x00000011ff11723e */ /* 0x000fc800000010ff */
[----:B------:R-:W-:Y:S01]  /*37470*/  PRMT R233, R17, 0x7610, R233 ;  /* 0x0000761011e97816 */ /* 0x000fe200000000e9 */
[-C--:B--2---:R-:W-:Y:S01]  /*37480*/  FMUL R23, R23, R2.reuse ;  /* 0x0000000217177220 */ /* 0x084fe20000400000 */
[----:B----4-:R-:W-:-:S04]  /*37490*/  FMUL R22, R22, R2 ;  /* 0x0000000216167220 */ /* 0x010fc80000400000 */
[----:B------:R-:W-:Y:S02]  /*374a0*/  F2FP.BF16.F32.PACK_AB R23, RZ, R23 ;  /* 0x00000017ff17723e */ /* 0x000fe400000010ff */
[----:B------:R-:W-:Y:S01]  /*374b0*/  F2FP.BF16.F32.PACK_AB R22, RZ, R22 ;  /* 0x00000016ff16723e */ /* 0x000fe200000010ff */
[----:B------:R0:W-:Y:S04]  /*374c0*/  @P0 STG.E.U16 desc[UR60][R12.64+0x100], R233 ;  /* 0x000100e90c000986 */ /* 0x0001e8000c10153c */
[----:B------:R-:W-:Y:S04]  /*374d0*/  @P1 STG.E.U16 desc[UR60][R12.64+0x102], R23 ;  /* 0x000102170c001986 */ /* 0x000fe8000c10153c */
[----:B------:R1:W-:Y:S04]  /*374e0*/  @P5 STG.E.U16 desc[UR60][R20.64+0x100], R22 ;  /* 0x0001001614005986 */ /* 0x0003e8000c10153c */
[----:B0-----:R-:W2:Y:S04]  /*374f0*/  LDL.LU R233, [R1+0x34] ;  /* 0x0000340001e97983 */ /* 0x001ea80000300800 */
[----:B-1----:R-:W3:Y:S01]  /*37500*/  LDL.LU R22, [R1+0x30] ;  /* 0x0000300001167983 */ /* 0x002ee20000300800 */
[----:B------:R-:W-:Y:S01]  /*37510*/  ISETP.GT.AND P4, PT, R0, 0x8, P2 ;  /* 0x000000080000780c */ /* 0x000fe20001784270 */
[----:B-----5:R-:W-:Y:S01]  /*37520*/  FMUL R232, R232, R2 ;  /* 0x00000002e8e87220 */ /* 0x020fe20000400000 */
[----:B------:R-:W-:-:S04]  /*37530*/  ISETP.GT.AND P0, PT, R3, 0x88, PT ;  /* 0x000000880300780c */ /* 0x000fc80003f04270 */
[----:B------:R-:W-:Y:S02]  /*37540*/  F2FP.BF16.F32.PACK_AB R17, RZ, R232 ;  /* 0x000000e8ff11723e */ /* 0x000fe400000010ff */
[----:B------:R-:W-:Y:S02]  /*37550*/  ISETP.GT.AND P1, PT, R3, 0x89, PT ;  /* 0x000000890300780c */ /* 0x000fe40003f24270 */
[----:B------:R-:W-:-:S03]  /*37560*/  ISETP.GT.AND P5, PT, R0, RZ, P0 ;  /* 0x000000ff0000720c */ /* 0x000fc600007a4270 */
[----:B------:R2:W-:Y:S01]  /*37570*/  @P4 STG.E.U16 desc[UR60][R20.64+0x102], R17 ;  /* 0x0001021114004986 */ /* 0x0005e2000c10153c */
[----:B------:R-:W-:Y:S01]  /*37580*/  ISETP.GT.AND P4, PT, R0, RZ, P1 ;  /* 0x000000ff0000720c */ /* 0x000fe20000f84270 */
[-C--:B--2---:R-:W-:Y:S02]  /*37590*/  FMUL R17, R233, R2.reuse ;  /* 0x00000002e9117220 */ /* 0x084fe40000400000 */
[----:B------:R-:W2:Y:S01]  /*375a0*/  LDL.LU R233, [R1+0x14] ;  /* 0x0000140001e97983 */ /* 0x000ea20000300800 */
[----:B---3--:R-:W-:Y:S02]  /*375b0*/  FMUL R22, R22, R2 ;  /* 0x0000000216167220 */ /* 0x008fe40000400000 */
[----:B------:R-:W-:-:S03]  /*375c0*/  F2FP.BF16.F32.PACK_AB R17, RZ, R17 ;  /* 0x00000011ff11723e */ /* 0x000fc600000010ff */
[----:B------:R-:W-:-:S04]  /*375d0*/  F2FP.BF16.F32.PACK_AB R22, RZ, R22 ;  /* 0x00000016ff16723e */ /* 0x000fc800000010ff */
[----:B------:R-:W-:Y:S02]  /*375e0*/  PRMT R232, R22, 0x7610, R232 ;  /* 0x0000761016e87816 */ /* 0x000fe400000000e8 */
[----:B------:R-:W-:-:S03]  /*375f0*/  PRMT R23, R17, 0x7610, R23 ;  /* 0x0000761011177816 */ /* 0x000fc60000000017 */
[----:B------:R0:W-:Y:S01]  /*37600*/  @P5 STG.E.U16 desc[UR60][R12.64+0x110], R232 ;  /* 0x000110e80c005986 */ /* 0x0001e2000c10153c */
[C---:B------:R-:W-:Y:S01]  /*37610*/  ISETP.GT.AND P5, PT, R0.reuse, 0x8, P0 ;  /* 0x000000080000780c */ /* 0x040fe200007a4270 */
[-C--:B------:R-:W-:Y:S02]  /*37620*/  FMUL R22, R235, R2.reuse ;  /* 0x00000002eb167220 */ /* 0x080fe40000400000 */
[----:B------:R-:W-:Y:S01]  /*37630*/  @P4 STG.E.U16 desc[UR60][R12.64+0x112], R23 ;  /* 0x000112170c004986 */ /* 0x000fe2000c10153c */
[----:B------:R-:W-:Y:S01]  /*37640*/  ISETP.GT.AND P4, PT, R0, 0x8, P1 ;  /* 0x000000080000780c */ /* 0x000fe20000f84270 */
[----:B------:R-:W-:Y:S01]  /*37650*/  FMUL R17, R234, R2 ;  /* 0x00000002ea117220 */ /* 0x000fe20000400000 */
[----:B------:R-:W-:Y:S01]  /*37660*/  F2FP.BF16.F32.PACK_AB R22, RZ, R22 ;  /* 0x00000016ff16723e */ /* 0x000fe200000010ff */
[----:B------:R-:W3:Y:S03]  /*37670*/  LDL.LU R235, [R1+0x18] ;  /* 0x0000180001eb7983 */ /* 0x000ee60000300800 */
[----:B------:R-:W-:Y:S01]  /*37680*/  F2FP.BF16.F32.PACK_AB R17, RZ, R17 ;  /* 0x00000011ff11723e */ /* 0x000fe200000010ff */
[----:B------:R-:W4:Y:S04]  /*37690*/  LDL.LU R234, [R1+0x1c] ;  /* 0x00001c0001ea7983 */ /* 0x000f280000300800 */
[----:B0-----:R-:W5:Y:S04]  /*376a0*/  LDL.LU R232, [R1+0x10] ;  /* 0x0000100001e87983 */ /* 0x001f680000300800 */
[----:B------:R0:W-:Y:S04]  /*376b0*/  @P5 STG.E.U16 desc[UR60][R20.64+0x110], R22 ;  /* 0x0001101614005986 */ /* 0x0001e8000c10153c */
[----:B------:R1:W-:Y:S04]  /*376c0*/  @P4 STG.E.U16 desc[UR60][R20.64+0x112], R17 ;  /* 0x0001121114004986 */ /* 0x0003e8000c10153c */
[----:B0-----:R-:W2:Y:S04]  /*376d0*/  LDL.LU R22, [R1] ;  /* 0x0000000001167983 */ /* 0x001ea80000300800 */
[----:B-1----:R-:W3:Y:S01]  /*376e0*/  LDL.LU R17, [R1+0x4] ;  /* 0x0000040001117983 */ /* 0x002ee20000300800 */
[----:B------:R-:W-:Y:S01]  /*376f0*/  ISETP.GT.AND P4, PT, R0, 0x80, P3 ;  /* 0x000000800000780c */ /* 0x000fe20001f84270 */
[-C--:B--2---:R-:W-:Y:S01]  /*37700*/  FMUL R22, R22, R2.reuse ;  /* 0x0000000216167220 */ /* 0x084fe20000400000 */
[----:B---3--:R-:W-:-:S04]  /*37710*/  FMUL R17, R17, R2 ;  /* 0x0000000211117220 */ /* 0x008fc80000400000 */
[----:B------:R-:W-:Y:S02]  /*37720*/  F2FP.BF16.F32.PACK_AB R22, RZ, R22 ;  /* 0x00000016ff16723e */ /* 0x000fe400000010ff */
[----:B------:R-:W-:Y:S02]  /*37730*/  F2FP.BF16.F32.PACK_AB R17, RZ, R17 ;  /* 0x00000011ff11723e */ /* 0x000fe400000010ff */
[----:B------:R-:W-:Y:S02]  /*37740*/  PRMT R23, R22, 0x7610, R23 ;  /* 0x0000761016177816 */ /* 0x000fe40000000017 */
[----:B------:R-:W-:Y:S02]  /*37750*/  PRMT R22, R17, 0x7610, R22 ;  /* 0x0000761011167816 */ /* 0x000fe40000000016 */
[----:B------:R-:W2:Y:S04]  /*37760*/  LDL.LU R17, [R1+0x8] ;  /* 0x0000080001117983 */ /* 0x000ea80000300800 */
[----:B------:R0:W-:Y:S04]  /*37770*/  @P4 STG.E.U16 desc[UR60][R8.64+0x100], R23 ;  /* 0x0001001708004986 */ /* 0x0001e8000c10153c */
[----:B0-----:R-:W3:Y:S01]  /*37780*/  LDL.LU R23, [R1+0xc] ;  /* 0x00000c0001177983 */ /* 0x001ee20000300800 */
[----:B------:R-:W-:-:S02]  /*37790*/  ISETP.GT.AND P5, PT, R0, 0x80, P2 ;  /* 0x000000800000780c */ /* 0x000fc400017a4270 */
[----:B------:R-:W-:-:S11]  /*377a0*/  ISETP.GT.AND P4, PT, R0, 0x88, P3 ;  /* 0x000000880000780c */ /* 0x000fd60001f84270 */
[----:B------:R3:W-:Y:S01]  /*377b0*/  @P5 STG.E.U16 desc[UR60][R8.64+0x102], R22 ;  /* 0x0001021608005986 */ /* 0x0007e2000c10153c */
[----:B------:R-:W-:Y:S01]  /*377c0*/  ISETP.GT.AND P5, PT, R0, 0x88, P2 ;  /* 0x000000880000780c */ /* 0x000fe200017a4270 */
[-C--:B------:R-:W-:Y:S01]  /*377d0*/  FMUL R224, R224, R2.reuse ;  /* 0x00000002e0e07220 */ /* 0x080fe20000400000 */
[----:B------:R-:W-:-:S04]  /*377e0*/  FMUL R225, R225, R2 ;  /* 0x00000002e1e17220 */ /* 0x000fc80000400000 */
[----:B------:R-:W-:Y:S02]  /*377f0*/  F2FP.BF16.F32.PACK_AB R224, RZ, R224 ;  /* 0x000000e0ffe0723e */ /* 0x000fe400000010ff */
[----:B------:R-:W-:Y:S01]  /*37800*/  F2FP.BF16.F32.PACK_AB R225, RZ, R225 ;  /* 0x000000e1ffe1723e */ /* 0x000fe200000010ff */
        /* <DEDUP_REMOVED lines=17> */
[-C--:B------:R-:W-:Y:S01]  /*37920*/  FMUL R221, R221, R2.reuse ;  /* 0x00000002dddd7220 */ /* 0x080fe20000400000 */
[-C--:B------:R-:W-:Y:S01]  /*37930*/  FMUL R220, R220, R2.reuse ;  /* 0x00000002dcdc7220 */ /* 0x080fe20000400000 */
[-C--:B------:R-:W-:Y:S01]  /*37940*/  FMUL R222, R222, R2.reuse ;  /* 0x00000002dede7220 */ /* 0x080fe20000400000 */
[----:B------:R-:W-:Y:S01]  /*37950*/  FMUL R223, R223, R2 ;  /* 0x00000002dfdf7220 */ /* 0x000fe20000400000 */
[----:B------:R-:W-:Y:S02]  /*37960*/  F2FP.BF16.F32.PACK_AB R219, RZ, R219 ;  /* 0x000000dbffdb723e */ /* 0x000fe400000010ff */
[----:B------:R-:W-:-:S02]  /*37970*/  F2FP.BF16.F32.PACK_AB R221, RZ, R221 ;  /* 0x000000ddffdd723e */ /* 0x000fc400000010ff */
[----:B------:R-:W-:Y:S02]  /*37980*/  F2FP.BF16.F32.PACK_AB R220, RZ, R220 ;  /* 0x000000dcffdc723e */ /* 0x000fe400000010ff */
[----:B------:R-:W-:Y:S02]  /*37990*/  F2FP.BF16.F32.PACK_AB R222, RZ, R222 ;  /* 0x000000deffde723e */ /* 0x000fe400000010ff */
[----:B------:R-:W-:Y:S01]  /*379a0*/  F2FP.BF16.F32.PACK_AB R223, RZ, R223 ;  /* 0x000000dfffdf723e */ /* 0x000fe200000010ff */
[-C--:B------:R-:W-:Y:S01]  /*379b0*/  FMUL R208, R208, R2.reuse ;  /* 0x00000002d0d07220 */ /* 0x080fe20000400000 */
[-C--:B------:R-:W-:Y:S01]  /*379c0*/  FMUL R209, R209, R2.reuse ;  /* 0x00000002d1d17220 */ /* 0x080fe20000400000 */
[-C--:B------:R-:W-:Y:S01]  /*379d0*/  FMUL R211, R211, R2.reuse ;  /* 0x00000002d3d37220 */ /* 0x080fe20000400000 */
[----:B------:R-:W-:Y:S02]  /*379e0*/  FMUL R210, R210, R2 ;  /* 0x00000002d2d27220 */ /* 0x000fe40000400000 */
[----:B------:R-:W-:-:S02]  /*379f0*/  F2FP.BF16.F32.PACK_AB R208, RZ, R208 ;  /* 0x000000d0ffd0723e */ /* 0x000fc400000010ff */
[----:B------:R-:W-:Y:S02]  /*37a00*/  F2FP.BF16.F32.PACK_AB R209, RZ, R209 ;  /* 0x000000d1ffd1723e */ /* 0x000fe400000010ff */
        /* <DEDUP_REMOVED lines=12> */
[----:B--2---:R-:W-:-:S05]  /*37ad0*/  FMUL R17, R17, R2 ;  /* 0x0000000211117220 */ /* 0x004fca0000400000 */
[----:B------:R-:W-:Y:S01]  /*37ae0*/  F2FP.BF16.F32.PACK_AB R17, RZ, R17 ;  /* 0x00000011ff11723e */ /* 0x000fe200000010ff */
[----:B---3--:R-:W-:-:S05]  /*37af0*/  FMUL R22, R23, R2 ;  /* 0x0000000217167220 */ /* 0x008fca0000400000 */
[----:B------:R-:W-:Y:S01]  /*37b00*/  F2FP.BF16.F32.PACK_AB R22, RZ, R22 ;  /* 0x00000016ff16723e */ /* 0x000fe200000010ff */
[----:B------:R5:W-:Y:S01]  /*37b10*/  @P4 STG.E.U16 desc[UR60][R18.64+0x100], R17 ;  /* 0x0001001112004986 */ /* 0x000be2000c10153c */
[----:B------:R-:W-:-:S03]  /*37b20*/  ISETP.GT.AND P4, PT, R0, 0x80, P1 ;  /* 0x000000800000780c */ /* 0x000fc60000f84270 */
[----:B------:R0:W-:Y:S01]  /*37b30*/  @P5 STG.E.U16 desc[UR60][R18.64+0x102], R22 ;  /* 0x0001021612005986 */ /* 0x0001e2000c10153c */
[----:B------:R-:W-:Y:S01]  /*37b40*/  ISETP.GT.AND P5, PT, R0, 0x80, P0 ;  /* 0x000000800000780c */ /* 0x000fe200007a4270 */
[-C--:B-----5:R-:W-:Y:S01]  /*37b50*/  FMUL R17, R232, R2.reuse ;  /* 0x00000002e8117220 */ /* 0x0a0fe20000400000 */
[----:B0-----:R-:W-:-:S04]  /*37b60*/  FMUL R22, R233, R2 ;  /* 0x00000002e9167220 */ /* 0x001fc80000400000 */
[----:B------:R-:W-:Y:S02]  /*37b70*/  F2FP.BF16.F32.PACK_AB R17, RZ, R17 ;  /* 0x00000011ff11723e */ /* 0x000fe400000010ff */
[----:B------:R-:W-:-:S05]  /*37b80*/  F2FP.BF16.F32.PACK_AB R22, RZ, R22 ;  /* 0x00000016ff16723e */ /* 0x000fca00000010ff */
[----:B------:R0:W-:Y:S01]  /*37b90*/  @P5 STG.E.U16 desc[UR60][R8.64+0x110], R17 ;  /* 0x0001101108005986 */ /* 0x0001e2000c10153c */
[----:B------:R-:W-:-:S03]  /*37ba0*/  ISETP.GT.AND P5, PT, R0, 0x88, P0 ;  /* 0x000000880000780c */ /* 0x000fc600007a4270 */
[----:B------:R1:W-:Y:S01]  /*37bb0*/  @P4 STG.E.U16 desc[UR60][R8.64+0x112], R22 ;  /* 0x0001121608004986 */ /* 0x0003e2000c10153c */
[----:B------:R-:W-:Y:S01]  /*37bc0*/  ISETP.GT.AND P4, PT, R0, 0x88, P1 ;  /* 0x000000880000780c */ /* 0x000fe20000f84270 */
[-C--:B------:R-:W-:Y:S01]  /*37bd0*/  FMUL R23, R235, R2.reuse ;  /* 0x00000002eb177220 */ /* 0x080fe20000400000 */
[----:B----4-:R-:W-:-:S04]  /*37be0*/  FMUL R232, R234, R2 ;  /* 0x00000002eae87220 */ /* 0x010fc80000400000 */
[----:B------:R-:W-:Y:S02]  /*37bf0*/  F2FP.BF16.F32.PACK_AB R23, RZ, R23 ;  /* 0x00000017ff17723e */ /* 0x000fe400000010ff */
[----:B------:R-:W-:-:S03]  /*37c00*/  F2FP.BF16.F32.PACK_AB R232, RZ, R232 ;  /* 0x000000e8ffe8723e */ /* 0x000fc600000010ff */
[----:B------:R1:W-:Y:S01]  /*37c10*/  @P5 STG.E.U16 desc[UR60][R18.64+0x110], R23 ;  /* 0x0001101712005986 */ /* 0x0003e2000c10153c */
[----:B------:R-:W-:-:S03]  /*37c20*/  ISETP.GT.AND P5, PT, R0, 0x100, P2 ;  /* 0x000001000000780c */ /* 0x000fc600017a4270 */
[----:B------:R1:W-:Y:S01]  /*37c30*/  @P4 STG.E.U16 desc[UR60][R18.64+0x112], R232 ;  /* 0x000112e812004986 */ /* 0x0003e2000c10153c */
[----:B------:R-:W-:-:S09]  /*37c40*/  ISETP.GT.AND P4, PT, R0, 0x100, P3 ;  /* 0x000001000000780c */ /* 0x000fd20001f84270 */
        /* <DEDUP_REMOVED lines=11> */
[----:B------:R-:W-:Y:S01]  /*37d00*/  ISETP.GT.AND P4, PT, R0, 0x108, P1 ;  /* 0x000001080000780c */ /* 0x000fe20000f84270 */
[----:B0-----:R-:W-:-:S08]  /*37d10*/  FMUL R17, R216, R2 ;  /* 0x00000002d8117220 */ /* 0x001fd00000400000 */
[----:B------:R1:W-:Y:S01]  /*37d20*/  @P5 STG.E.U16 desc[UR60][R14.64+0x110], R230 ;  /* 0x000110e60e005986 */ /* 0x0003e2000c10153c */
[----:B------:R-:W-:-:S03]  /*37d30*/  ISETP.GT.AND P5, PT, R0, 0x180, P3 ;  /* 0x000001800000780c */ /* 0x000fc60001fa4270 */
[----:B------:R1:W-:Y:S01]  /*37d40*/  @P4 STG.E.U16 desc[UR60][R14.64+0x112], R231 ;  /* 0x000112e70e004986 */ /* 0x0003e2000c10153c */
[C---:B------:R-:W-:Y:S02]  /*37d50*/  ISETP.GT.AND P4, PT, R0.reuse, 0x180, P2 ;  /* 0x000001800000780c */ /* 0x040fe40001784270 */
[C---:B------:R-:W-:Y:S02]  /*37d60*/  ISETP.GT.AND P3, PT, R0.reuse, 0x188, P3 ;  /* 0x000001880000780c */ /* 0x040fe40001f64270 */
[----:B------:R-:W-:Y:S02]  /*37d70*/  F2FP.BF16.F32.PACK_AB R17, RZ, R17 ;  /* 0x00000011ff11723e */ /* 0x000fe400000010ff */
[----:B------:R-:W-:-:S03]  /*37d80*/  ISETP.GT.AND P2, PT, R0, 0x188, P2 ;  /* 0x000001880000780c */ /* 0x000fc60001744270 */
[----:B------:R1:W-:Y:S04]  /*37d90*/  @P5 STG.E.U16 desc[UR60][R6.64+0x100], R17 ;  /* 0x0001001106005986 */ /* 0x0003e8000c10153c */
[----:B------:R1:W-:Y:S04]  /*37da0*/  @P4 STG.E.U16 desc[UR60][R6.64+0x102], R217 ;  /* 0x000102d906004986 */ /* 0x0003e8000c10153c */
[----:B------:R1:W-:Y:S01]  /*37db0*/  @P3 STG.E.U16 desc[UR60][R10.64+0x100], R218 ;  /* 0x000100da0a003986 */ /* 0x0003e2000c10153c */
[C---:B------:R-:W-:Y:S02]  /*37dc0*/  ISETP.GT.AND P3, PT, R0.reuse, 0x180, P1 ;  /* 0x000001800000780c */ /* 0x040fe40000f64270 */
[----:B------:R-:W-:-:S02]  /*37dd0*/  ISETP.GT.AND P4, PT, R0, 0x180, P0 ;  /* 0x000001800000780c */ /* 0x000fc40000784270 */
[C---:B------:R-:W-:Y:S02]  /*37de0*/  ISETP.GT.AND P0, PT, R0.reuse, 0x188, P0 ;  /* 0x000001880000780c */ /* 0x040fe40000704270 */
[----:B------:R-:W-:Y:S01]  /*37df0*/  ISETP.GT.AND P1, PT, R0, 0x188, P1 ;  /* 0x000001880000780c */ /* 0x000fe20000f24270 */
[----:B------:R1:W-:Y:S01]  /*37e00*/  @P2 STG.E.U16 desc[UR60][R10.64+0x102], R219 ;  /* 0x000102db0a002986 */ /* 0x0003e2000c10153c */
[----:B------:R-:W-:-:S05]  /*37e10*/  ISETP.GT.AND P2, PT, R3, 0x91, PT ;  /* 0x000000910300780c */ /* 0x000fca0003f44270 */
[----:B------:R1:W-:Y:S01]  /*37e20*/  @P3 STG.E.U16 desc[UR60][R6.64+0x112], R221 ;  /* 0x000112dd06003986 */ /* 0x0003e2000c10153c */
[----:B------:R-:W-:-:S03]  /*37e30*/  ISETP.GT.AND P3, PT, R3, 0x90, PT ;  /* 0x000000900300780c */ /* 0x000fc60003f64270 */
[----:B------:R1:W-:Y:S01]  /*37e40*/  @P4 STG.E.U16 desc[UR60][R6.64+0x110], R220 ;  /* 0x000110dc06004986 */ /* 0x0003e2000c10153c */
[----:B------:R-:W-:-:S03]  /*37e50*/  ISETP.GT.AND P4, PT, R0, RZ, P2 ;  /* 0x000000ff0000720c */ /* 0x000fc60001784270 */
[----:B------:R1:W-:Y:S01]  /*37e60*/  @P0 STG.E.U16 desc[UR60][R10.64+0x110], R222 ;  /* 0x000110de0a000986 */ /* 0x0003e2000c10153c */
[----:B------:R-:W-:-:S03]  /*37e70*/  ISETP.GT.AND P0, PT, R0, RZ, P3 ;  /* 0x000000ff0000720c */ /* 0x000fc60001f04270 */
[----:B------:R1:W-:Y:S01]  /*37e80*/  @P1 STG.E.U16 desc[UR60][R10.64+0x112], R223 ;  /* 0x000112df0a001986 */ /* 0x0003e2000c10153c */
[C---:B------:R-:W-:Y:S02]  /*37e90*/  ISETP.GT.AND P1, PT, R0.reuse, 0x8, P2 ;  /* 0x000000080000780c */ /* 0x040fe40001724270 */
[----:B------:R-:W-:-:S03]  /*37ea0*/  ISETP.GT.AND P5, PT, R0, 0x8, P3 ;  /* 0x000000080000780c */ /* 0x000fc60001fa4270 */
[----:B------:R1:W-:Y:S04]  /*37eb0*/  @P4 STG.E.U16 desc[UR60][R12.64+0x122], R209 ;  /* 0x000122d10c004986 */ /* 0x0003e8000c10153c */
[----:B------:R1:W-:Y:S01]  /*37ec0*/  @P0 STG.E.U16 desc[UR60][R12.64+0x120], R208 ;  /* 0x000120d00c000986 */ /* 0x0003e2000c10153c */
[----:B------:R-:W-:-:S03]  /*37ed0*/  ISETP.GT.AND P0, PT, R3, 0x98, PT ;  /* 0x000000980300780c */ /* 0x000fc60003f04270 */
[----:B------:R1:W-:Y:S01]  /*37ee0*/  @P1 STG.E.U16 desc[UR60][R20.64+0x122], R211 ;  /* 0x000122d314001986 */ /* 0x0003e2000c10153c */
[----:B------:R-:W-:-:S03]  /*37ef0*/  ISETP.GT.AND P1, PT, R3, 0x99, PT ;  /* 0x000000990300780c */ /* 0x000fc60003f24270 */
[----:B------:R1:W-:Y:S01]  /*37f00*/  @P5 STG.E.U16 desc[UR60][R20.64+0x120], R210 ;  /* 0x000120d214005986 */ /* 0x0003e2000c10153c */
[C---:B------:R-:W-:Y:S02]  /*37f10*/  ISETP.GT.AND P5, PT, R0.reuse, RZ, P0 ;  /* 0x000000ff0000720c */ /* 0x040fe400007a4270 */
[----:B------:R-:W-:-:S11]  /*37f20*/  ISETP.GT.AND P4, PT, R0, RZ, P1 ;  /* 0x000000ff0000720c */ /* 0x000fd60000f84270 */
[----:B------:R1:W-:Y:S01]  /*37f30*/  @P5 STG.E.U16 desc[UR60][R12.64+0x130], R212 ;  /* 0x000130d40c005986 */ /* 0x0003e2000c10153c */
[----:B------:R-:W-:-:S03]  /*37f40*/  ISETP.GT.AND P5, PT, R0, 0x8, P0 ;  /* 0x000000080000780c */ /* 0x000fc600007a4270 */
[----:B------:R1:W-:Y:S01]  /*37f50*/  @P4 STG.E.U16 desc[UR60][R12.64+0x132], R213 ;  /* 0x000132d50c004986 */ /* 0x0003e2000c10153c */
[----:B------:R-:W-:-:S09]  /*37f60*/  ISETP.GT.AND P4, PT, R0, 0x8, P1 ;  /* 0x000000080000780c */ /* 0x000fd20000f84270 */
[----:B------:R1:W-:Y:S01]  /*37f70*/  @P5 STG.E.U16 desc[UR60][R20.64+0x130], R214 ;  /* 0x000130d614005986 */ /* 0x0003e2000c10153c */
[----:B------:R-:W-:-:S03]  /*37f80*/  ISETP.GT.AND P5, PT, R0, 0x80, P2 ;  /* 0x000000800000780c */ /* 0x000fc600017a4270 */
[----:B------:R1:W-:Y:S01]  /*37f90*/  @P4 STG.E.U16 desc[UR60][R20.64+0x132], R215 ;  /* 0x000132d714004986 */ /* 0x0003e2000c10153c */
[----:B------:R-:W-:Y:S02]  /*37fa0*/  ISETP.GT.AND P4, PT, R0, 0x80, P3 ;  /* 0x000000800000780c */ /* 0x000fe40001f84270 */
[----:B------:R-:W-:Y:S02]  /*37fb0*/  F2FP.BF16.F32.PACK_AB R200, RZ, R200 ;  /* 0x000000c8ffc8723e */ /* 0x000fe400000010ff */
[----:B------:R-:W-:Y:S01]  /*37fc0*/  F2FP.BF16.F32.PACK_AB R201, RZ, R201 ;  /* 0x000000c9ffc9723e */ /* 0x000fe200000010ff */
[----:B------:R-:W-:-:S04]  /*37fd0*/  FMUL R202, R202, R2 ;  /* 0x00000002caca7220 */ /* 0x000fc80000400000 */
[----:B------:R1:W-:Y:S01]  /*37fe0*/  @P5 STG.E.U16 desc[UR60][R8.64+0x122], R201 ;  /* 0x000122c908005986 */ /* 0x0003e2000c10153c */
[----:B------:R-:W-:-:S03]  /*37ff0*/  ISETP.GT.AND P5, PT, R0, 0x88, P2 ;  /* 0x000000880000780c */ /* 0x000fc600017a4270 */
[----:B------:R1:W-:Y:S01]  /*38000*/  @P4 STG.E.U16 desc[UR60][R8.64+0x120], R200 ;  /* 0x000120c808004986 */ /* 0x0003e2000c10153c */
[----:B------:R-:W-:Y:S01]  /*38010*/  ISETP.GT.AND P4, PT, R0, 0x88, P3 ;  /* 0x000000880000780c */ /* 0x000fe20001f84270 */
[----:B------:R-:W-:Y:S01]  /*38020*/  FMUL R203, R203, R2 ;  /* 0x00000002cbcb7220 */ /* 0x000fe20000400000 */
[----:B------:R-:W-:-:S04]  /*38030*/  F2FP.BF16.F32.PACK_AB R202, RZ, R202 ;  /* 0x000000caffca723e */ /* 0x000fc800000010ff */
        /* <DEDUP_REMOVED lines=8> */
[----:B------:R-:W-:-:S03]  /*380c0*/  F2FP.BF16.F32.PACK_AB R205, RZ, R205 ;  /* 0x000000cdffcd723e */ /* 0x000fc600000010ff */
[----:B------:R1:W-:Y:S01]  /*380d0*/  @P5 STG.E.U16 desc[UR60][R8.64+0x130], R204 ;  /* 0x000130cc08005986 */ /* 0x0003e2000c10153c */
[----:B------:R-:W-:-:S03]  /*380e0*/  ISETP.GT.AND P5, PT, R0, 0x88, P0 ;  /* 0x000000880000780c */ /* 0x000fc600007a4270 */
[----:B------:R1:W-:Y:S01]  /*380f0*/  @P4 STG.E.U16 desc[UR60][R8.64+0x132], R205 ;  /* 0x000132cd08004986 */ /* 0x0003e2000c10153c */
[----:B------:R-:W-:Y:S01]  /*38100*/  ISETP.GT.AND P4, PT, R0, 0x88, P1 ;  /* 0x000000880000780c */ /* 0x000fe20000f84270 */
[-C--:B------:R-:W-:Y:S01]  /*38110*/  FMUL R206, R206, R2.reuse ;  /* 0x00000002cece7220 */ /* 0x080fe20000400000 */
[----:B------:R-:W-:-:S04]  /*38120*/  FMUL R207, R207, R2 ;  /* 0x00000002cfcf7220 */ /* 0x000fc80000400000 */
[----:B------:R-:W-:Y:S02]  /*38130*/  F2FP.BF16.F32.PACK_AB R206, RZ, R206 ;  /* 0x000000ceffce723e */ /* 0x000fe400000010ff */
        /* <DEDUP_REMOVED lines=36> */
[C---:B------:R-:W-:Y:S02]  /*38380*/  ISETP.GT.AND P4, PT, R0.reuse, 0x180, P2 ;  /* 0x000001800000780c */ /* 0x040fe40001784270 */
[----:B------:R-:W-:Y:S01]  /*38390*/  ISETP.GT.AND P3, PT, R0, 0x188, P3 ;  /* 0x000001880000780c */ /* 0x000fe20001f64270 */
[-C--:B------:R-:W-:Y:S01]  /*383a0*/  FMUL R184, R184, R2.reuse ;  /* 0x00000002b8b87220 */ /* 0x080fe20000400000 */
[-C--:B------:R-:W-:Y:S01]  /*383b0*/  FMUL R185, R185, R2.reuse ;  /* 0x00000002b9b97220 */ /* 0x080fe20000400000 */
[----:B------:R-:W-:-:S03]  /*383c0*/  FMUL R186, R186, R2 ;  /* 0x00000002baba7220 */ /* 0x000fc60000400000 */
[----:B------:R-:W-:Y:S02]  /*383d0*/  F2FP.BF16.F32.PACK_AB R184, RZ, R184 ;  /* 0x000000b8ffb8723e */ /* 0x000fe400000010ff */
[----:B------:R-:W-:Y:S02]  /*383e0*/  F2FP.BF16.F32.PACK_AB R185, RZ, R185 ;  /* 0x000000b9ffb9723e */ /* 0x000fe400000010ff */
[----:B------:R-:W-:Y:S01]  /*383f0*/  F2FP.BF16.F32.PACK_AB R186, RZ, R186 ;  /* 0x000000baffba723e */ /* 0x000fe200000010ff */
[----:B------:R1:W-:Y:S01]  /*38400*/  @P5 STG.E.U16 desc[UR60][R6.64+0x120], R184 ;  /* 0x000120b806005986 */ /* 0x0003e2000c10153c */
[----:B------:R-:W-:-:S03]  /*38410*/  ISETP.GT.AND P2, PT, R0, 0x188, P2 ;  /* 0x000001880000780c */ /* 0x000fc60001744270 */
[----:B------:R1:W-:Y:S01]  /*38420*/  @P4 STG.E.U16 desc[UR60][R6.64+0x122], R185 ;  /* 0x000122b906004986 */ /* 0x0003e2000c10153c */
[----:B------:R-:W-:-:S03]  /*38430*/  FMUL R187, R187, R2 ;  /* 0x00000002bbbb7220 */ /* 0x000fc60000400000 */
[----:B------:R1:W-:Y:S01]  /*38440*/  @P3 STG.E.U16 desc[UR60][R10.64+0x120], R186 ;  /* 0x000120ba0a003986 */ /* 0x0003e2000c10153c */
[C---:B------:R-:W-:Y:S01]  /*38450*/  ISETP.GT.AND P3, PT, R0.reuse, 0x180, P1 ;  /* 0x000001800000780c */ /* 0x040fe20000f64270 */
[-C--:B------:R-:W-:Y:S01]  /*38460*/  FMUL R189, R189, R2.reuse ;  /* 0x00000002bdbd7220 */ /* 0x080fe20000400000 */
[C---:B------:R-:W-:Y:S02]  /*38470*/  ISETP.GT.AND P4, PT, R0.reuse, 0x180, P0 ;  /* 0x000001800000780c */ /* 0x040fe40000784270 */
[----:B------:R-:W-:Y:S01]  /*38480*/  ISETP.GT.AND P0, PT, R0, 0x188, P0 ;  /* 0x000001880000780c */ /* 0x000fe20000704270 */
[-C--:B------:R-:W-:Y:S01]  /*38490*/  FMUL R188, R188, R2.reuse ;  /* 0x00000002bcbc7220 */ /* 0x080fe20000400000 */
[----:B------:R-:W-:Y:S01]  /*384a0*/  ISETP.GT.AND P1, PT, R0, 0x188, P1 ;  /* 0x000001880000780c */ /* 0x000fe20000f24270 */
[-C--:B------:R-:W-:Y:S01]  /*384b0*/  FMUL R190, R190, R2.reuse ;  /* 0x00000002bebe7220 */ /* 0x080fe20000400000 */
[----:B------:R-:W-:Y:S01]  /*384c0*/  F2FP.BF16.F32.PACK_AB R187, RZ, R187 ;  /* 0x000000bbffbb723e */ /* 0x000fe200000010ff */
[----:B------:R-:W-:Y:S01]  /*384d0*/  FMUL R191, R191, R2 ;  /* 0x00000002bfbf7220 */ /* 0x000fe20000400000 */
[----:B------:R-:W-:-:S02]  /*384e0*/  F2FP.BF16.F32.PACK_AB R189, RZ, R189 ;  /* 0x000000bdffbd723e */ /* 0x000fc400000010ff */
[----:B------:R-:W-:Y:S01]  /*384f0*/  F2FP.BF16.F32.PACK_AB R188, RZ, R188 ;  /* 0x000000bcffbc723e */ /* 0x000fe200000010ff */
[----:B------:R1:W-:Y:S01]  /*38500*/  @P2 STG.E.U16 desc[UR60][R10.64+0x122], R187 ;  /* 0x000122bb0a002986 */ /* 0x0003e2000c10153c */
[----:B------:R-:W-:Y:S02]  /*38510*/  F2FP.BF16.F32.PACK_AB R190, RZ, R190 ;  /* 0x000000beffbe723e */ /* 0x000fe400000010ff */
[----:B------:R-:W-:Y:S01]  /*38520*/  F2FP.BF16.F32.PACK_AB R191, RZ, R191 ;  /* 0x000000bfffbf723e */ /* 0x000fe200000010ff */
[----:B------:R1:W-:Y:S01]  /*38530*/  @P3 STG.E.U16 desc[UR60][R6.64+0x132], R189 ;  /* 0x000132bd06003986 */ /* 0x0003e2000c10153c */
[C---:B------:R-:W-:Y:S02]  /*38540*/  ISETP.GT.AND P3, PT, R3.reuse, 0xa0, PT ;  /* 0x000000a00300780c */ /* 0x040fe40003f64270 */
[----:B------:R-:W-:Y:S01]  /*38550*/  ISETP.GT.AND P2, PT, R3, 0xa1, PT ;  /* 0x000000a10300780c */ /* 0x000fe20003f44270 */
[----:B------:R1:W-:Y:S03]  /*38560*/  @P4 STG.E.U16 desc[UR60][R6.64+0x130], R188 ;  /* 0x000130bc06004986 */ /* 0x0003e6000c10153c */
[C---:B------:R-:W-:Y:S01]  /*38570*/  ISETP.GT.AND P4, PT, R0.reuse, RZ, P2 ;  /* 0x000000ff0000720c */ /* 0x040fe20001784270 */
[----:B------:R1:W-:Y:S01]  /*38580*/  @P0 STG.E.U16 desc[UR60][R10.64+0x130], R190 ;  /* 0x000130be0a000986 */ /* 0x0003e2000c10153c */
[----:B------:R-:W-:-:S03]  /*38590*/  ISETP.GT.AND P0, PT, R0, RZ, P3 ;  /* 0x000000ff0000720c */ /* 0x000fc60001f04270 */
[----:B------:R1:W-:Y:S01]  /*385a0*/  @P1 STG.E.U16 desc[UR60][R10.64+0x132], R191 ;  /* 0x000132bf0a001986 */ /* 0x0003e2000c10153c */
[----:B------:R-:W-:Y:S01]  /*385b0*/  ISETP.GT.AND P1, PT, R0, 0x8, P2 ;  /* 0x000000080000780c */ /* 0x000fe20001724270 */
[-C--:B------:R-:W-:Y:S01]  /*385c0*/  FMUL R176, R176, R2.reuse ;  /* 0x00000002b0b07220 */ /* 0x080fe20000400000 */
[-C--:B------:R-:W-:Y:S01]  /*385d0*/  FMUL R177, R177, R2.reuse ;  /* 0x00000002b1b17220 */ /* 0x080fe20000400000 */
[-C--:B------:R-:W-:Y:S01]  /*385e0*/  FMUL R179, R179, R2.reuse ;  /* 0x00000002b3b37220 */ /* 0x080fe20000400000 */
[----:B------:R-:W-:Y:S01]  /*385f0*/  ISETP.GT.AND P5, PT, R0, 0x8, P3 ;  /* 0x000000080000780c */ /* 0x000fe20001fa4270 */
[----:B------:R-:W-:Y:S01]  /*38600*/  FMUL R178, R178, R2 ;  /* 0x00000002b2b27220 */ /* 0x000fe20000400000 */
[----:B------:R-:W-:Y:S02]  /*38610*/  F2FP.BF16.F32.PACK_AB R176, RZ, R176 ;  /* 0x000000b0ffb0723e */ /* 0x000fe400000010ff */
[----:B------:R-:W-:Y:S02]  /*38620*/  F2FP.BF16.F32.PACK_AB R177, RZ, R177 ;  /* 0x000000b1ffb1723e */ /* 0x000fe400000010ff */
[----:B------:R-:W-:Y:S01]  /*38630*/  F2FP.BF16.F32.PACK_AB R179, RZ, R179 ;  /* 0x000000b3ffb3723e */ /* 0x000fe200000010ff */
[----:B------:R1:W-:Y:S01]  /*38640*/  @P0 STG.E.U16 desc[UR60][R12.64+0x140], R176 ;  /* 0x000140b00c000986 */ /* 0x0003e2000c10153c */
[----:B------:R-:W-:-:S03]  /*38650*/  F2FP.BF16.F32.PACK_AB R178, RZ, R178 ;  /* 0x000000b2ffb2723e */ /* 0x000fc600000010ff */
[----:B------:R1:W-:Y:S01]  /*38660*/  @P4 STG.E.U16 desc[UR60][R12.64+0x142], R177 ;  /* 0x000142b10c004986 */ /* 0x0003e2000c10153c */
[----:B------:R-:W-:-:S03]  /*38670*/  ISETP.GT.AND P0, PT, R3, 0xa8, PT ;  /* 0x000000a80300780c */ /* 0x000fc60003f04270 */
[----:B------:R1:W-:Y:S01]  /*38680*/  @P1 STG.E.U16 desc[UR60][R20.64+0x142], R179 ;  /* 0x000142b314001986 */ /* 0x0003e2000c10153c */
[----:B------:R-:W-:-:S03]  /*38690*/  ISETP.GT.AND P1, PT, R3, 0xa9, PT ;  /* 0x000000a90300780c */ /* 0x000fc60003f24270 */
[----:B------:R1:W-:Y:S01]  /*386a0*/  @P5 STG.E.U16 desc[UR60][R20.64+0x140], R178 ;  /* 0x000140b214005986 */ /* 0x0003e2000c10153c */
[C---:B------:R-:W-:Y:S02]  /*386b0*/  ISETP.GT.AND P5, PT, R0.reuse, RZ, P0 ;  /* 0x000000ff0000720c */ /* 0x040fe400007a4270 */
[----:B------:R-:W-:Y:S01]  /*386c0*/  ISETP.GT.AND P4, PT, R0, RZ, P1 ;  /* 0x000000ff0000720c */ /* 0x000fe20000f84270 */
        /* <DEDUP_REMOVED lines=505> */
[----:B------:R1:W-:Y:S04]  /*3a660*/  @P4 STG.E.U16 desc[UR60][R6.64+0x1b0], R60 ;  /* 0x0001b03c06004986 */ /* 0x0003e8000c10153c */
[----:B------:R1:W-:Y:S01]  /*3a670*/  @P1 STG.E.U16 desc[UR60][R10.64+0x1b2], R63 ;  /* 0x0001b23f0a001986 */ /* 0x0003e2000c10153c */
[----:B------:R-:W-:-:S03]  /*3a680*/  ISETP.GT.AND P1, PT, R0, RZ, P3 ;  /* 0x000000ff0000720c */ /* 0x000fc60001f24270 */
[----:B------:R1:W-:Y:S01]  /*3a690*/  @P0 STG.E.U16 desc[UR60][R10.64+0x1b0], R62 ;  /* 0x0001b03e0a000986 */ /* 0x0003e2000c10153c */
[----:B------:R-:W-:Y:S01]  /*3a6a0*/  ISETP.GT.AND P0, PT, R0, RZ, P2 ;  /* 0x000000ff0000720c */ /* 0x000fe20001704270 */
[-C--:B------:R-:W-:Y:S01]  /*3a6b0*/  FMUL R49, R49, R2.reuse ;  /* 0x0000000231317220 */ /* 0x080fe20000400000 */
[-C--:B------:R-:W-:Y:S01]  /*3a6c0*/  FMUL R48, R48, R2.reuse ;  /* 0x0000000230307220 */ /* 0x080fe20000400000 */
[C---:B------:R-:W-:Y:S02]  /*3a6d0*/  ISETP.GT.AND P5, PT, R0.reuse, 0x8, P3 ;  /* 0x000000080000780c */ /* 0x040fe40001fa4270 */
        /* <DEDUP_REMOVED lines=8> */
[C---:B------:R-:W-:Y:S01]  /*3a760*/  ISETP.GT.AND P1, PT, R3.reuse, 0xe8, PT ;  /* 0x000000e80300780c */ /* 0x040fe20003f24270 */
[----:B------:R1:W-:Y:S01]  /*3a770*/  @P0 STG.E.U16 desc[UR60][R12.64+0x1c0], R48 ;  /* 0x0001c0300c000986 */ /* 0x0003e2000c10153c */
[----:B------:R-:W-:-:S03]  /*3a780*/  ISETP.GT.AND P0, PT, R3, 0xe9, PT ;  /* 0x000000e90300780c */ /* 0x000fc60003f04270 */
[----:B------:R1:W-:Y:S01]  /*3a790*/  @P5 STG.E.U16 desc[UR60][R20.64+0x1c2], R51 ;  /* 0x0001c23314005986 */ /* 0x0003e2000c10153c */
[----:B------:R-:W-:-:S03]  /*3a7a0*/  ISETP.GT.AND P5, PT, R0, RZ, P1 ;  /* 0x000000ff0000720c */ /* 0x000fc60000fa4270 */
[----:B------:R1:W-:Y:S01]  /*3a7b0*/  @P4 STG.E.U16 desc[UR60][R20.64+0x1c0], R50 ;  /* 0x0001c03214004986 */ /* 0x0003e2000c10153c */
        /* <DEDUP_REMOVED lines=84> */
[----:B------:R-:W-:Y:S02]  /*3ad00*/  F2FP.BF16.F32.PACK_AB R25, RZ, R25 ;  /* 0x00000019ff19723e */ /* 0x000fe400000010ff */
[C---:B------:R-:W-:Y:S02]  /*3ad10*/  ISETP.GT.AND P2, PT, R0.reuse, 0x188, P2 ;  /* 0x000001880000780c */ /* 0x040fe40001744270 */
[C---:B------:R-:W-:Y:S01]  /*3ad20*/  ISETP.GT.AND P3, PT, R0.reuse, 0x188, P3 ;  /* 0x000001880000780c */ /* 0x040fe20001f64270 */
[----:B------:R1:W-:Y:S01]  /*3ad30*/  @P4 STG.E.U16 desc[UR60][R6.64+0x1c0], R24 ;  /* 0x0001c01806004986 */ /* 0x0003e2000c10153c */
[----:B------:R-:W-:-:S03]  /*3ad40*/  ISETP.GT.AND P4, PT, R0, 0x180, P0 ;  /* 0x000001800000780c */ /* 0x000fc60000784270 */
[----:B------:R1:W-:Y:S01]  /*3ad50*/  @P5 STG.E.U16 desc[UR60][R6.64+0x1c2], R25 ;  /* 0x0001c21906005986 */ /* 0x0003e2000c10153c */
[----:B------:R-:W-:Y:S01]  /*3ad60*/  ISETP.GT.AND P5, PT, R0, 0x180, P1 ;  /* 0x000001800000780c */ /* 0x000fe20000fa4270 */
[-C--:B------:R-:W-:Y:S01]  /*3ad70*/  FMUL R26, R26, R2.reuse ;  /* 0x000000021a1a7220 */ /* 0x080fe20000400000 */
[C---:B------:R-:W-:Y:S01]  /*3ad80*/  ISETP.GT.AND P1, PT, R0.reuse, 0x188, P1 ;  /* 0x000001880000780c */ /* 0x040fe20000f24270 */
[-C--:B------:R-:W-:Y:S01]  /*3ad90*/  FMUL R27, R27, R2.reuse ;  /* 0x000000021b1b7220 */ /* 0x080fe20000400000 */
[----:B------:R-:W-:Y:S01]  /*3ada0*/  ISETP.GT.AND P0, PT, R0, 0x188, P0 ;  /* 0x000001880000780c */ /* 0x000fe20000704270 */
[-C--:B------:R-:W-:Y:S01]  /*3adb0*/  FMUL R28, R28, R2.reuse ;  /* 0x000000021c1c7220 */ /* 0x080fe20000400000 */
[-C--:B------:R-:W-:Y:S01]  /*3adc0*/  FMUL R29, R29, R2.reuse ;  /* 0x000000021d1d7220 */ /* 0x080fe20000400000 */
[-C--:B------:R-:W-:Y:S01]  /*3add0*/  FMUL R30, R30, R2.reuse ;  /* 0x000000021e1e7220 */ /* 0x080fe20000400000 */
[----:B------:R-:W-:Y:S01]  /*3ade0*/  FMUL R31, R31, R2 ;  /* 0x000000021f1f7220 */ /* 0x000fe20000400000 */
[----:B------:R-:W-:-:S02]  /*3adf0*/  F2FP.BF16.F32.PACK_AB R26, RZ, R26 ;  /* 0x0000001aff1a723e */ /* 0x000fc400000010ff */
[----:B------:R-:W-:Y:S02]  /*3ae00*/  F2FP.BF16.F32.PACK_AB R27, RZ, R27 ;  /* 0x0000001bff1b723e */ /* 0x000fe400000010ff */
[----:B------:R-:W-:Y:S02]  /*3ae10*/  F2FP.BF16.F32.PACK_AB R28, RZ, R28 ;  /* 0x0000001cff1c723e */ /* 0x000fe400000010ff */
[----:B------:R-:W-:Y:S02]  /*3ae20*/  F2FP.BF16.F32.PACK_AB R29, RZ, R29 ;  /* 0x0000001dff1d723e */ /* 0x000fe400000010ff */
[----:B------:R-:W-:Y:S02]  /*3ae30*/  F2FP.BF16.F32.PACK_AB R30, RZ, R30 ;  /* 0x0000001eff1e723e */ /* 0x000fe400000010ff */
[----:B------:R-:W-:Y:S01]  /*3ae40*/  F2FP.BF16.F32.PACK_AB R31, RZ, R31 ;  /* 0x0000001fff1f723e */ /* 0x000fe200000010ff */
[----:B------:R1:W-:Y:S04]  /*3ae50*/  @P2 STG.E.U16 desc[UR60][R10.64+0x1c0], R26 ;  /* 0x0001c01a0a002986 */ /* 0x0003e8000c10153c */
[----:B------:R1:W-:Y:S04]  /*3ae60*/  @P3 STG.E.U16 desc[UR60][R10.64+0x1c2], R27 ;  /* 0x0001c21b0a003986 */ /* 0x0003e8000c10153c */
[----:B------:R1:W-:Y:S04]  /*3ae70*/  @P5 STG.E.U16 desc[UR60][R6.64+0x1d0], R28 ;  /* 0x0001d01c06005986 */ /* 0x0003e8000c10153c */
[----:B------:R1:W-:Y:S04]  /*3ae80*/  @P4 STG.E.U16 desc[UR60][R6.64+0x1d2], R29 ;  /* 0x0001d21d06004986 */ /* 0x0003e8000c10153c */
[----:B------:R1:W-:Y:S04]  /*3ae90*/  @P1 STG.E.U16 desc[UR60][R10.64+0x1d0], R30 ;  /* 0x0001d01e0a001986 */ /* 0x0003e8000c10153c */
[----:B------:R1:W-:Y:S02]  /*3aea0*/  @P0 STG.E.U16 desc[UR60][R10.64+0x1d2], R31 ;  /* 0x0001d21f0a000986 */ /* 0x0003e4000c10153c */
.L_x_974:
[----:B------:R-:W-:Y:S05]  /*3aeb0*/  BSYNC B0 ;  /* 0x0000000000007941 */ /* 0x000fea0003800000 */
.L_x_28:
[----:B-1----:R-:W2:Y:S04]  /*3aec0*/  LDL.LU R5, [R1+0x46c] ;  /* 0x00046c0001057983 */ /* 0x002ea80000300800 */
[----:B0-----:R-:W2:Y:S01]  /*3aed0*/  LDL.LU R4, [R1+0x484] ;  /* 0x0004840001047983 */ /* 0x001ea20000300800 */
[----:B------:R-:W-:Y:S01]  /*3aee0*/  ULDC UR4, c[0x0][0xc] ;  /* 0x0000030000047ab9 */ /* 0x000fe20000000800 */
[----:B------:R-:W-:Y:S01]  /*3aef0*/  ULDC UR5, c[0x0][0x10] ;  /* 0x0000040000057ab9 */ /* 0x000fe20000000800 */
[----:B------:R-:W2:Y:S01]  /*3af00*/  LDC R3, c[0x0][0x14] ;  /* 0x00000500ff037b82 */ /* 0x000ea20000000800 */
[----:B------:R-:W-:Y:S01]  /*3af10*/  UIMAD.WIDE.U32 UR4, UR4, UR5, URZ ;  /* 0x00000005040472a5 */ /* 0x000fe2000f8e003f */
[----:B------:R-:W-:-:S05]  /*3af20*/  PRMT R0, RZ, 0x7610, R0 ;  /* 0x00007610ff007816 */ /* 0x000fca0000000000 */
[----:B--2---:R-:W-:-:S04]  /*3af30*/  IMAD.WIDE.U32 R4, R3, UR4, R4 ;  /* 0x0000000403047c25 */ /* 0x004fc8000f8e0004 */
[----:B------:R-:W-:Y:S01]  /*3af40*/  IMAD R3, R3, UR5, RZ ;  /* 0x0000000503037c24 */ /* 0x000fe2000f8e02ff */
[----:B------:R-:W-:Y:S01]  /*3af50*/  ULDC.64 UR4, c[0x0][0x650] ;  /* 0x0001940000047ab9 */ /* 0x000fe20000000a00 */
[----:B------:R-:W-:Y:S01]  /*3af60*/  IMAD.MOV.U32 R21, RZ, RZ, R4 ;  /* 0x000000ffff157224 */ /* 0x000fe200078e0004 */
[----:B------:R-:W-:Y:S01]  /*3af70*/  ISETP.GE.U32.AND P0, PT, R4, UR4, PT ;  /* 0x0000000404007c0c */ /* 0x000fe2000bf06070 */
[----:B------:R-:W-:Y:S01]  /*3af80*/  IMAD.IADD R23, R5, 0x1, R3 ;  /* 0x0000000105177824 */ /* 0x000fe200078e0203 */
[----:B------:R-:W-:Y:S02]  /*3af90*/  UMOV UR4, 0xffffffff ;  /* 0xffffffff00047882 */ /* 0x000fe40000000000 */
[----:B------:R-:W-:Y:S02]  /*3afa0*/  IMAD.U32 R3, RZ, RZ, UR4 ;  /* 0x00000004ff037e24 */ /* 0x000fe4000f8e00ff */
[----:B------:R0:W-:Y:S01]  /*3afb0*/  STL [R1+0x46c], R23 ;  /* 0x00046c1701007387 */ /* 0x0001e20000100800 */
[----:B------:R-:W-:Y:S01]  /*3afc0*/  ISETP.GE.U32.AND.EX P0, PT, R23, UR5, PT, P0 ;  /* 0x0000000517007c0c */ /* 0x000fe2000bf06100 */
[----:B------:R-:W-:-:S02]  /*3afd0*/  UMOV UR5, 0xffffffff ;  /* 0xffffffff00057882 */ /* 0x000fc40000000000 */
[----:B------:R0:W-:Y:S01]  /*3afe0*/  STL [R1+0x484], R21 ;  /* 0x0004841501007387 */ /* 0x0001e20000100800 */
[----:B------:R-:W-:-:S03]  /*3aff0*/  IMAD.U32 R18, RZ, RZ, UR5 ;  /* 0x00000005ff127e24 */ /* 0x000fc6000f8e00ff */
[----:B------:R0:W-:Y:S06]  /*3b000*/  STL [R1+0x45c], R3 ;  /* 0x00045c0301007387 */ /* 0x0001ec0000100800 */
[----:B------:R-:W-:Y:S05]  /*3b010*/  @P0 BRA `(.L_x_975) ;  /* 0x0000000400840947 */ /* 0x000fea0003800000 */
[----:B-----5:R-:W1:Y:S01]  /*3b020*/  S2R R17, SR_CTAID.X ;  /* 0x0000000000117919 */ /* 0x020e620000002500 */
[----:B------:R-:W2:Y:S01]  /*3b030*/  LDC.64 R10, c[0x0][0x628] ;  /* 0x00018a00ff0a7b82 */ /* 0x000ea20000000a00 */
[----:B------:R-:W-:Y:S01]  /*3b040*/  ULDC UR4, c[0x0][0x150] ;  /* 0x0000540000047ab9 */ /* 0x000fe20000000800 */
[----:B------:R-:W-:Y:S01]  /*3b050*/  IMAD.MOV.U32 R8, RZ, RZ, R21 ;  /* 0x000000ffff087224 */ /* 0x000fe200078e0015 */
[----:B------:R-:W0:Y:S01]  /*3b060*/  S2R R19, SR_CTAID.Y ;  /* 0x0000000000137919 */ /* 0x000e220000002600 */
[----:B------:R-:W-:-:S04]  /*3b070*/  IMAD.MOV.U32 R9, RZ, RZ, R23 ;  /* 0x000000ffff097224 */ /* 0x000fc800078e0017 */
[----:B------:R-:W0:Y:S08]  /*3b080*/  LDC R20, c[0x0][0x144] ;  /* 0x00005100ff147b82 */ /* 0x000e300000000800 */
[----:B------:R-:W0:Y:S08]  /*3b090*/  LDC R12, c[0x0][0x630] ;  /* 0x00018c00ff0c7b82 */ /* 0x000e300000000800 */
[----:B------:R-:W0:Y:S01]  /*3b0a0*/  LDC.64 R14, c[0x0][0x620] ;  /* 0x00018800ff0e7b82 */ /* 0x000e220000000a00 */
[----:B--2---:R-:W-:-:S04]  /*3b0b0*/  ISETP.NE.U32.AND P0, PT, R10, RZ, PT ;  /* 0x000000ff0a00720c */ /* 0x004fc80003f05070 */
[----:B------:R-:W-:Y:S02]  /*3b0c0*/  ISETP.NE.AND.EX P0, PT, R11, RZ, PT, P0 ;  /* 0x000000ff0b00720c */ /* 0x000fe40003f05300 */
[----:B-1----:R-:W-:-:S05]  /*3b0d0*/  I2FP.F32.U32 R0, R17 ;  /* 0x0000001100007245 */ /* 0x002fca0000201000 */
[----:B------:R-:W-:-:S04]  /*3b0e0*/  FMUL R0, R0, UR4 ;  /* 0x0000000400007c20 */ /* 0x000fc80008400000 */
[----:B------:R1:W2:Y:S02]  /*3b0f0*/  F2I.U32.TRUNC.NTZ R18, R0 ;  /* 0x0000000000127305 */ /* 0x0002a4000020f000 */
[----:B------:R-:W-:Y:S05]  /*3b100*/  @!P0 BRA `(.L_x_976) ;  /* 0x0000000000288947 */ /* 0x000fea0003800000 */
[----:B-1----:R-:W0:Y:S02]  /*3b110*/  LDC R0, c[0x0][0x634] ;  /* 0x00018d00ff007b82 */ /* 0x002e240000000800 */
        /* <DEDUP_REMOVED lines=9> */
.L_x_976:
[-CC-:B0-----:R-:W-:Y:S01]  /*3b1b0*/  SHF.R.U64 R27, R8, R12.reuse, R9.reuse ;  /* 0x0000000c081b7219 */ /* 0x181fe20000001209 */
[----:B------:R-:W0:Y:S01]  /*3b1c0*/  LDC.64 R24, c[0x0][0x640] ;  /* 0x00019000ff187b82 */ /* 0x000e220000000a00 */
[----:B-1----:R-:W-:Y:S01]  /*3b1d0*/  SHF.R.U32.HI R0, RZ, R12, R9 ;  /* 0x0000000cff007219 */ /* 0x002fe20000011609 */
[----:B------:R-:W-:Y:S01]  /*3b1e0*/  IMAD.MOV.U32 R4, RZ, RZ, R21 ;  /* 0x000000ffff047224 */ /* 0x000fe200078e0015 */
[----:B------:R-:W-:Y:S01]  /*3b1f0*/  IADD3 R3, P0, RZ, -R27, RZ ;  /* 0x8000001bff037210 */ /* 0x000fe20007f1e0ff */
[----:B--2---:R-:W-:Y:S01]  /*3b200*/  IMAD.MOV R18, RZ, RZ, -R18 ;  /* 0x000000ffff127224 */ /* 0x004fe200078e0a12 */
[----:B------:R-:W-:Y:S01]  /*3b210*/  ULDC UR4, c[0x0][0x154] ;  /* 0x0000550000047ab9 */ /* 0x000fe20000000800 */
[----:B------:R-:W-:Y:S02]  /*3b220*/  IMAD.MOV.U32 R7, RZ, RZ, 0x1 ;  /* 0x00000001ff077424 */ /* 0x000fe400078e00ff */
[----:B------:R-:W1:Y:S01]  /*3b230*/  LDC R6, c[0x0][0x618] ;  /* 0x00018600ff067b82 */ /* 0x000e620000000800 */
[----:B------:R-:W-:-:S02]  /*3b240*/  IMAD.X R5, RZ, RZ, ~R0, P0 ;  /* 0x000000ffff057224 */ /* 0x000fc400000e0e00 */
[----:B------:R-:W-:Y:S02]  /*3b250*/  IMAD R17, R20, R18, R17 ;  /* 0x0000001214117224 */ /* 0x000fe400078e0211 */
[-C--:B------:R-:W-:Y:S02]  /*3b260*/  IMAD R0, R5, R14.reuse, RZ ;  /* 0x0000000e05007224 */ /* 0x080fe400078e02ff */
[----:B------:R-:W-:Y:S01]  /*3b270*/  IMAD.MOV.U32 R5, RZ, RZ, R23 ;  /* 0x000000ffff057224 */ /* 0x000fe200078e0017 */
[----:B------:R-:W2:Y:S01]  /*3b280*/  LDC R8, c[0x0][0x608] ;  /* 0x00018200ff087b82 */ /* 0x000ea20000000800 */
[----:B------:R-:W-:-:S04]  /*3b290*/  IMAD.WIDE.U32 R4, R3, R14, R4 ;  /* 0x0000000e03047225 */ /* 0x000fc800078e0004 */
[----:B------:R-:W-:-:S03]  /*3b2a0*/  IMAD R3, R3, R15, R0 ;  /* 0x0000000f03037224 */ /* 0x000fc600078e0200 */
[----:B------:R-:W5:Y:S01]  /*3b2b0*/  LDC R22, c[0x0][0x658] ;  /* 0x00019600ff167b82 */ /* 0x000f620000000800 */
[----:B------:R-:W-:Y:S01]  /*3b2c0*/  I2FP.F32.U32 R0, R19 ;  /* 0x0000001300007245 */ /* 0x000fe20000201000 */
[----:B------:R-:W-:Y:S01]  /*3b2d0*/  IMAD.IADD R3, R5, 0x1, R3 ;  /* 0x0000000105037824 */ /* 0x000fe200078e0203 */
[----:B0-----:R-:W-:Y:S01]  /*3b2e0*/  ISETP.NE.U32.AND P0, PT, R24, RZ, PT ;  /* 0x000000ff1800720c */ /* 0x001fe20003f05070 */
[----:B------:R-:W-:Y:S02]  /*3b2f0*/  IMAD.MOV.U32 R5, RZ, RZ, -0x1 ;  /* 0xffffffffff057424 */ /* 0x000fe400078e00ff */
[----:B------:R-:W-:Y:S02]  /*3b300*/  FMUL R0, R0, UR4 ;  /* 0x0000000400007c20 */ /* 0x000fe40008400000 */
[----:B------:R-:W0:Y:S01]  /*3b310*/  LDC R18, c[0x0][0x148] ;  /* 0x00005200ff127b82 */ /* 0x000e220000000800 */
[----:B-1----:R-:W-:Y:S01]  /*3b320*/  SHF.R.U64 R12, R4, R6, R3 ;  /* 0x00000006040c7219 */ /* 0x002fe20000001203 */
[----:B------:R1:W0:Y:S01]  /*3b330*/  F2I.U32.TRUNC.NTZ R13, R0 ;  /* 0x00000000000d7305 */ /* 0x000222000020f000 */
[----:B------:R-:W-:-:S02]  /*3b340*/  ISETP.NE.AND.EX P0, PT, R25, RZ, PT, P0 ;  /* 0x000000ff1900720c */ /* 0x000fc40003f05300 */
[----:B------:R-:W-:-:S03]  /*3b350*/  SHF.R.U32.HI R3, RZ, R6, R3 ;  /* 0x00000006ff037219 */ /* 0x000fc60000011603 */
[----:B------:R-:W0:Y:S01]  /*3b360*/  LDC R15, c[0x0][0x600] ;  /* 0x00018000ff0f7b82 */ /* 0x000e220000000800 */
[-CC-:B--2---:R-:W-:Y:S02]  /*3b370*/  SHF.R.U64 R10, R12, R8.reuse, R3.reuse ;  /* 0x000000080c0a7219 */ /* 0x184fe40000001203 */
[----:B------:R-:W-:-:S05]  /*3b380*/  SHF.R.U32.HI R3, RZ, R8, R3 ;  /* 0x00000008ff037219 */ /* 0x000fca0000011603 */
[----:B------:R-:W2:Y:S01]  /*3b390*/  LDC R20, c[0x0][0x648] ;  /* 0x00019200ff147b82 */ /* 0x000ea20000000800 */
[-C--:B-----5:R-:W-:Y:S02]  /*3b3a0*/  SHF.L.U32 R4, R5, R22.reuse, RZ ;  /* 0x0000001605047219 */ /* 0x0a0fe400000006ff */
[-CC-:B------:R-:W-:Y:S02]  /*3b3b0*/  SHF.R.U64 R14, R10, R22.reuse, R3.reuse ;  /* 0x000000160a0e7219 */ /* 0x180fe40000001203 */
[----:B------:R-:W-:Y:S02]  /*3b3c0*/  SHF.R.U32.HI R5, RZ, R22, R3 ;  /* 0x00000016ff057219 */ /* 0x000fe40000011603 */
[----:B------:R-:W-:Y:S01]  /*3b3d0*/  LOP3.LUT R21, RZ, R4, RZ, 0x33, !PT ;  /* 0x00000004ff157212 */ /* 0x000fe200078e33ff */
[----:B------:R-:W0:Y:S01]  /*3b3e0*/  LDC R23, c[0x0][0x638] ;  /* 0x00018e00ff177b82 */ /* 0x000e220000000800 */
[----:B------:R-:W-:Y:S01]  /*3b3f0*/  SHF.L.U32 R22, R7, R22, RZ ;  /* 0x0000001607167219 */ /* 0x000fe200000006ff */
[----:B------:R-:W-:-:S06]  /*3b400*/  IMAD.MOV.U32 R4, RZ, RZ, R14 ;  /* 0x000000ffff047224 */ /* 0x000fcc00078e000e */
[----:B------:R-:W0:Y:S01]  /*3b410*/  LDC R26, c[0x0][0x610] ;  /* 0x00018400ff1a7b82 */ /* 0x000e220000000800 */
[----:B-1----:R-:W-:Y:S05]  /*3b420*/  @!P0 BRA `(.L_x_977) ;  /* 0x0000000000288947 */ /* 0x002fea0003800000 */
[----:B------:R-:W1:Y:S02]  /*3b430*/  LDC R3, c[0x0][0x64c] ;  /* 0x00019300ff037b82 */ /* 0x000e640000000800 */
[----:B-1----:R-:W-:-:S05]  /*3b440*/  IADD3 R3, P0, R14, R3, RZ ;  /* 0x000000030e037210 */ /* 0x002fca0007f1e0ff */
        /* <DEDUP_REMOVED lines=8> */
.L_x_977:
[----:B------:R-:W1:Y:S01]  /*3b4d0*/  LDC R3, c[0x0][0x65c] ;  /* 0x00019700ff037b82 */ /* 0x000e620000000800 */
[----:B--2---:R-:W-:Y:S01]  /*3b4e0*/  SHF.R.U64 R0, R4, R20, R5 ;  /* 0x0000001404007219 */ /* 0x004fe20000001205 */
[----:B0-----:R-:W-:Y:S01]  /*3b4f0*/  VIADD R7, R15, 0xffffffff ;  /* 0xffffffff0f077836 */ /* 0x001fe20000000000 */
[----:B------:R-:W-:Y:S01]  /*3b500*/  LOP3.LUT R5, R10, R21, RZ, 0xc0, !PT ;  /* 0x000000150a057212 */ /* 0x000fe200078ec0ff */
[----:B------:R-:W-:Y:S01]  /*3b510*/  IMAD.MOV R13, RZ, RZ, -R13 ;  /* 0x000000ffff0d7224 */ /* 0x000fe200078e0a0d */
[----:B------:R-:W-:Y:S02]  /*3b520*/  R2UR UR5, R27 ;  /* 0x000000001b0572ca */ /* 0x000fe400000e0000 */
[----:B------:R-:W-:Y:S02]  /*3b530*/  LOP3.LUT R12, R12, R7, RZ, 0xc0, !PT ;  /* 0x000000070c0c7212 */ /* 0x000fe400078ec0ff */
[----:B-1----:R-:W-:Y:S01]  /*3b540*/  ISETP.NE.AND P0, PT, R3, 0x1, PT ;  /* 0x000000010300780c */ /* 0x002fe20003f05270 */
[----:B------:R-:W-:-:S02]  /*3b550*/  IMAD.MOV R3, RZ, RZ, -R0 ;  /* 0x000000ffff037224 */ /* 0x000fc400078e0a00 */
[----:B------:R-:W-:Y:S02]  /*3b560*/  IMAD R0, R22, R0, R5 ;  /* 0x0000000016007224 */ /* 0x000fe400078e0205 */
[----:B------:R-:W-:-:S04]  /*3b570*/  IMAD R3, R3, R23, R14 ;  /* 0x0000001703037224 */ /* 0x000fc800078e020e */
[----:B------:R-:W-:-:S04]  /*3b580*/  IMAD R3, R3, R15, R12 ;  /* 0x0000000f03037224 */ /* 0x000fc800078e020c */
[----:B------:R-:W-:-:S04]  /*3b590*/  @P0 IMAD R17, R18, R13, R19 ;  /* 0x0000000d12110224 */ /* 0x000fc800078e0213 */
[----:B------:R-:W-:-:S05]  /*3b5a0*/  IMAD R0, R0, R26, R17 ;  /* 0x0000001a00007224 */ /* 0x000fca00078e0211 */
[----:B------:R-:W-:Y:S02]  /*3b5b0*/  SEL R4, R3, R0, !P0 ;  /* 0x0000000003047207 */ /* 0x000fe40004000000 */
[----:B------:R-:W-:Y:S01]  /*3b5c0*/  SEL R0, R0, R3, !P0 ;  /* 0x0000000300007207 */ /* 0x000fe20004000000 */
[----:B------:R-:W-:Y:S01]  /*3b5d0*/  IMAD.U32 R3, RZ, RZ, UR5 ;  /* 0x00000005ff037e24 */ /* 0x000fe2000f8e00ff */
[----:B------:R-:W-:Y:S02]  /*3b5e0*/  R2UR UR4, R4 ;  /* 0x00000000040472ca */ /* 0x000fe400000e0000 */
[----:B------:R-:W-:Y:S01]  /*3b5f0*/  R2UR UR6, R0 ;  /* 0x00000000000672ca */ /* 0x000fe200000e0000 */
[----:B------:R-:W-:Y:S01]  /*3b600*/  IMAD.MOV.U32 R0, RZ, RZ, 0x1 ;  /* 0x00000001ff007424 */ /* 0x000fe200078e00ff */
[----:B------:R1:W-:Y:S09]  /*3b610*/  STL [R1+0x45c], R3 ;  /* 0x00045c0301007387 */ /* 0x0003f20000100800 */
[----:B------:R-:W-:-:S07]  /*3b620*/  IMAD.U32 R18, RZ, RZ, UR4 ;  /* 0x00000004ff127e24 */ /* 0x000fce000f8e00ff */
.L_x_975:
[----:B------:R-:W-:Y:S01]  /*3b630*/  LOP3.LUT P0, RZ, R0, 0xff, RZ, 0xc0, !PT ;  /* 0x000000ff00ff7812 */ /* 0x000fe2000780c0ff */
[----:B------:R-:W-:-:S12]  /*3b640*/  IMAD.U32 R19, RZ, RZ, UR6 ;  /* 0x00000006ff137e24 */ /* 0x000fd8000f8e00ff */
[----:B------:R-:W-:Y:S05]  /*3b650*/  @P0 BRA `(.L_x_978) ;  /* 0xfffffc58009c0947 */ /* 0x000fea000383ffff */
[----:B------:R-:W-:Y:S05]  /*3b660*/  EXIT ;  /* 0x000000000000794d */ /* 0x000fea0003800000 */
.L_x_3:
[----:B------:R-:W2:Y:S01]  /*3b670*/  LDL R17, [R1+0x484] ;  /* 0x0004840001117983 */ /* 0x000ea20000100800 */
[----:B------:R-:W-:-:S03]  /*3b680*/  ULDC.64 UR4, c[0x0][0x650] ;  /* 0x0001940000047ab9 */ /* 0x000fc60000000a00 */
[----:B------:R-:W3:Y:S01]  /*3b690*/  LDL R18, [R1+0x46c] ;  /* 0x00046c0001127983 */ /* 0x000ee20000100800 */
[----:B------:R-:W-:Y:S01]  /*3b6a0*/  PRMT R6, RZ, 0x7610, R6 ;  /* 0x00007610ff067816 */ /* 0x000fe20000000006 */
[----:B------:R-:W-:Y:S02]  /*3b6b0*/  IMAD.MOV.U32 R2, RZ, RZ, -0x1 ;  /* 0xffffffffff027424 */ /* 0x000fe400078e00ff */
[----:B------:R-:W-:Y:S02]  /*3b6c0*/  IMAD.MOV.U32 R3, RZ, RZ, -0x1 ;  /* 0xffffffffff037424 */ /* 0x000fe400078e00ff */
[----:B------:R-:W-:Y:S01]  /*3b6d0*/  IMAD.MOV.U32 R10, RZ, RZ, -0x1 ;  /* 0xffffffffff0a7424 */ /* 0x000fe200078e00ff */
[----:B--2---:R-:W-:-:S04]  /*3b6e0*/  ISETP.GE.U32.AND P0, PT, R17, UR4, PT ;  /* 0x0000000411007c0c */ /* 0x004fc8000bf06070 */
[----:B---3--:R-:W-:-:S13]  /*3b6f0*/  ISETP.GE.U32.AND.EX P0, PT, R18, UR5, PT, P0 ;  /* 0x0000000512007c0c */ /* 0x008fda000bf06100 */
[----:B------:R-:W-:Y:S05]  /*3b700*/  @P0 BRA `(.L_x_979) ;  /* 0x0000000400640947 */ /* 0x000fea0003800000 */
[----:B------:R-:W0:Y:S01]  /*3b710*/  LDC.64 R10, c[0x0][0x628] ;  /* 0x00018a00ff0a7b82 */ /* 0x000e220000000a00 */
[----:B------:R-:W-:Y:S02]  /*3b720*/  IMAD.MOV.U32 R8, RZ, RZ, R17 ;  /* 0x000000ffff087224 */ /* 0x000fe400078e0011 */
[----:B------:R-:W-:-:S05]  /*3b730*/  IMAD.MOV.U32 R9, RZ, RZ, R18 ;  /* 0x000000ffff097224 */ /* 0x000fca00078e0012 */
[----:B------:R-:W1:Y:S08]  /*3b740*/  LDC R12, c[0x0][0x630] ;  /* 0x00018c00ff0c7b82 */ /* 0x000e700000000800 */
[----:B------:R-:W2:Y:S01]  /*3b750*/  LDC.64 R14, c[0x0][0x620] ;  /* 0x00018800ff0e7b82 */ /* 0x000ea20000000a00 */
[----:B0-----:R-:W-:-:S04]  /*3b760*/  ISETP.NE.U32.AND P0, PT, R10, RZ, PT ;  /* 0x000000ff0a00720c */ /* 0x001fc80003f05070 */
[----:B------:R-:W-:-:S13]  /*3b770*/  ISETP.NE.AND.EX P0, PT, R11, RZ, PT, P0 ;  /* 0x000000ff0b00720c */ /* 0x000fda0003f05300 */
[----:B-12---:R-:W-:Y:S05]  /*3b780*/  @!P0 BRA `(.L_x_980) ;  /* 0x0000000000288947 */ /* 0x006fea0003800000 */
        /* <DEDUP_REMOVED lines=10> */
.L_x_980:
[--C-:B------:R-:W-:Y:S01]  /*3b830*/  SHF.R.U64 R10, R8, R12, R9.reuse ;  /* 0x0000000c080a7219 */ /* 0x100fe20000001209 */
[----:B------:R-:W-:Y:S01]  /*3b840*/  IMAD.MOV.U32 R3, RZ, RZ, R18 ;  /* 0x000000ffff037224 */ /* 0x000fe200078e0012 */
[----:B------:R-:W-:Y:S01]  /*3b850*/  I2FP.F32.U32 R6, R4 ;  /* 0x0000000400067245 */ /* 0x000fe20000201000 */
[----:B------:R-:W0:Y:S01]  /*3b860*/  LDC R16, c[0x0][0x618] ;  /* 0x00018600ff107b82 */ /* 0x000e220000000800 */
[----:B------:R-:W-:Y:S01]  /*3b870*/  SHF.R.U32.HI R2, RZ, R12, R9 ;  /* 0x0000000cff027219 */ /* 0x000fe20000011609 */
[----:B------:R-:W-:Y:S01]  /*3b880*/  ULDC UR4, c[0x0][0x150] ;  /* 0x0000540000047ab9 */ /* 0x000fe20000000800 */
[----:B------:R-:W-:Y:S01]  /*3b890*/  IADD3 R5, P0, RZ, -R10, RZ ;  /* 0x8000000aff057210 */ /* 0x000fe20007f1e0ff */
[----:B------:R-:W-:Y:S01]  /*3b8a0*/  FMUL R9, R6, UR4 ;  /* 0x0000000406097c20 */ /* 0x000fe20008400000 */
[----:B------:R-:W-:-:S03]  /*3b8b0*/  ULDC UR4, c[0x0][0x154] ;  /* 0x0000550000047ab9 */ /* 0x000fc60000000800 */
[----:B------:R-:W1:Y:S01]  /*3b8c0*/  LDC.64 R18, c[0x0][0x640] ;  /* 0x00019000ff127b82 */ /* 0x000e620000000a00 */
[----:B------:R-:W-:Y:S01]  /*3b8d0*/  IMAD.X R7, RZ, RZ, ~R2, P0 ;  /* 0x000000ffff077224 */ /* 0x000fe200000e0e02 */
[----:B------:R-:W2:Y:S01]  /*3b8e0*/  F2I.U32.TRUNC.NTZ R9, R9 ;  /* 0x0000000900097305 */ /* 0x000ea2000020f000 */
[----:B------:R-:W-:Y:S02]  /*3b8f0*/  IMAD.MOV.U32 R2, RZ, RZ, R17 ;  /* 0x000000ffff027224 */ /* 0x000fe400078e0011 */
[-C--:B------:R-:W-:Y:S02]  /*3b900*/  IMAD R6, R7, R14.reuse, RZ ;  /* 0x0000000e07067224 */ /* 0x080fe400078e02ff */
[C---:B------:R-:W-:Y:S01]  /*3b910*/  IMAD.WIDE.U32 R2, R5.reuse, R14, R2 ;  /* 0x0000000e05027225 */ /* 0x040fe200078e0002 */
[----:B------:R-:W3:Y:S03]  /*3b920*/  LDC R11, c[0x0][0x144] ;  /* 0x00005100ff0b7b82 */ /* 0x000ee60000000800 */
[----:B------:R-:W-:-:S02]  /*3b930*/  IMAD R5, R5, R15, R6 ;  /* 0x0000000f05057224 */ /* 0x000fc400078e0206 */
[----:B------:R-:W-:Y:S02]  /*3b940*/  IMAD.MOV.U32 R6, RZ, RZ, -0x1 ;  /* 0xffffffffff067424 */ /* 0x000fe400078e00ff */
[----:B------:R-:W-:Y:S01]  /*3b950*/  IMAD.IADD R3, R3, 0x1, R5 ;  /* 0x0000000103037824 */ /* 0x000fe200078e0205 */
[----:B------:R-:W4:Y:S01]  /*3b960*/  LDC R12, c[0x0][0x608] ;  /* 0x00018200ff0c7b82 */ /* 0x000f220000000800 */
[----:B------:R-:W-:-:S03]  /*3b970*/  I2FP.F32.U32 R5, R0 ;  /* 0x0000000000057245 */ /* 0x000fc60000201000 */
[-C--:B0-----:R-:W-:Y:S01]  /*3b980*/  SHF.R.U64 R8, R2, R16.reuse, R3 ;  /* 0x0000001002087219 */ /* 0x081fe20000001203 */
[----:B--2---:R-:W-:Y:S01]  /*3b990*/  IMAD.MOV R2, RZ, RZ, -R9 ;  /* 0x000000ffff027224 */ /* 0x004fe200078e0a09 */
[----:B------:R-:W-:Y:S01]  /*3b9a0*/  SHF.R.U32.HI R3, RZ, R16, R3 ;  /* 0x00000010ff037219 */ /* 0x000fe20000011603 */
[----:B------:R-:W-:Y:S01]  /*3b9b0*/  FMUL R5, R5, UR4 ;  /* 0x0000000405057c20 */ /* 0x000fe20008400000 */
[----:B------:R-:W0:Y:S01]  /*3b9c0*/  LDC R7, c[0x0][0x658] ;  /* 0x00019600ff077b82 */ /* 0x000e220000000800 */
[----:B-1----:R-:W-:-:S04]  /*3b9d0*/  ISETP.NE.U32.AND P0, PT, R18, RZ, PT ;  /* 0x000000ff1200720c */ /* 0x002fc80003f05070 */
[----:B------:R-:W-:-:S03]  /*3b9e0*/  ISETP.NE.AND.EX P0, PT, R19, RZ, PT, P0 ;  /* 0x000000ff1300720c */ /* 0x000fc60003f05300 */
[----:B------:R-:W1:Y:S01]  /*3b9f0*/  LDC R15, c[0x0][0x148] ;  /* 0x00005200ff0f7b82 */ /* 0x000e620000000800 */
[----:B---3--:R-:W-:Y:S02]  /*3ba00*/  IMAD R17, R11, R2, R4 ;  /* 0x000000020b117224 */ /* 0x008fe400078e0204 */
[----:B------:R-:W-:-:S05]  /*3ba10*/  IMAD.MOV.U32 R4, RZ, RZ, 0x1 ;  /* 0x00000001ff047424 */ /* 0x000fca00078e00ff */
[----:B------:R-:W2:Y:S01]  /*3ba20*/  LDC R14, c[0x0][0x600] ;  /* 0x00018000ff0e7b82 */ /* 0x000ea20000000800 */
[-CC-:B----4-:R-:W-:Y:S02]  /*3ba30*/  SHF.R.U64 R11, R8, R12.reuse, R3.reuse ;  /* 0x0000000c080b7219 */ /* 0x190fe40000001203 */
[----:B------:R-:W-:Y:S02]  /*3ba40*/  SHF.R.U32.HI R2, RZ, R12, R3 ;  /* 0x0000000cff027219 */ /* 0x000fe40000011603 */
[----:B------:R3:W4:Y:S03]  /*3ba50*/  F2I.U32.TRUNC.NTZ R12, R5 ;  /* 0x00000005000c7305 */ /* 0x000726000020f000 */
[----:B------:R-:W1:Y:S01]  /*3ba60*/  LDC R20, c[0x0][0x648] ;  /* 0x00019200ff147b82 */ /* 0x000e620000000800 */
[-C--:B0-----:R-:W-:Y:S02]  /*3ba70*/  SHF.R.U64 R13, R11, R7.reuse, R2 ;  /* 0x000000070b0d7219 */ /* 0x081fe40000001202 */
[----:B------:R-:W-:-:S02]  /*3ba80*/  SHF.L.U32 R6, R6, R7, RZ ;  /* 0x0000000706067219 */ /* 0x000fc400000006ff */
[-C--:B------:R-:W-:Y:S01]  /*3ba90*/  SHF.R.U32.HI R3, RZ, R7.reuse, R2 ;  /* 0x00000007ff037219 */ /* 0x080fe20000011602 */
[----:B------:R-:W-:Y:S01]  /*3baa0*/  IMAD.MOV.U32 R2, RZ, RZ, R13 ;  /* 0x000000ffff027224 */ /* 0x000fe200078e000d */
[----:B------:R-:W-:Y:S01]  /*3bab0*/  SHF.L.U32 R16, R4, R7, RZ ;  /* 0x0000000704107219 */ /* 0x000fe200000006ff */
[----:B------:R-:W0:Y:S01]  /*3bac0*/  LDC R21, c[0x0][0x638] ;  /* 0x00018e00ff157b82 */ /* 0x000e220000000800 */
[----:B------:R-:W-:-:S07]  /*3bad0*/  LOP3.LUT R22, RZ, R6, RZ, 0x33, !PT ;  /* 0x00000006ff167212 */ /* 0x000fce00078e33ff */
[----:B------:R-:W0:Y:S01]  /*3bae0*/  LDC R23, c[0x0][0x610] ;  /* 0x00018400ff177b82 */ /* 0x000e220000000800 */
[----:B---34-:R-:W-:Y:S05]  /*3baf0*/  @!P0 BRA `(.L_x_981) ;  /* 0x0000000000288947 */ /* 0x018fea0003800000 */
        /* <DEDUP_REMOVED lines=10> */
.L_x_981:
[----:B------:R-:W3:Y:S01]  /*3bba0*/  LDC R4, c[0x0][0x65c] ;  /* 0x00019700ff047b82 */ /* 0x000ee20000000800 */
[----:B-1----:R-:W-:Y:S01]  /*3bbb0*/  SHF.R.U64 R3, R2, R20, R3 ;  /* 0x0000001402037219 */ /* 0x002fe20000001203 */
[----:B--2---:R-:W-:Y:S01]  /*3bbc0*/  VIADD R5, R14, 0xffffffff ;  /* 0xffffffff0e057836 */ /* 0x004fe20000000000 */
[----:B------:R-:W-:Y:S01]  /*3bbd0*/  LOP3.LUT R2, R11, R22, RZ, 0xc0, !PT ;  /* 0x000000160b027212 */ /* 0x000fe200078ec0ff */
[----:B------:R-:W-:Y:S02]  /*3bbe0*/  IMAD.MOV R12, RZ, RZ, -R12 ;  /* 0x000000ffff0c7224 */ /* 0x000fe400078e0a0c */
[----:B------:R-:W-:Y:S01]  /*3bbf0*/  IMAD.MOV.U32 R6, RZ, RZ, 0x1 ;  /* 0x00000001ff067424 */ /* 0x000fe200078e00ff */
[----:B------:R-:W-:Y:S01]  /*3bc00*/  LOP3.LUT R5, R8, R5, RZ, 0xc0, !PT ;  /* 0x0000000508057212 */ /* 0x000fe200078ec0ff */
[----:B------:R-:W-:Y:S01]  /*3bc10*/  IMAD R2, R16, R3, R2 ;  /* 0x0000000310027224 */ /* 0x000fe200078e0202 */
[----:B---3--:R-:W-:Y:S01]  /*3bc20*/  ISETP.NE.AND P0, PT, R4, 0x1, PT ;  /* 0x000000010400780c */ /* 0x008fe20003f05270 */
[----:B------:R-:W-:-:S12]  /*3bc30*/  IMAD.MOV R4, RZ, RZ, -R3 ;  /* 0x000000ffff047224 */ /* 0x000fd800078e0a03 */
[----:B------:R-:W-:Y:S02]  /*3bc40*/  @P0 IMAD R17, R15, R12, R0 ;  /* 0x0000000c0f110224 */ /* 0x000fe400078e0200 */
[----:B0-----:R-:W-:Y:S02]  /*3bc50*/  IMAD R0, R4, R21, R13 ;  /* 0x0000001504007224 */ /* 0x001fe400078e020d */
[----:B------:R-:W-:Y:S02]  /*3bc60*/  IMAD R2, R2, R23, R17 ;  /* 0x0000001702027224 */ /* 0x000fe400078e0211 */
[----:B------:R-:W-:-:S05]  /*3bc70*/  IMAD R5, R0, R14, R5 ;  /* 0x0000000e00057224 */ /* 0x000fca00078e0205 */
[----:B------:R-:W-:Y:S02]  /*3bc80*/  SEL R3, R5, R2, !P0 ;  /* 0x0000000205037207 */ /* 0x000fe40004000000 */
[----:B------:R-:W-:-:S07]  /*3bc90*/  SEL R2, R2, R5, !P0 ;  /* 0x0000000502027207 */ /* 0x000fce0004000000 */
.L_x_979:
[----:B------:R-:W-:-:S08]  /*3bca0*/  NOP ;  /* 0x0000000000007918 */ /* 0x000fd00000000000 */
[----:B------:R-:W0:-:S00]  /*3bcb0*/  USETMAXREG.DEALLOC.CTAPOOL 0x18 ;  /* 0x00000018000079c8 */ /* 0x000e0000080e0500 */
[----:B------:R-:W-:-:S13]  /*3bcc0*/  ISETP.NE.AND P0, PT, RZ, UR8, PT ;  /* 0x00000008ff007c0c */ /* 0x000fda000bf05270 */
[----:B------:R-:W-:Y:S05]  /*3bcd0*/  @P0 EXIT ;  /* 0x000000000000094d */ /* 0x000fea0003800000 */
[----:B0-----:R-:W-:Y:S01]  /*3bce0*/  LOP3.LUT P0, RZ, R6, 0xff, RZ, 0xc0, !PT ;  /* 0x000000ff06ff7812 */ /* 0x001fe2000780c0ff */
[----:B------:R-:W-:Y:S02]  /*3bcf0*/  IMAD.MOV.U32 R7, RZ, RZ, 0x1 ;  /* 0x00000001ff077424 */ /* 0x000fe400078e00ff */
[----:B------:R-:W-:-:S10]  /*3bd00*/  IMAD.MOV.U32 R6, RZ, RZ, RZ ;  /* 0x000000ffff067224 */ /* 0x000fd400078e00ff */
[----:B------:R-:W-:Y:S05]  /*3bd10*/  @!P0 BRA `(.L_x_982) ;  /* 0x0000000c00608947 */ /* 0x000fea0003800000 */
[----:B------:R-:W2:Y:S01]  /*3bd20*/  LDL R0, [R1+0x458] ;  /* 0x0004580001007983 */ /* 0x000ea20000100800 */
[----:B------:R-:W-:Y:S01]  /*3bd30*/  ULDC UR5, c[0x0][0x658] ;  /* 0x0001960000057ab9 */ /* 0x000fe20000000800 */
[----:B------:R-:W-:Y:S01]  /*3bd40*/  UMOV UR7, 0xffffffff ;  /* 0xffffffff00077882 */ /* 0x000fe20000000000 */
[----:B------:R-:W-:Y:S01]  /*3bd50*/  ULDC UR6, c[0x0][0xc] ;  /* 0x0000030000067ab9 */ /* 0x000fe20000000800 */
[----:B------:R-:W0:Y:S01]  /*3bd60*/  S2R R4, SR_TID.X ;  /* 0x0000000000047919 */ /* 0x000e220000002100 */
[----:B------:R-:W-:Y:S01]  /*3bd70*/  UMOV UR9, 0x1 ;  /* 0x0000000100097882 */ /* 0x000fe20000000000 */
[----:B------:R-:W-:Y:S01]  /*3bd80*/  BSSY B0, `(.L_x_982) ;  /* 0x00000d1000007945 */ /* 0x000fe20003800000 */
[----:B------:R-:W-:Y:S01]  /*3bd90*/  USHF.L.U32 UR18, UR9, UR5, URZ ;  /* 0x0000000509127299 */ /* 0x000fe2000800063f */
[----:B------:R-:W-:Y:S01]  /*3bda0*/  IMAD.MOV.U32 R9, RZ, RZ, 0x1 ;  /* 0x00000001ff097424 */ /* 0x000fe200078e00ff */
[----:B------:R-:W-:Y:S01]  /*3bdb0*/  ULDC UR4, c[0x0][0x600] ;  /* 0x0001800000047ab9 */ /* 0x000fe20000000800 */
[----:B------:R-:W-:Y:S01]  /*3bdc0*/  IMAD.MOV.U32 R7, RZ, RZ, 0x1 ;  /* 0x00000001ff077424 */ /* 0x000fe200078e00ff */
[----:B------:R-:W-:Y:S01]  /*3bdd0*/  UIADD3 UR4, UR4, -0x1, URZ ;  /* 0xffffffff04047890 */ /* 0x000fe2000fffe03f */
[----:B------:R-:W-:Y:S01]  /*3bde0*/  IMAD.MOV.U32 R6, RZ, RZ, RZ ;  /* 0x000000ffff067224 */ /* 0x000fe200078e00ff */
[----:B------:R-:W-:Y:S01]  /*3bdf0*/  ULDC.64 UR22, c[0x0][0x198] ;  /* 0x0000660000167ab9 */ /* 0x000fe20000000a00 */
[----:B0-----:R-:W-:-:S02]  /*3be00*/  LOP3.LUT P2, RZ, R4, 0x7f, RZ, 0xc0, !PT ;  /* 0x0000007f04ff7812 */ /* 0x001fc4000784c0ff */
[----:B------:R-:W-:-:S04]  /*3be10*/  LOP3.LUT P0, RZ, R4, 0x1f, RZ, 0xc0, !PT ;  /* 0x0000001f04ff7812 */ /* 0x000fc8000780c0ff */
[----:B------:R-:W-:Y:S02]  /*3be20*/  PLOP3.LUT P0, PT, P0, P2, PT, 0x8a, 0x0 ;  /* 0x000000000000781c */ /* 0x000fe40000705172 */
[----:B--2---:R-:W-:Y:S02]  /*3be30*/  R2UR UR8, R0 ;  /* 0x00000000000872ca */ /* 0x004fe400000e0000 */
[----:B------:R-:W0:Y:S11]  /*3be40*/  LDC R0, c[0x0][0x28c] ;  /* 0x0000a300ff007b82 */ /* 0x000e360000000800 */
[----:B------:R-:W-:-:S02]  /*3be50*/  ULOP3.LUT UR24, UR8, 0x2, URZ, 0xfc, !UPT ;  /* 0x0000000208187892 */ /* 0x000fc4000f8efc3f */
[----:B------:R-:W-:-:S03]  /*3be60*/  USHF.L.U32 UR8, UR7, UR5, URZ ;  /* 0x0000000507087299 */ /* 0x000fc6000800063f */
[----:B------:R-:W-:Y:S01]  /*3be70*/  ULDC UR7, c[0x0][0x10] ;  /* 0x0000040000077ab9 */ /* 0x000fe20000000800 */
[----:B------:R-:W-:Y:S01]  /*3be80*/  ULDC UR5, c[0x0][0x14] ;  /* 0x0000050000057ab9 */ /* 0x000fe20000000800 */
[----:B------:R-:W-:Y:S02]  /*3be90*/  UIMAD.WIDE.U32 UR6, UR6, UR7, URZ ;  /* 0x00000007060672a5 */ /* 0x000fe4000f8e003f */
[----:B------:R-:W-:Y:S02]  /*3bea0*/  ULOP3.LUT UR17, URZ, UR8, URZ, 0x33, !UPT ;  /* 0x000000083f117292 */ /* 0x000fe4000f8e333f */
[----:B------:R-:W-:Y:S01]  /*3beb0*/  UIMAD.WIDE.U32 UR20, UR6, UR5, URZ ;  /* 0x00000005061472a5 */ /* 0x000fe2000f8e003f */
[----:B0-----:R-:W-:Y:S01]  /*3bec0*/  VIADD R0, R0, 0x1f ;  /* 0x0000001f00007836 */ /* 0x001fe20000000000 */
[----:B------:R-:W-:-:S04]  /*3bed0*/  UIMAD UR13, UR7, UR5, URZ ;  /* 0x00000005070d72a4 */ /* 0x000fc8000f8e023f */
[----:B------:R-:W-:Y:S01]  /*3bee0*/  SHF.R.S32.HI R5, RZ, 0x1f, R0 ;  /* 0x0000001fff057819 */ /* 0x000fe20000011400 */
[----:B------:R-:W-:-:S03]  /*3bef0*/  UIADD3 UR13, UR21, UR13, URZ ;  /* 0x0000000d150d7290 */ /* 0x000fc6000fffe03f */
[----:B------:R-:W-:-:S04]  /*3bf00*/  LEA.HI R0, R5, R0, RZ, 0x5 ;  /* 0x0000000005007211 */ /* 0x000fc800078f28ff */
[----:B------:R-:W-:-:S05]  /*3bf10*/  SHF.R.S32.HI R0, RZ, 0x5, R0 ;  /* 0x00000005ff007819 */ /* 0x000fca0000011400 */
[----:B------:R-:W-:-:S07]  /*3bf20*/  VIADD R16, R0, 0x1 ;  /* 0x0000000100107836 */ /* 0x000fce0000000000 */
.L_x_994:
[----:B------:R-:W-:-:S03]  /*3bf30*/  UMOV UR5, 0xffffffff ;  /* 0xffffffff00057882 */ /* 0x000fc60000000000 */
[----:B------:R-:W-:Y:S05]  /*3bf40*/  BRA.DIV UR5, `(.L_x_983) ;  /* 0x0000000e05cc7947 */ /* 0x000fea000b800000 */
[----:B------:R-:W-:-:S13]  /*3bf50*/  ELECT P6, URZ, PT ;  /* 0x00000000003f782f */ /* 0x000fda00038c0000 */
.L_x_1005:
[----:B------:R-:W0:Y:S01]  /*3bf60*/  LDC R4, c[0x0][0x28c] ;  /* 0x0000a300ff047b82 */ /* 0x000e220000000800 */
[----:B------:R-:W-:Y:S01]  /*3bf70*/  BSSY B1, `(.L_x_984) ;  /* 0x0000038000017945 */ /* 0x000fe20003800000 */
[----:B0-----:R-:W-:-:S13]  /*3bf80*/  ISETP.LT.OR P6, PT, R4, 0x1, !P6 ;  /* 0x000000010400780c */ /* 0x001fda00077c1670 */
[----:B------:R-:W-:Y:S05]  /*3bf90*/  @P6 BRA `(.L_x_985) ;  /* 0x0000000000d46947 */ /* 0x000fea0003800000 */
[----:B------:R-:W-:Y:S02]  /*3bfa0*/  IMAD R3, R3, 0xf0, RZ ;  /* 0x000000f003037824 */ /* 0x000fe400078e02ff */
[----:B------:R-:W-:Y:S02]  /*3bfb0*/  IMAD.SHL.U32 R2, R2, 0x200, RZ ;  /* 0x0000020002027824 */ /* 0x000fe400078e00ff */
[----:B------:R-:W-:Y:S02]  /*3bfc0*/  IMAD.MOV.U32 R13, RZ, RZ, RZ ;  /* 0x000000ffff0d7224 */ /* 0x000fe400078e00ff */
[----:B------:R-:W-:Y:S02]  /*3bfd0*/  IMAD.MOV.U32 R4, RZ, RZ, R16 ;  /* 0x000000ffff047224 */ /* 0x000fe400078e0010 */
[----:B------:R-:W-:Y:S02]  /*3bfe0*/  IMAD.MOV.U32 R5, RZ, RZ, R7 ;  /* 0x000000ffff057224 */ /* 0x000fe400078e0007 */
[----:B------:R-:W-:-:S07]  /*3bff0*/  IMAD.MOV.U32 R8, RZ, RZ, R6 ;  /* 0x000000ffff087224 */ /* 0x000fce00078e0006 */
.L_x_989:
[----:B------:R-:W0:Y:S01]  /*3c000*/  S2R R12, SR_CgaCtaId ;  /* 0x00000000000c7919 */ /* 0x000e220000008800 */
[----:B------:R-:W-:Y:S01]  /*3c010*/  MOV R11, 0x400 ;  /* 0x00000400000b7802 */ /* 0x000fe20000000f00 */
[----:B------:R-:W1:Y:S03]  /*3c020*/  @!P2 LDC R14, c[0x0][0x500] ;  /* 0x00014000ff0eab82 */ /* 0x000e660000000800 */
[----:B0-----:R-:W-:Y:S02]  /*3c030*/  LEA R15, R12, R11, 0x18 ;  /* 0x0000000b0c0f7211 */ /* 0x001fe400078ec0ff */
[----:B------:R-:W-:-:S03]  /*3c040*/  SHF.L.U32 R12, R5, 0x1f, RZ ;  /* 0x0000001f050c7819 */ /* 0x000fc600000006ff */
[----:B------:R-:W-:-:S04]  /*3c050*/  IMAD R11, R8, 0x8, R15 ;  /* 0x00000008080b7824 */ /* 0x000fc800078e020f */
[----:B------:R-:W0:Y:S02]  /*3c060*/  SYNCS.PHASECHK.TRANS64.TRYWAIT P1, [R11+URZ+0x20], R12 ;  /* 0x0000200c0b0075a7 */ /* 0x000e24000802017f */
[----:B01----:R-:W-:Y:S05]  /*3c070*/  @!P1 BRA `(.L_x_986) ;  /* 0x0000000c00a09947 */ /* 0x003fea0003800000 */
.L_x_1006:
[----:B------:R-:W-:Y:S01]  /*3c080*/  UPRMT UR5, UR24, 0x9910, URZ ;  /* 0x0000991018057896 */ /* 0x000fe2000800003f */
[----:B------:R1:W-:Y:S03]  /*3c090*/  @!P2 SYNCS.ARRIVE.TRANS64 RZ, [R11+URZ], R14 ;  /* 0x0000000e0bffa9a7 */ /* 0x0003e6000800003f */
[----:B------:R-:W-:-:S06]  /*3c0a0*/  UISETP.NE.AND UP0, UPT, UR5, 0x2, UPT ;  /* 0x000000020500788c */ /* 0x000fcc000bf05270 */
[----:B------:R-:W-:-:S13]  /*3c0b0*/  PLOP3.LUT P1, PT, PT, PT, UP0, 0x80, 0x0 ;  /* 0x000000000000781c */ /* 0x000fda0003f2f008 */
[----:B-1----:R-:W-:Y:S05]  /*3c0c0*/  @P1 BRA `(.L_x_987) ;  /* 0x0000000000041947 */ /* 0x002fea0003800000 */
[----:B------:R-:W-:Y:S01]  /*3c0d0*/  BPT.TRAP 0x1 ;  /* 0x000000040000795c */ /* 0x000fe20000300000 */
.L_x_987:
[----:B------:R-:W-:Y:S05]  /*3c0e0*/  @P0 BRA `(.L_x_988) ;  /* 0x0000000000040947 */ /* 0x000fea0003800000 */
[----:B------:R-:W-:Y:S01]  /*3c0f0*/  BPT.TRAP 0x1 ;  /* 0x000000040000795c */ /* 0x000fe20000300000 */
.L_x_988:
[C-C-:B0-----:R-:W-:Y:S01]  /*3c100*/  IMAD R12, R8.reuse, 0x8000, R15.reuse ;  /* 0x00008000080c7824 */ /* 0x141fe200078e020f */
[----:B------:R-:W-:Y:S01]  /*3c110*/  R2UR UR9, R11 ;  /* 0x000000000b0972ca */ /* 0x000fe200000e0000 */
[----:B------:R-:W-:Y:S01]  /*3c120*/  IMAD R15, R8, 0x3c00, R15 ;  /* 0x00003c00080f7824 */ /* 0x000fe200078e020f */
[----:B------:R-:W-:Y:S01]  /*3c130*/  UIADD3 UR6, UP0, UR22, 0xf0, URZ ;  /* 0x000000f016067890 */ /* 0x000fe2000ff1e03f */
[----:B------:R-:W-:Y:S01]  /*3c140*/  VIADD R4, R4, 0xffffffff ;  /* 0xffffffff04047836 */ /* 0x000fe20000000000 */
[----:B------:R-:W-:Y:S01]  /*3c150*/  R2UR UR5, R12 ;  /* 0x000000000c0572ca */ /* 0x000fe200000e0000 */
[----:B------:R-:W-:Y:S01]  /*3c160*/  UIADD3 UR26, UP1, UR22, 0x1f0, URZ ;  /* 0x000001f0161a7890 */ /* 0x000fe2000ff3e03f */
[----:B------:R-:W-:Y:S01]  /*3c170*/  R2UR UR8, R15 ;  /* 0x000000000f0872ca */ /* 0x000fe200000e0000 */
[----:B------:R-:W-:Y:S01]  /*3c180*/  UIADD3.X UR7, URZ, UR23, URZ, UP0, !UPT ;  /* 0x000000173f077290 */ /* 0x000fe200087fe43f */
[----:B------:R-:W-:Y:S01]  /*3c190*/  R2UR UR11, R2 ;  /* 0x00000000020b72ca */ /* 0x000fe200000e0000 */
[----:B------:R-:W-:Y:S01]  /*3c1a0*/  VIADD R8, R8, 0x1 ;  /* 0x0000000108087836 */ /* 0x000fe20000000000 */
[----:B------:R-:W-:Y:S01]  /*3c1b0*/  R2UR UR10, R13 ;  /* 0x000000000d0a72ca */ /* 0x000fe200000e0000 */
[----:B------:R-:W-:Y:S01]  /*3c1c0*/  UIADD3.X UR27, URZ, UR23, URZ, UP1, !UPT ;  /* 0x000000173f1b7290 */ /* 0x000fe20008ffe43f */
[----:B------:R-:W-:Y:S01]  /*3c1d0*/  R2UR UR12, R10 ;  /* 0x000000000a0c72ca */ /* 0x000fe200000e0000 */
[----:B------:R-:W-:Y:S01]  /*3c1e0*/  UMOV UR14, 0x0 ;  /* 0x00000000000e7882 */ /* 0x000fe20000000000 */
[----:B------:R-:W-:Y:S01]  /*3c1f0*/  R2UR UR19, R3 ;  /* 0x00000000031372ca */ /* 0x000fe200000e0000 */
[----:B------:R-:W-:Y:S01]  /*3c200*/  UMOV UR15, 0x10000000 ;  /* 0x10000000000f7882 */ /* 0x000fe20000000000 */
[----:B------:R-:W-:Y:S01]  /*3c210*/  ISETP.GT.AND P3, PT, R4, 0x1, PT ;  /* 0x000000010400780c */ /* 0x000fe20003f64270 */
[----:B------:R-:W-:Y:S01]  /*3c220*/  UIADD3 UR5, UR5, 0x100, URZ ;  /* 0x0000010005057890 */ /* 0x000fe2000fffe03f */
[----:B------:R-:W-:Y:S01]  /*3c230*/  ISETP.NE.AND P1, PT, R8, 0x4, PT ;  /* 0x000000040800780c */ /* 0x000fe20003f25270 */
[----:B------:R-:W-:Y:S01]  /*3c240*/  UIADD3 UR16, UR8, 0x20100, URZ ;  /* 0x0002010008107890 */ /* 0x000fe2000fffe03f */
[----:B------:R-:W-:-:S02]  /*3c250*/  VIADD R13, R13, 0x20 ;  /* 0x000000200d0d7836 */ /* 0x000fc40000000000 */
[----:B------:R-:W-:Y:S02]  /*3c260*/  SEL R12, RZ, 0x1, P1 ;  /* 0x00000001ff0c7807 */ /* 0x000fe40000800000 */
[----:B------:R-:W-:Y:S01]  /*3c270*/  UMOV UR8, UR5 ;  /* 0x0000000500087c82 */ /* 0x000fe20008000000 */
[----:B------:R-:W-:Y:S01]  /*3c280*/  SEL R8, R8, RZ, P1 ;  /* 0x000000ff08087207 */ /* 0x000fe20000800000 */
[----:B------:R0:W-:Y:S01]  /*3c290*/  UTMALDG.3D [UR8], [UR6], desc[UR14] ;  /* 0x00000e08060075b4 */ /* 0x0001e20008011000 */
[----:B------:R-:W-:Y:S01]  /*3c2a0*/  LOP3.LUT R5, R5, R12, RZ, 0x3c, !PT ;  /* 0x0000000c05057212 */ /* 0x000fe200078e3cff */
[----:B0-----:R-:W-:Y:S01]  /*3c2b0*/  UMOV UR8, UR16 ;  /* 0x0000001000087c82 */ /* 0x001fe20008000000 */
[----:B------:R-:W-:Y:S02]  /*3c2c0*/  UMOV UR11, UR19 ;  /* 0x00000013000b7c82 */ /* 0x000fe40008000000 */
[----:B------:R0:W-:Y:S02]  /*3c2d0*/  UTMALDG.3D [UR8], [UR26], desc[UR14] ;  /* 0x00000e081a0075b4 */ /* 0x0001e40008011000 */
[----:B0-----:R-:W-:Y:S05]  /*3c2e0*/  @P3 BRA `(.L_x_989) ;  /* 0xfffffffc00443947 */ /* 0x001fea000383ffff */
.L_x_985:
[----:B------:R-:W-:Y:S05]  /*3c2f0*/  BSYNC B1 ;  /* 0x0000000000017941 */ /* 0x000fea0003800000 */
.L_x_984:
[----:B------:R-:W2:Y:S01]  /*3c300*/  LDL.LU R14, [R1+0x46c] ;  /* 0x00046c00010e7983 */ /* 0x000ea20000300800 */
[----:B------:R-:W-:Y:S01]  /*3c310*/  LOP3.LUT P4, RZ, R9, 0xff, RZ, 0xc0, !PT ;  /* 0x000000ff09ff7812 */ /* 0x000fe2000788c0ff */
[----:B------:R-:W-:Y:S01]  /*3c320*/  IMAD.IADD R6, R0, 0x1, R6 ;  /* 0x0000000100067824 */ /* 0x000fe200078e0206 */
[----:B------:R-:W-:Y:S01]  /*3c330*/  ULDC.64 UR6, c[0x0][0x650] ;  /* 0x0001940000067ab9 */ /* 0x000fe20000000a00 */
[----:B------:R-:W3:Y:S01]  /*3c340*/  LDL.LU R12, [R1+0x484] ;  /* 0x00048400010c7983 */ /* 0x000ee20000300800 */
[----:B------:R-:W-:Y:S01]  /*3c350*/  BSSY B1, `(.L_x_990) ;  /* 0x0000071000017945 */ /* 0x000fe20003800000 */
[----:B------:R-:W-:Y:S01]  /*3c360*/  IMAD.MOV.U32 R10, RZ, RZ, -0x1 ;  /* 0xffffffffff0a7424 */ /* 0x000fe200078e00ff */
[----:B------:R-:W-:Y:S02]  /*3c370*/  SHF.R.U32.HI R2, RZ, 0x2, R6 ;  /* 0x00000002ff027819 */ /* 0x000fe40000011606 */
[----:B------:R-:W-:Y:S02]  /*3c380*/  ISETP.GT.U32.AND P1, PT, R6, 0x3, PT ;  /* 0x000000030600780c */ /* 0x000fe40003f24070 */
[----:B------:R-:W-:-:S02]  /*3c390*/  LOP3.LUT R2, R2, 0x1, RZ, 0xc0, !PT ;  /* 0x0000000102027812 */ /* 0x000fc400078ec0ff */
[----:B------:R-:W-:Y:S01]  /*3c3a0*/  ISETP.LT.U32.AND P1, PT, R0, 0x4, P1 ;  /* 0x000000040000780c */ /* 0x000fe20000f21070 */
[----:B------:R-:W0:Y:S01]  /*3c3b0*/  @P4 S2R R3, SR_CgaCtaId ;  /* 0x0000000000034919 */ /* 0x000e220000008800 */
[----:B------:R-:W-:Y:S02]  /*3c3c0*/  ISETP.NE.U32.AND P3, PT, R2, 0x1, PT ;  /* 0x000000010200780c */ /* 0x000fe40003f65070 */
[----:B------:R-:W-:Y:S02]  /*3c3d0*/  @P4 MOV R2, 0x400 ;  /* 0x0000040000024802 */ /* 0x000fe40000000f00 */
[----:B------:R-:W-:Y:S02]  /*3c3e0*/  ISETP.GT.U32.AND P3, PT, R0, 0x3, !P3 ;  /* 0x000000030000780c */ /* 0x000fe40005f64070 */
[----:B------:R-:W-:Y:S02]  /*3c3f0*/  LOP3.LUT R6, R6, 0x3, RZ, 0xc0, !PT ;  /* 0x0000000306067812 */ /* 0x000fe400078ec0ff */
[----:B------:R-:W-:-:S02]  /*3c400*/  PRMT R4, RZ, 0x7610, R4 ;  /* 0x00007610ff047816 */ /* 0x000fc40000000004 */
[----:B------:R-:W-:Y:S02]  /*3c410*/  PRMT R9, RZ, 0x7610, R9 ;  /* 0x00007610ff097816 */ /* 0x000fe40000000009 */
[----:B0-----:R-:W-:Y:S02]  /*3c420*/  @P4 LEA R2, R3, R2, 0x18 ;  /* 0x0000000203024211 */ /* 0x001fe400078ec0ff */
[----:B------:R-:W-:Y:S02]  /*3c430*/  SEL R3, RZ, 0x1, !P3 ;  /* 0x00000001ff037807 */ /* 0x000fe40005800000 */
[----:B------:R0:W-:Y:S02]  /*3c440*/  @P4 SYNCS.ARRIVE.TRANS64.A1T0 RZ, [R2+URZ+0x58], RZ ;  /* 0x000058ff02ff49a7 */ /* 0x0001e4000810003f */
[----:B0-----:R-:W-:-:S04]  /*3c450*/  SEL R2, RZ, 0x1, !P1 ;  /* 0x00000001ff027807 */ /* 0x001fc80004800000 */
[----:B------:R-:W-:Y:S01]  /*3c460*/  LOP3.LUT R7, R3, R7, R2, 0x96, !PT ;  /* 0x0000000703077212 */ /* 0x000fe200078e9602 */
[----:B------:R-:W-:Y:S02]  /*3c470*/  IMAD.MOV.U32 R2, RZ, RZ, -0x1 ;  /* 0xffffffffff027424 */ /* 0x000fe400078e00ff */
[----:B------:R-:W-:Y:S01]  /*3c480*/  IMAD.MOV.U32 R3, RZ, RZ, -0x1 ;  /* 0xffffffffff037424 */ /* 0x000fe200078e00ff */
[----:B---3--:R-:W-:-:S04]  /*3c490*/  IADD3 R12, P1, R12, UR20, RZ ;  /* 0x000000140c0c7c10 */ /* 0x008fc8000ff3e0ff */
[----:B--2---:R-:W-:Y:S01]  /*3c4a0*/  IADD3.X R14, R14, UR13, RZ, P1, !PT ;  /* 0x0000000d0e0e7c10 */ /* 0x004fe20008ffe4ff */
[----:B------:R0:W-:Y:S01]  /*3c4b0*/  STL [R1+0x484], R12 ;  /* 0x0004840c01007387 */ /* 0x0001e20000100800 */
[----:B------:R-:W-:-:S03]  /*3c4c0*/  ISETP.GE.U32.AND P1, PT, R12, UR6, PT ;  /* 0x000000060c007c0c */ /* 0x000fc6000bf26070 */
[----:B------:R0:W-:Y:S01]  /*3c4d0*/  STL [R1+0x46c], R14 ;  /* 0x00046c0e01007387 */ /* 0x0001e20000100800 */
[----:B------:R-:W-:-:S13]  /*3c4e0*/  ISETP.GE.U32.AND.EX P1, PT, R14, UR7, PT, P1 ;  /* 0x000000070e007c0c */ /* 0x000fda000bf26110 */
[----:B0-----:R-:W-:Y:S05]  /*3c4f0*/  @P1 BRA `(.L_x_991) ;  /* 0x0000000400581947 */ /* 0x001fea0003800000 */
[----:B------:R-:W0:Y:S01]  /*3c500*/  S2R R8, SR_CTAID.X ;  /* 0x0000000000087919 */ /* 0x000e220000002500 */
[----:B------:R-:W1:Y:S01]  /*3c510*/  LDC R15, c[0x0][0x65c] ;  /* 0x00019700ff0f7b82 */ /* 0x000e620000000800 */
[----:B------:R-:W-:Y:S01]  /*3c520*/  ULDC UR5, c[0x0][0x150] ;  /* 0x0000540000057ab9 */ /* 0x000fe20000000800 */
[----:B------:R-:W-:Y:S01]  /*3c530*/  ULDC.64 UR6, c[0x0][0x628] ;  /* 0x00018a0000067ab9 */ /* 0x000fe20000000a00 */
[----:B------:R-:W2:Y:S01]  /*3c540*/  S2R R2, SR_CTAID.Y ;  /* 0x0000000000027919 */ /* 0x000ea20000002600 */
[----:B------:R-:W-:Y:S01]  /*3c550*/  ISETP.NE.U32.AND P1, PT, RZ, UR6, PT ;  /* 0x00000006ff007c0c */ /* 0x000fe2000bf25070 */
[----:B------:R-:W-:-:S03]  /*3c560*/  ULDC UR8, c[0x0][0x630] ;  /* 0x00018c0000087ab9 */ /* 0x000fc60000000800 */
[----:B------:R-:W3:Y:S01]  /*3c570*/  LDC R5, c[0x0][0x144] ;  /* 0x00005100ff057b82 */ /* 0x000ee20000000800 */
[----:B------:R-:W-:-:S07]  /*3c580*/  ISETP.NE.AND.EX P1, PT, RZ, UR7, PT, P1 ;  /* 0x00000007ff007c0c */ /* 0x000fce000bf25310 */
[----:B------:R-:W4:Y:S01]  /*3c590*/  LDC R11, c[0x0][0x148] ;  /* 0x00005200ff0b7b82 */ /* 0x000f220000000800 */
[----:B-1----:R-:W-:Y:S02]  /*3c5a0*/  ISETP.NE.AND P5, PT, R15, 0x1, PT ;  /* 0x000000010f00780c */ /* 0x002fe40003fa5270 */
[----:B0-----:R-:W-:Y:S02]  /*3c5b0*/  I2FP.F32.U32 R3, R8 ;  /* 0x0000000800037245 */ /* 0x001fe40000201000 */
[----:B--2---:R-:W-:-:S03]  /*3c5c0*/  I2FP.F32.U32 R4, R2 ;  /* 0x0000000200047245 */ /* 0x004fc60000201000 */
[----:B------:R-:W-:Y:S01]  /*3c5d0*/  FMUL R3, R3, UR5 ;  /* 0x0000000503037c20 */ /* 0x000fe20008400000 */
[----:B------:R-:W-:Y:S02]  /*3c5e0*/  ULDC UR5, c[0x0][0x154] ;  /* 0x0000550000057ab9 */ /* 0x000fe40000000800 */
[----:B------:R-:W-:-:S03]  /*3c5f0*/  FMUL R10, R4, UR5 ;  /* 0x00000005040a7c20 */ /* 0x000fc60008400000 */
[----:B------:R-:W0:Y:S08]  /*3c600*/  F2I.U32.TRUNC.NTZ R3, R3 ;  /* 0x0000000300037305 */ /* 0x000e30000020f000 */
[----:B------:R-:W1:Y:S01]  /*3c610*/  F2I.U32.TRUNC.NTZ R10, R10 ;  /* 0x0000000a000a7305 */ /* 0x000e62000020f000 */
[----:B0-----:R-:W-:Y:S02]  /*3c620*/  IMAD.MOV R4, RZ, RZ, -R3 ;  /* 0x000000ffff047224 */ /* 0x001fe400078e0a03 */
[----:B------:R-:W-:-:S02]  /*3c630*/  IMAD.MOV.U32 R3, RZ, RZ, R14 ;  /* 0x000000ffff037224 */ /* 0x000fc400078e000e */
[----:B---3--:R-:W-:Y:S02]  /*3c640*/  IMAD R8, R5, R4, R8 ;  /* 0x0000000405087224 */ /* 0x008fe400078e0208 */
[----:B-1----:R-:W-:-:S04]  /*3c650*/  IMAD.MOV R4, RZ, RZ, -R10 ;  /* 0x000000ffff047224 */ /* 0x002fc800078e0a0a */
[----:B----4-:R-:W-:Y:S02]  /*3c660*/  @P5 IMAD R8, R11, R4, R2 ;  /* 0x000000040b085224 */ /* 0x010fe400078e0202 */
[----:B------:R-:W-:Y:S01]  /*3c670*/  IMAD.MOV.U32 R2, RZ, RZ, R12 ;  /* 0x000000ffff027224 */ /* 0x000fe200078e000c */
[----:B------:R-:W-:Y:S06]  /*3c680*/  @!P1 BRA `(.L_x_992) ;  /* 0x0000000000289947 */ /* 0x000fec0003800000 */
[----:B------:R-:W-:Y:S02]  /*3c690*/  ULDC UR5, c[0x0][0x634] ;  /* 0x00018d0000057ab9 */ /* 0x000fe40000000800 */
[----:B------:R-:W-:-:S05]  /*3c6a0*/  IADD3 R3, P1, R12, UR5, RZ ;  /* 0x000000050c037c10 */ /* 0x000fca000ff3e0ff */
[----:B------:R-:W-:-:S04]  /*3c6b0*/  IMAD.X R11, RZ, RZ, R14, P1 ;  /* 0x000000ffff0b7224 */ /* 0x000fc800008e060e */
[----:B------:R-:W-:-:S04]  /*3c6c0*/  IMAD.WIDE.U32 R4, R11, UR6, RZ ;  /* 0x000000060b047c25 */ /* 0x000fc8000f8e00ff */
[----:B------:R-:W-:-:S04]  /*3c6d0*/  IMAD.WIDE.U32 R4, P1, R3, UR7, R4 ;  /* 0x0000000703047c25 */ /* 0x000fc8000f820004 */
[----:B------:R-:W-:-:S04]  /*3c6e0*/  IMAD.WIDE.U32 R2, R3, UR6, RZ ;  /* 0x0000000603027c25 */ /* 0x000fc8000f8e00ff */
[----:B------:R-:W-:Y:S01]  /*3c6f0*/  IMAD.MOV.U32 R2, RZ, RZ, R5 ;  /* 0x000000ffff027224 */ /* 0x000fe200078e0005 */
[----:B------:R-:W-:Y:S01]  /*3c700*/  IADD3 RZ, P3, R3, R4, RZ ;  /* 0x0000000403ff7210 */ /* 0x000fe20007f7e0ff */
[----:B------:R-:W-:-:S04]  /*3c710*/  IMAD.X R3, RZ, RZ, RZ, P1 ;  /* 0x000000ffff037224 */ /* 0x000fc800008e06ff */
[----:B------:R-:W-:-:S08]  /*3c720*/  IMAD.WIDE.U32.X R2, R11, UR7, R2, P3 ;  /* 0x000000070b027c25 */ /* 0x000fd000098e0402 */
.L_x_992:
[--C-:B------:R-:W-:Y:S01]  /*3c730*/  SHF.R.U64 R10, R2, UR8, R3.reuse ;  /* 0x00000008020a7c19 */ /* 0x100fe20008001203 */
[----:B------:R-:W-:Y:S01]  /*3c740*/  ULDC.64 UR6, c[0x0][0x620] ;  /* 0x0001880000067ab9 */ /* 0x000fe20000000a00 */
[----:B------:R-:W-:Y:S01]  /*3c750*/  SHF.R.U32.HI R2, RZ, UR8, R3 ;  /* 0x00000008ff027c19 */ /* 0x000fe20008011603 */
[----:B------:R-:W-:Y:S01]  /*3c760*/  IMAD.MOV.U32 R3, RZ, RZ, R14 ;  /* 0x000000ffff037224 */ /* 0x000fe200078e000e */
[----:B------:R-:W-:Y:S01]  /*3c770*/  IADD3 R11, P1, RZ, -R10, RZ ;  /* 0x8000000aff0b7210 */ /* 0x000fe20007f3e0ff */
[----:B------:R-:W-:-:S04]  /*3c780*/  ULDC UR5, c[0x0][0x618] ;  /* 0x0001860000057ab9 */ /* 0x000fc80000000800 */
[----:B------:R-:W-:-:S04]  /*3c790*/  IMAD.X R2, RZ, RZ, ~R2, P1 ;  /* 0x000000ffff027224 */ /* 0x000fc800008e0e02 */
[----:B------:R-:W-:-:S04]  /*3c7a0*/  IMAD R2, R2, UR6, RZ ;  /* 0x0000000602027c24 */ /* 0x000fc8000f8e02ff */
[----:B------:R-:W-:Y:S02]  /*3c7b0*/  IMAD R5, R11, UR7, R2 ;  /* 0x000000070b057c24 */ /* 0x000fe4000f8e0202 */
[----:B------:R-:W-:-:S04]  /*3c7c0*/  IMAD.MOV.U32 R2, RZ, RZ, R12 ;  /* 0x000000ffff027224 */ /* 0x000fc800078e000c */
[----:B------:R-:W-:Y:S01]  /*3c7d0*/  IMAD.WIDE.U32 R2, R11, UR6, R2 ;  /* 0x000000060b027c25 */ /* 0x000fe2000f8e0002 */
[----:B------:R-:W-:Y:S02]  /*3c7e0*/  ULDC.64 UR6, c[0x0][0x640] ;  /* 0x0001900000067ab9 */ /* 0x000fe40000000a00 */
[----:B------:R-:W-:Y:S01]  /*3c7f0*/  ISETP.NE.U32.AND P1, PT, RZ, UR6, PT ;  /* 0x00000006ff007c0c */ /* 0x000fe2000bf25070 */
[----:B------:R-:W-:-:S03]  /*3c800*/  IMAD.IADD R3, R3, 0x1, R5 ;  /* 0x0000000103037824 */ /* 0x000fc600078e0205 */
[----:B------:R-:W-:Y:S02]  /*3c810*/  ISETP.NE.AND.EX P1, PT, RZ, UR7, PT, P1 ;  /* 0x00000007ff007c0c */ /* 0x000fe4000bf25310 */
[--C-:B------:R-:W-:Y:S02]  /*3c820*/  SHF.R.U64 R11, R2, UR5, R3.reuse ;  /* 0x00000005020b7c19 */ /* 0x100fe40008001203 */
[----:B------:R-:W-:Y:S01]  /*3c830*/  SHF.R.U32.HI R2, RZ, UR5, R3 ;  /* 0x00000005ff027c19 */ /* 0x000fe20008011603 */
[----:B------:R-:W-:-:S03]  /*3c840*/  ULDC UR5, c[0x0][0x608] ;  /* 0x0001820000057ab9 */ /* 0x000fc60000000800 */
[--C-:B------:R-:W-:Y:S02]  /*3c850*/  SHF.R.U64 R12, R11, UR5, R2.reuse ;  /* 0x000000050b0c7c19 */ /* 0x100fe40008001202 */
[----:B------:R-:W-:Y:S01]  /*3c860*/  SHF.R.U32.HI R3, RZ, UR5, R2 ;  /* 0x00000005ff037c19 */ /* 0x000fe20008011602 */
[----:B------:R-:W-:-:S03]  /*3c870*/  ULDC UR5, c[0x0][0x658] ;  /* 0x0001960000057ab9 */ /* 0x000fc60000000800 */
[--C-:B------:R-:W-:Y:S02]  /*3c880*/  SHF.R.U64 R13, R12, UR5, R3.reuse ;  /* 0x000000050c0d7c19 */ /* 0x100fe40008001203 */
[----:B------:R-:W-:-:S03]  /*3c890*/  SHF.R.U32.HI R14, RZ, UR5, R3 ;  /* 0x00000005ff0e7c19 */ /* 0x000fc60008011603 */
[----:B------:R-:W-:Y:S02]  /*3c8a0*/  IMAD.MOV.U32 R2, RZ, RZ, R13 ;  /* 0x000000ffff027224 */ /* 0x000fe400078e000d */
        /* <DEDUP_REMOVED lines=12> */
.L_x_993:
[----:B------:R-:W-:Y:S01]  /*3c970*/  ULDC UR5, c[0x0][0x648] ;  /* 0x0001920000057ab9 */ /* 0x000fe20000000800 */
[----:B------:R-:W-:Y:S01]  /*3c980*/  LOP3.LUT R12, R12, UR17, RZ, 0xc0, !PT ;  /* 0x000000110c0c7c12 */ /* 0x000fe2000f8ec0ff */
[----:B------:R-:W-:Y:S01]  /*3c990*/  IMAD.MOV.U32 R4, RZ, RZ, 0x1 ;  /* 0x00000001ff047424 */ /* 0x000fe200078e00ff */
[----:B------:R-:W-:Y:S01]  /*3c9a0*/  SHF.R.U64 R3, R2, UR5, R3 ;  /* 0x0000000502037c19 */ /* 0x000fe20008001203 */
[----:B------:R-:W-:-:S04]  /*3c9b0*/  ULDC UR5, c[0x0][0x638] ;  /* 0x00018e0000057ab9 */ /* 0x000fc80000000800 */
[----:B------:R-:W-:Y:S02]  /*3c9c0*/  IMAD.MOV R2, RZ, RZ, -R3 ;  /* 0x000000ffff027224 */ /* 0x000fe400078e0a03 */
[----:B------:R-:W-:Y:S02]  /*3c9d0*/  IMAD R5, R3, UR18, R12 ;  /* 0x0000001203057c24 */ /* 0x000fe4000f8e020c */
[----:B------:R-:W-:Y:S01]  /*3c9e0*/  IMAD R13, R2, UR5, R13 ;  /* 0x00000005020d7c24 */ /* 0x000fe2000f8e020d */
[----:B------:R-:W-:Y:S01]  /*3c9f0*/  ULDC UR5, c[0x0][0x610] ;  /* 0x0001840000057ab9 */ /* 0x000fe20000000800 */
[----:B------:R-:W-:Y:S01]  /*3ca00*/  LOP3.LUT R2, R11, UR4, RZ, 0xc0, !PT ;  /* 0x000000040b027c12 */ /* 0x000fe2000f8ec0ff */
[----:B------:R-:W-:Y:S01]  /*3ca10*/  IMAD R8, R5, UR5, R8 ;  /* 0x0000000505087c24 */ /* 0x000fe2000f8e0208 */
[----:B------:R-:W-:-:S03]  /*3ca20*/  ULDC UR5, c[0x0][0x600] ;  /* 0x0001800000057ab9 */ /* 0x000fc60000000800 */
[----:B------:R-:W-:-:S05]  /*3ca30*/  IMAD R13, R13, UR5, R2 ;  /* 0x000000050d0d7c24 */ /* 0x000fca000f8e0202 */
[----:B------:R-:W-:Y:S02]  /*3ca40*/  SEL R3, R13, R8, !P5 ;  /* 0x000000080d037207 */ /* 0x000fe40006800000 */
[----:B------:R-:W-:-:S07]  /*3ca50*/  SEL R2, R8, R13, !P5 ;  /* 0x0000000d08027207 */ /* 0x000fce0006800000 */
.L_x_991:
[----:B------:R-:W-:Y:S05]  /*3ca60*/  BSYNC B1 ;  /* 0x0000000000017941 */ /* 0x000fea0003800000 */
.L_x_990:
[----:B------:R-:W-:-:S13]  /*3ca70*/  LOP3.LUT P1, RZ, R4, 0xff, RZ, 0xc0, !PT ;  /* 0x000000ff04ff7812 */ /* 0x000fda000782c0ff */
[----:B------:R-:W-:Y:S05]  /*3ca80*/  @P1 BRA `(.L_x_994) ;  /* 0xfffffff400281947 */ /* 0x000fea000383ffff */
[----:B------:R-:W-:Y:S05]  /*3ca90*/  BSYNC B0 ;  /* 0x0000000000007941 */ /* 0x000fea0003800000 */
.L_x_982:
[----:B------:R-:W-:-:S03]  /*3caa0*/  UMOV UR5, 0xffffffff ;  /* 0xffffffff00057882 */ /* 0x000fc60000000000 */
[----:B------:R-:W-:Y:S05]  /*3cab0*/  BRA.DIV UR5, `(.L_x_995) ;  /* 0x0000000605247947 */ /* 0x000fea000b800000 */
[----:B------:R-:W-:-:S13]  /*3cac0*/  ELECT P6, URZ, PT ;  /* 0x00000000003f782f */ /* 0x000fda00038c0000 */
.L_x_1009:
[----:B------:R-:W-:Y:S04]  /*3cad0*/  BSSY B0, `(.L_x_996) ;  /* 0x000002e000007945 */ /* 0x000fe80003800000 */
[----:B------:R-:W-:Y:S05]  /*3cae0*/  @!P6 BRA `(.L_x_997) ;  /* 0x0000000000b0e947 */ /* 0x000fea0003800000 */
[----:B------:R-:W2:Y:S02]  /*3caf0*/  LDL R0, [R1+0x458] ;  /* 0x0004580001007983 */ /* 0x000ea40000100800 */
[----:B--2---:R-:W-:-:S13]  /*3cb00*/  R2UR UR5, R0 ;  /* 0x00000000000572ca */ /* 0x004fda00000e0000 */
[----:B------:R-:W-:-:S04]  /*3cb10*/  ULOP3.LUT UR5, UR5, 0x2, URZ, 0xfc, !UPT ;  /* 0x0000000205057892 */ /* 0x000fc8000f8efc3f */
[----:B------:R-:W-:-:S06]  /*3cb20*/  UISETP.NE.AND UP0, UPT, UR5, 0x3, UPT ;  /* 0x000000030500788c */ /* 0x000fcc000bf05270 */
[----:B------:R-:W-:-:S13]  /*3cb30*/  PLOP3.LUT P0, PT, PT, PT, UP0, 0x80, 0x0 ;  /* 0x000000000000781c */ /* 0x000fda0003f0f008 */
[----:B------:R-:W-:Y:S05]  /*3cb40*/  @!P0 BRA `(.L_x_998) ;  /* 0x0000000000048947 */ /* 0x000fea0003800000 */
[----:B------:R-:W-:Y:S01]  /*3cb50*/  BPT.TRAP 0x1 ;  /* 0x000000040000795c */ /* 0x000fe20000300000 */
.L_x_998:
[----:B------:R-:W0:Y:S01]  /*3cb60*/  S2R R3, SR_CgaCtaId ;  /* 0x0000000000037919 */ /* 0x000e220000008800 */
[----:B------:R-:W-:-:S04]  /*3cb70*/  MOV R0, 0x400 ;  /* 0x0000040000007802 */ /* 0x000fc80000000f00 */
[----:B0-----:R-:W-:Y:S02]  /*3cb80*/  LEA R3, R3, R0, 0x18 ;  /* 0x0000000003037211 */ /* 0x001fe400078ec0ff */
[----:B------:R-:W-:-:S03]  /*3cb90*/  SHF.L.U32 R0, R7, 0x1f, RZ ;  /* 0x0000001f07007819 */ /* 0x000fc600000006ff */
[----:B------:R-:W-:-:S04]  /*3cba0*/  VIADD R3, R3, 0x20 ;  /* 0x0000002003037836 */ /* 0x000fc80000000000 */
[----:B------:R-:W-:-:S04]  /*3cbb0*/  IMAD R5, R6, 0x8, R3 ;  /* 0x0000000806057824 */ /* 0x000fc800078e0203 */
[----:B------:R-:W0:Y:S02]  /*3cbc0*/  SYNCS.PHASECHK.TRANS64.TRYWAIT P0, [R5+URZ], R0 ;  /* 0x00000000050075a7 */ /* 0x000e24000800017f */
[----:B0-----:R-:W-:Y:S05]  /*3cbd0*/  @!P0 BRA `(.L_x_999) ;  /* 0x0000000000fc8947 */ /* 0x001fea0003800000 */
.L_x_1010:
[----:B------:R-:W-:-:S05]  /*3cbe0*/  VIADD R6, R6, 0x1 ;  /* 0x0000000106067836 */ /* 0x000fca0000000000 */
[----:B------:R-:W-:-:S04]  /*3cbf0*/  ISETP.NE.AND P0, PT, R6, 0x4, PT ;  /* 0x000000040600780c */ /* 0x000fc80003f05270 */
[----:B0-----:R-:W-:Y:S02]  /*3cc00*/  SEL R0, RZ, 0x1, P0 ;  /* 0x00000001ff007807 */ /* 0x001fe40000000000 */
[----:B------:R-:W-:Y:S02]  /*3cc10*/  SEL R6, R6, RZ, P0 ;  /* 0x000000ff06067207 */ /* 0x000fe40000000000 */
[----:B------:R-:W-:-:S03]  /*3cc20*/  LOP3.LUT R7, R7, R0, RZ, 0x3c, !PT ;  /* 0x0000000007077212 */ /* 0x000fc600078e3cff */
[----:B------:R-:W-:Y:S01]  /*3cc30*/  IMAD R5, R6, 0x8, R3 ;  /* 0x0000000806057824 */ /* 0x000fe200078e0203 */
[----:B------:R-:W-:-:S04]  /*3cc40*/  SHF.L.U32 R0, R7, 0x1f, RZ ;  /* 0x0000001f07007819 */ /* 0x000fc800000006ff */
[----:B------:R-:W0:Y:S02]  /*3cc50*/  SYNCS.PHASECHK.TRANS64.TRYWAIT P0, [R5+URZ], R0 ;  /* 0x00000000050075a7 */ /* 0x000e24000800017f */
[----:B0-----:R-:W-:Y:S05]  /*3cc60*/  @!P0 BRA `(.L_x_1000) ;  /* 0x0000000000ec8947 */ /* 0x001fea0003800000 */
.L_x_1011:
[----:B0-----:R-:W-:-:S05]  /*3cc70*/  VIADD R0, R6, 0x1 ;  /* 0x0000000106007836 */ /* 0x001fca0000000000 */
[----:B------:R-:W-:-:S04]  /*3cc80*/  ISETP.NE.AND P0, PT, R0, 0x4, PT ;  /* 0x000000040000780c */ /* 0x000fc80003f05270 */
[----:B------:R-:W-:Y:S02]  /*3cc90*/  SEL R2, RZ, 0x1, P0 ;  /* 0x00000001ff027807 */ /* 0x000fe40000000000 */
[----:B------:R-:W-:Y:S02]  /*3cca0*/  SEL R4, R0, RZ, P0 ;  /* 0x000000ff00047207 */ /* 0x000fe40000000000 */
[----:B------:R-:W-:-:S03]  /*3ccb0*/  LOP3.LUT R7, R7, R2, RZ, 0x3c, !PT ;  /* 0x0000000207077212 */ /* 0x000fc600078e3cff */
[----:B------:R-:W-:Y:S01]  /*3ccc0*/  IMAD R5, R4, 0x8, R3 ;  /* 0x0000000804057824 */ /* 0x000fe200078e0203 */
[----:B------:R-:W-:-:S04]  /*3ccd0*/  SHF.L.U32 R0, R7, 0x1f, RZ ;  /* 0x0000001f07007819 */ /* 0x000fc800000006ff */
[----:B------:R-:W0:Y:S02]  /*3cce0*/  SYNCS.PHASECHK.TRANS64.TRYWAIT P0, [R5+URZ], R0 ;  /* 0x00000000050075a7 */ /* 0x000e24000800017f */
[----:B0-----:R-:W-:Y:S05]  /*3ccf0*/  @!P0 BRA `(.L_x_1001) ;  /* 0x0000000000dc8947 */ /* 0x001fea0003800000 */
.L_x_1012:
[----:B0-----:R-:W-:-:S05]  /*3cd00*/  VIADD R0, R4, 0x1 ;  /* 0x0000000104007836 */ /* 0x001fca0000000000 */
[----:B------:R-:W-:-:S04]  /*3cd10*/  ISETP.NE.AND P0, PT, R0, 0x4, PT ;  /* 0x000000040000780c */ /* 0x000fc80003f05270 */
[----:B------:R-:W-:Y:S02]  /*3cd20*/  SEL R2, RZ, 0x1, P0 ;  /* 0x00000001ff027807 */ /* 0x000fe40000000000 */
[----:B------:R-:W-:Y:S02]  /*3cd30*/  SEL R0, R0, RZ, P0 ;  /* 0x000000ff00007207 */ /* 0x000fe40000000000 */
[----:B------:R-:W-:-:S03]  /*3cd40*/  LOP3.LUT R2, R7, R2, RZ, 0x3c, !PT ;  /* 0x0000000207027212 */ /* 0x000fc600078e3cff */
[----:B------:R-:W-:Y:S01]  /*3cd50*/  IMAD R3, R0, 0x8, R3 ;  /* 0x0000000800037824 */ /* 0x000fe200078e0203 */
[----:B------:R-:W-:-:S07]  /*3cd60*/  SHF.L.U32 R0, R2, 0x1f, RZ ;  /* 0x0000001f02007819 */ /* 0x000fce00000006ff */
.L_x_1002:
[----:B0-----:R0:W1:Y:S02]  /*3cd70*/  SYNCS.PHASECHK.TRANS64.TRYWAIT P0, [R3+URZ], R0 ;  /* 0x00000000030075a7 */ /* 0x001064000800017f */
[----:B-1----:R-:W-:Y:S05]  /*3cd80*/  @!P0 NANOSLEEP.SYNCS 0x989680 ;  /* 0x009896800000895d */ /* 0x002fea0003900000 */
[----:B------:R-:W1:Y:S02]  /*3cd90*/  @!P0 SYNCS.PHASECHK.TRANS64 P0, [R3+URZ], R0 ;  /* 0x00000000030085a7 */ /* 0x000e64000800007f */
[----:B-1----:R-:W-:Y:S05]  /*3cda0*/  @!P0 BRA `(.L_x_1002) ;  /* 0xfffffffc00f08947 */ /* 0x002fea000383ffff */
.L_x_997:
[----:B------:R-:W-:Y:S05]  /*3cdb0*/  BSYNC B0 ;  /* 0x0000000000007941 */ /* 0x000fea0003800000 */
.L_x_996:
[----:B------:R-:W-:Y:S05]  /*3cdc0*/  EXIT ;  /* 0x000000000000794d */ /* 0x000fea0003800000 */
.L_x_17:
[----:B-1----:R1:W2:Y:S02]  /*3cdd0*/  SYNCS.PHASECHK.TRANS64.TRYWAIT P1, [R3+URZ], R0 ;  /* 0x00000000030075a7 */ /* 0x0022a4000802017f */
[----:B--2---:R-:W-:Y:S05]  /*3cde0*/  @!P1 NANOSLEEP.SYNCS 0x989680 ;  /* 0x009896800000995d */ /* 0x004fea0003900000 */
[----:B------:R-:W2:Y:S02]  /*3cdf0*/  @!P1 SYNCS.PHASECHK.TRANS64 P1, [R3+URZ], R0 ;  /* 0x00000000030095a7 */ /* 0x000ea4000802007f */
[----:B--2---:R-:W-:Y:S05]  /*3ce00*/  @!P1 BRA `(.L_x_17) ;  /* 0xfffffffc00f09947 */ /* 0x004fea000383ffff */
[----:B------:R-:W-:Y:S05]  /*3ce10*/  BRA `(.L_x_16) ;  /* 0xfffffc4400907947 */ /* 0x000fea000383ffff */
.L_x_22:
[----:B--2---:R-:W-:-:S04]  /*3ce20*/  IMAD.U32 R7, RZ, RZ, UR4 ;  /* 0x00000004ff077e24 */ /* 0x004fc8000f8e00ff */
[----:B------:R2:W3:Y:S03]  /*3ce30*/  SYNCS.PHASECHK.TRANS64.TRYWAIT P1, [R7+URZ], R6 ;  /* 0x00000006070075a7 */ /* 0x0004e6000802017f */
[----:B---3--:R-:W-:Y:S05]  /*3ce40*/  @!P1 NANOSLEEP.SYNCS 0x989680 ;  /* 0x009896800000995d */ /* 0x008fea0003900000 */
[----:B------:R-:W3:Y:S02]  /*3ce50*/  @!P1 SYNCS.PHASECHK.TRANS64 P1, [R7+URZ], R6 ;  /* 0x00000006070095a7 */ /* 0x000ee4000802007f */
[----:B---3--:R-:W-:Y:S05]  /*3ce60*/  @!P1 BRA `(.L_x_22) ;  /* 0xfffffffc00ec9947 */ /* 0x008fea000383ffff */
[----:B------:R-:W-:Y:S05]  /*3ce70*/  BRA `(.L_x_21) ;  /* 0xfffffcb800847947 */ /* 0x000fea000383ffff */
.L_x_983:
[----:B------:R-:W-:Y:S01]  /*3ce80*/  BSSY B1, `(.L_x_1003) ;  /* 0x0000006000017945 */ /* 0x000fe20003800000 */
[----:B------:R-:W-:-:S07]  /*3ce90*/  IMAD.MOV.U32 R15, RZ, RZ, -0x1 ;  /* 0xffffffffff0f7424 */ /* 0x000fce00078e00ff */
[----:B------:R-:W-:Y:S05]  /*3cea0*/  WARPSYNC.COLLECTIVE R15, `(.L_x_1004) ;  /* 0x000000000f0c7348 */ /* 0x000fea0003c00000 */
[----:B------:R-:W-:Y:S02]  /*3ceb0*/  ELECT P6, UR62, PT ;  /* 0x00000000003e782f */ /* 0x000fe400038c0000 */
[----:B------:R-:W-:Y:S01]  /*3cec0*/  MOV R14, UR62 ;  /* 0x0000003e000e7c02 */ /* 0x000fe20008000f00 */
[----:B------:R-:W-:Y:S10]  /*3ced0*/  ENDCOLLECTIVE ;  /* 0x000000000000791b */ /* 0x000ff40003800000 */
.L_x_1004:
[----:B------:R-:W-:Y:S05]  /*3cee0*/  BSYNC B1 ;  /* 0x0000000000017941 */ /* 0x000fea0003800000 */
.L_x_1003:
[----:B------:R-:W-:Y:S05]  /*3cef0*/  BRA `(.L_x_1005) ;  /* 0xfffffff000187947 */ /* 0x000fea000383ffff */
.L_x_986:
[----:B0-----:R0:W1:Y:S02]  /*3cf00*/  SYNCS.PHASECHK.TRANS64.TRYWAIT P1, [R11+URZ+0x20], R12 ;  /* 0x0000200c0b0075a7 */ /* 0x001064000802017f */
[----:B-1----:R-:W-:Y:S05]  /*3cf10*/  @!P1 NANOSLEEP.SYNCS 0x989680 ;  /* 0x009896800000995d */ /* 0x002fea0003900000 */
[----:B------:R-:W1:Y:S02]  /*3cf20*/  @!P1 SYNCS.PHASECHK.TRANS64 P1, [R11+URZ+0x20], R12 ;  /* 0x0000200c0b0095a7 */ /* 0x000e64000802007f */
[----:B-1----:R-:W-:Y:S05]  /*3cf30*/  @!P1 BRA `(.L_x_986) ;  /* 0xfffffffc00f09947 */ /* 0x002fea000383ffff */
[----:B------:R-:W-:Y:S05]  /*3cf40*/  BRA `(.L_x_1006) ;  /* 0xfffffff0004c7947 */ /* 0x000fea000383ffff */
.L_x_995:
[----:B------:R-:W-:Y:S01]  /*3cf50*/  BSSY B0, `(.L_x_1007) ;  /* 0x0000006000007945 */ /* 0x000fe20003800000 */
[----:B------:R-:W-:-:S07]  /*3cf60*/  IMAD.MOV.U32 R15, RZ, RZ, -0x1 ;  /* 0xffffffffff0f7424 */ /* 0x000fce00078e00ff */
[----:B------:R-:W-:Y:S05]  /*3cf70*/  WARPSYNC.COLLECTIVE R15, `(.L_x_1008) ;  /* 0x000000000f0c7348 */ /* 0x000fea0003c00000 */
[----:B------:R-:W-:Y:S02]  /*3cf80*/  ELECT P6, UR62, PT ;  /* 0x00000000003e782f */ /* 0x000fe400038c0000 */
[----:B------:R-:W-:Y:S01]  /*3cf90*/  MOV R14, UR62 ;  /* 0x0000003e000e7c02 */ /* 0x000fe20008000f00 */
[----:B------:R-:W-:Y:S10]  /*3cfa0*/  ENDCOLLECTIVE ;  /* 0x000000000000791b */ /* 0x000ff40003800000 */
.L_x_1008:
[----:B------:R-:W-:Y:S05]  /*3cfb0*/  BSYNC B0 ;  /* 0x0000000000007941 */ /* 0x000fea0003800000 */
.L_x_1007:
[----:B------:R-:W-:Y:S05]  /*3cfc0*/  BRA `(.L_x_1009) ;  /* 0xfffffff800c07947 */ /* 0x000fea000383ffff */
.L_x_999:
[----:B0-----:R0:W1:Y:S02]  /*3cfd0*/  SYNCS.PHASECHK.TRANS64.TRYWAIT P0, [R5+URZ], R0 ;  /* 0x00000000050075a7 */ /* 0x001064000800017f */
[----:B-1----:R-:W-:Y:S05]  /*3cfe0*/  @!P0 NANOSLEEP.SYNCS 0x989680 ;  /* 0x009896800000895d */ /* 0x002fea0003900000 */
[----:B------:R-:W1:Y:S02]  /*3cff0*/  @!P0 SYNCS.PHASECHK.TRANS64 P0, [R5+URZ], R0 ;  /* 0x00000000050085a7 */ /* 0x000e64000800007f */
[----:B-1----:R-:W-:Y:S05]  /*3d000*/  @!P0 BRA `(.L_x_999) ;  /* 0xfffffffc00f08947 */ /* 0x002fea000383ffff */
[----:B------:R-:W-:Y:S05]  /*3d010*/  BRA `(.L_x_1010) ;  /* 0xfffffff800f07947 */ /* 0x000fea000383ffff */
.L_x_1000:
[----:B0-----:R0:W1:Y:S02]  /*3d020*/  SYNCS.PHASECHK.TRANS64.TRYWAIT P0, [R5+URZ], R0 ;  /* 0x00000000050075a7 */ /* 0x001064000800017f */
[----:B-1----:R-:W-:Y:S05]  /*3d030*/  @!P0 NANOSLEEP.SYNCS 0x989680 ;  /* 0x009896800000895d */ /* 0x002fea0003900000 */
[----:B------:R-:W1:Y:S02]  /*3d040*/  @!P0 SYNCS.PHASECHK.TRANS64 P0, [R5+URZ], R0 ;  /* 0x00000000050085a7 */ /* 0x000e64000800007f */
[----:B-1----:R-:W-:Y:S05]  /*3d050*/  @!P0 BRA `(.L_x_1000) ;  /* 0xfffffffc00f08947 */ /* 0x002fea000383ffff */
[----:B------:R-:W-:Y:S05]  /*3d060*/  BRA `(.L_x_1011) ;  /* 0xfffffffc00007947 */ /* 0x000fea000383ffff */
.L_x_1001:
[----:B0-----:R0:W1:Y:S02]  /*3d070*/  SYNCS.PHASECHK.TRANS64.TRYWAIT P0, [R5+URZ], R0 ;  /* 0x00000000050075a7 */ /* 0x001064000800017f */
[----:B-1----:R-:W-:Y:S05]  /*3d080*/  @!P0 NANOSLEEP.SYNCS 0x989680 ;  /* 0x009896800000895d */ /* 0x002fea0003900000 */
[----:B------:R-:W1:Y:S02]  /*3d090*/  @!P0 SYNCS.PHASECHK.TRANS64 P0, [R5+URZ], R0 ;  /* 0x00000000050085a7 */ /* 0x000e64000800007f */
[----:B-1----:R-:W-:Y:S05]  /*3d0a0*/  @!P0 BRA `(.L_x_1001) ;  /* 0xfffffffc00f08947 */ /* 0x002fea000383ffff */
[----:B------:R-:W-:Y:S05]  /*3d0b0*/  BRA `(.L_x_1012) ;  /* 0xfffffffc00107947 */ /* 0x000fea000383ffff */
.L_x_1013:
[----:B------:R-:W-:-:S00]  /*3d0c0*/  BRA `(.L_x_1013) ;  /* 0xfffffffc00fc7947 */ /* 0x000fc0000383ffff */
[----:B------:R-:W-:-:S00]  /*3d0d0*/  NOP ;  /* 0x0000000000007918 */ /* 0x000fc00000000000 */
        /* <DEDUP_REMOVED lines=10> */
.L_x_1014:


//--------------------- .nv.global.init           --------------------------
	.section	.nv.global.init,"aw",@progbits
.nv.global.init:
	.type		$str$22,@object
	.size		$str$22,($str$23 - $str$22)
$str$22:
        /*0000*/ 	.byte	0x6b, 0x5f, 0x74, 0x69, 0x6c, 0x65, 0x5f, 0x63, 0x6f, 0x75, 0x6e, 0x74, 0x20, 0x3e, 0x3d, 0x20
        /*0010*/ 	.byte	0x31, 0x00
	.type		$str$23,@object
	.size		$str$23,(__unnamed_1 - $str$23)
$str$23:
        /*0012*/ 	.byte	0x2f, 0x74, 0x6d, 0x70, 0x2f, 0x63, 0x75, 0x74, 0x6c, 0x61, 0x73, 0x73, 0x5f, 0x73, 0x77, 0x65
        /*0022*/ 	.byte	0x65, 0x70, 0x5f, 0x73, 0x72, 0x63, 0x2f, 0x69, 0x6e, 0x63, 0x6c, 0x75, 0x64, 0x65, 0x2f, 0x63
        /*0032*/ 	.byte	0x75, 0x74, 0x6c, 0x61, 0x73, 0x73, 0x2f, 0x67, 0x65, 0x6d, 0x6d, 0x2f, 0x63, 0x6f, 0x6c, 0x6c
        /*0042*/ 	.byte	0x65, 0x63, 0x74, 0x69, 0x76, 0x65, 0x2f, 0x73, 0x6d, 0x39, 0x30, 0x5f, 0x6d, 0x6d, 0x61, 0x5f
        /*0052*/ 	.byte	0x74, 0x6d, 0x61, 0x5f, 0x67, 0x6d, 0x6d, 0x61, 0x5f, 0x73, 0x73, 0x5f, 0x77, 0x61, 0x72, 0x70
        /*0062*/ 	.byte	0x73, 0x70, 0x65, 0x63, 0x69, 0x61, 0x6c, 0x69, 0x7a, 0x65, 0x64, 0x2e, 0x68, 0x70, 0x70, 0x00
	.type		__unnamed_1,@object
	.size		__unnamed_1,(.L_0 - __unnamed_1)
__unnamed_1:
        /* <DEDUP_REMOVED lines=181> */
        /*0bc2*/ 	.byte	0x74, 0x69, 0x74, 0x79, 0x5d, 0x00
.L_0:


//--------------------- .nv.shared._ZN7cutlass13device_kernelINS_4gemm6kernel13GemmUniversalIN4cute5tupleIJiiiiEEENS1_10collective13CollectiveMmaINS1_34MainloopSm90TmaGmmaWarpSpecializedILi4ENS5_IJNS4_1CILi1EEESB_SB_EEENS1_35KernelTmaWarpSpecializedCooperativeEEENS5_IJNSA_ILi512EEENSA_ILi240EEENSA_ILi32EEEEEENS_10bfloat16_tENS5_IJlSB_lEEESJ_SK_NS4_8TiledMMAINS4_8MMA_AtomIJNS4_4SM904GMMA27MMA_64x16x16_F32BF16BF16_SSILNSO_5MajorE0ELSQ_0ELNSO_7ScaleInE1ELSR_1EEEEEENS4_6LayoutINS5_IJNSA_ILi2EEESB_SB_EEENS5_IJSB_NSA_ILi0EEESX_EEEEENS5_IJNS4_10UnderscoreES10_S10_EEEEENS4_13SM90_TMA_LOADENS4_14ComposedLayoutINS4_7SwizzleILi2ELi4ELi3EEENS4_18smem_ptr_flag_bitsILi16EEENSU_INS5_IJNSA_ILi8EEESH_EEENS5_IJSH_SB_EEEEEEEvNS4_8identityES13_S1D_vS1E_EENS_8epilogue10collective6detail29Sm90TmaWarpSpecializedAdapterINS1H_15DefaultEpilogueISJ_SK_SK_NS1G_6thread17LinearCombinationISJ_Li1EffLNS1L_9ScaleType4KindE0ELNS_15FloatRoundStyleE2ESJ_EENS1_15EpilogueDefaultEEEEEvvEEEEvNT_6ParamsE --------------------------
	.section	.nv.shared._ZN7cutlass13device_kernelINS_4gemm6kernel13GemmUniversalIN4cute5tupleIJiiiiEEENS1_10collective13CollectiveMmaINS1_34MainloopSm90TmaGmmaWarpSpecializedILi4ENS5_IJNS4_1CILi1EEESB_SB_EEENS1_35KernelTmaWarpSpecializedCooperativeEEENS5_IJNSA_ILi512EEENSA_ILi240EEENSA_ILi32EEEEEENS_10bfloat16_tENS5_IJlSB_lEEESJ_SK_NS4_8TiledMMAINS4_8MMA_AtomIJNS4_4SM904GMMA27MMA_64x16x16_F32BF16BF16_SSILNSO_5MajorE0ELSQ_0ELNSO_7ScaleInE1ELSR_1EEEEEENS4_6LayoutINS5_IJNSA_ILi2EEESB_SB_EEENS5_IJSB_NSA_ILi0EEESX_EEEEENS5_IJNS4_10UnderscoreES10_S10_EEEEENS4_13SM90_TMA_LOADENS4_14ComposedLayoutINS4_7SwizzleILi2ELi4ELi3EEENS4_18smem_ptr_flag_bitsILi16EEENSU_INS5_IJNSA_ILi8EEESH_EEENS5_IJSH_SB_EEEEEEEvNS4_8identityES13_S1D_vS1E_EENS_8epilogue10collective6detail29Sm90TmaWarpSpecializedAdapterINS1H_15DefaultEpilogueISJ_SK_SK_NS1G_6thread17LinearCombinationISJ_Li1EffLNS1L_9ScaleType4KindE0ELNS_15FloatRoundStyleE2ESJ_EENS1_15EpilogueDefaultEEEEEvvEEEEvNT_6ParamsE,"aw",@nobits
	.sectionflags	@""
	.align	16
	.zero		1024


//--------------------- .nv.shared.reserved.0     --------------------------
	.section	.nv.shared.reserved.0,"aw",@nobits
	.weak		__nv_reservedSMEM_offset_0_alias
	.size		__nv_reservedSMEM_offset_0_alias, 0, 0
	.other		__nv_reservedSMEM_offset_0_alias,@"STO_CUDA_RESERVED_SHARED STV_DEFAULT"
__nv_reservedSMEM_offset_0_alias:
	.zero		0


//--------------------- .nv.global                --------------------------
	.section	.nv.global,"aw",@nobits
.nv.global:
	.type		_ZN40_INTERNAL_b5767db9_4_k_cu_342c4e61_147844cute1_E,@object
	.size		_ZN40_INTERNAL_b5767db9_4_k_cu_342c4e61_147844cute1_E,(_ZN40_INTERNAL_b5767db9_4_k_cu_342c4e61_147844cuda3std3__45__cpo6cbeginE - _ZN40_INTERNAL_b5767db9_4_k_cu_342c4e61_147844cute1_E)
_ZN40_INTERNAL_b5767db9_4_k_cu_342c4e61_147844cute1_E:
	.zero		1
	.type		_ZN40_INTERNAL_b5767db9_4_k_cu_342c4e61_147844cuda3std3__45__cpo6cbeginE,@object
	.size		_ZN40_INTERNAL_b5767db9_4_k_cu_342c4e61_147844cuda3std3__45__cpo6cbeginE,(_ZN40_INTERNAL_b5767db9_4_k_cu_342c4e61_147844cuda3std3__48in_placeE - _ZN40_INTERNAL_b5767db9_4_k_cu_342c4e61_147844cuda3std3__45__cpo6cbeginE)
_ZN40_INTERNAL_b5767db9_4_k_cu_342c4e61_147844cuda3std3__45__cpo6cbeginE:
	.zero		1
	.type		_ZN40_INTERNAL_b5767db9_4_k_cu_342c4e61_147844cuda3std3__48in_placeE,@object
	.size		_ZN40_INTERNAL_b5767db9_4_k_cu_342c4e61_147844cuda3std3__48in_placeE,(_ZN40_INTERNAL_b5767db9_4_k_cu_342c4e61_147844cuda3std6ranges3__45__cpo9iter_moveE - _ZN40_INTERNAL_b5767db9_4_k_cu_342c4e61_147844cuda3std3__48in_placeE)
_ZN40_INTERNAL_b5767db9_4_k_cu_342c4e61_147844cuda3std3__48in_placeE:
	.zero		1
	.type		_ZN40_INTERNAL_b5767db9_4_k_cu_342c4e61_147844cuda3std6ranges3__45__cpo9iter_moveE,@object
	.size		_ZN40_INTERNAL_b5767db9_4_k_cu_342c4e61_147844cuda3std6ranges3__45__cpo9iter_moveE,(_ZN40_INTERNAL_b5767db9_4_k_cu_342c4e61_147844cuda3std3__45__cpo5beginE - _ZN40_INTERNAL_b5767db9_4_k_cu_342c4e61_147844cuda3std6ranges3__45__cpo9iter_moveE)
_ZN40_INTERNAL_b5767db9_4_k_cu_342c4e61_147844cuda3std6ranges3__45__cpo9iter_moveE:
	.zero		1
	.type		_ZN40_INTERNAL_b5767db9_4_k_cu_342c4e61_147844cuda3std3__45__cpo5beginE,@object
	.size		_ZN40_INTERNAL_b5767db9_4_k_cu_342c4e61_147844cuda3std3__45__cpo5beginE,(_ZN40_INTERNAL_b5767db9_4_k_cu_342c4e61_147844cuda3std3__442_GLOBAL__N__b5767db9_4_k_cu_342c4e61_147846ignoreE - _ZN40_INTERNAL_b5767db9_4_k_cu_342c4e61_147844cuda3std3__45__cpo5beginE)
_ZN40_INTERNAL_b5767db9_4_k_cu_342c4e61_147844cuda3std3__45__cpo5beginE:
	.zero		1
	.type		_ZN40_INTERNAL_b5767db9_4_k_cu_342c4e61_147844cuda3std3__442_GLOBAL__N__b5767db9_4_k_cu_342c4e61_147846ignoreE,@object
	.size		_ZN40_INTERNAL_b5767db9_4_k_cu_342c4e61_147844cuda3std3__442_GLOBAL__N__b5767db9_4_k_cu_342c4e61_147846ignoreE,(_ZN40_INTERNAL_b5767db9_4_k_cu_342c4e61_147844cute7productE - _ZN40_INTERNAL_b5767db9_4_k_cu_342c4e61_147844cuda3std3__442_GLOBAL__N__b5767db9_4_k_cu_342c4e61_147846ignoreE)
_ZN40_INTERNAL_b5767db9_4_k_cu_342c4e61_147844cuda3std3__442_GLOBAL__N__b5767db9_4_k_cu_342c4e61_147846ignoreE:
	.zero		1
	.type		_ZN40_INTERNAL_b5767db9_4_k_cu_342c4e61_147844cute7productE,@object
	.size		_ZN40_INTERNAL_b5767db9_4_k_cu_342c4e61_147844cute7productE,(_ZN40_INTERNAL_b5767db9_4_k_cu_342c4e61_147844cuda3std3__45__cpo3endE - _ZN40_INTERNAL_b5767db9_4_k_cu_342c4e61_147844cute7productE)
_ZN40_INTERNAL_b5767db9_4_k_cu_342c4e61_147844cute7productE:
	.zero		1
	.type		_ZN40_INTERNAL_b5767db9_4_k_cu_342c4e61_147844cuda3std3__45__cpo3endE,@object
	.size		_ZN40_INTERNAL_b5767db9_4_k_cu_342c4e61_147844cuda3std3__45__cpo3endE,(_ZN40_INTERNAL_b5767db9_4_k_cu_342c4e61_147844cuda3std3__419piecewise_constructE - _ZN40_INTERNAL_b5767db9_4_k_cu_342c4e61_147844cuda3std3__45__cpo3endE)
_ZN40_INTERNAL_b5767db9_4_k_cu_342c4e61_147844cuda3std3__45__cpo3endE:
	.zero		1
	.type		_ZN40_INTERNAL_b5767db9_4_k_cu_342c4e61_147844cuda3std3__419piecewise_constructE,@object
	.size		_ZN40_INTERNAL_b5767db9_4_k_cu_342c4e61_147844cuda3std3__419piecewise_constructE,(_ZN40_INTERNAL_b5767db9_4_k_cu_342c4e61_147844cuda3std3__45__cpo4cendE - _ZN40_INTERNAL_b5767db9_4_k_cu_342c4e61_147844cuda3std3__419piecewise_constructE)
_ZN40_INTERNAL_b5767db9_4_k_cu_342c4e61_147844cuda3std3__419piecewise_constructE:
	.zero		1
	.type		_ZN40_INTERNAL_b5767db9_4_k_cu_342c4e61_147844cuda3std3__45__cpo4cendE,@object
	.size		_ZN40_INTERNAL_b5767db9_4_k_cu_342c4e61_147844cuda3std3__45__cpo4cendE,(_ZN40_INTERNAL_b5767db9_4_k_cu_342c4e61_147844cuda3std6ranges3__45__cpo4swapE - _ZN40_INTERNAL_b5767db9_4_k_cu_342c4e61_147844cuda3std3__45__cpo4cendE)
_ZN40_INTERNAL_b5767db9_4_k_cu_342c4e61_147844cuda3std3__45__cpo4cendE:
	.zero		1
	.type		_ZN40_INTERNAL_b5767db9_4_k_cu_342c4e61_147844cuda3std6ranges3__45__cpo4swapE,@object
	.size		_ZN40_INTERNAL_b5767db9_4_k_cu_342c4e61_147844cuda3std6ranges3__45__cpo4swapE,(.L_8 - _ZN40_INTERNAL_b5767db9_4_k_cu_342c4e61_147844cuda3std6ranges3__45__cpo4swapE)
_ZN40_INTERNAL_b5767db9_4_k_cu_342c4e61_147844cuda3std6ranges3__45__cpo4swapE:
	.zero		1
.L_8:


//--------------------- .nv.constant0._ZN7cutlass13device_kernelINS_4gemm6kernel13GemmUniversalIN4cute5tupleIJiiiiEEENS1_10collective13CollectiveMmaINS1_34MainloopSm90TmaGmmaWarpSpecializedILi4ENS5_IJNS4_1CILi1EEESB_SB_EEENS1_35KernelTmaWarpSpecializedCooperativeEEENS5_IJNSA_ILi512EEENSA_ILi240EEENSA_ILi32EEEEEENS_10bfloat16_tENS5_IJlSB_lEEESJ_SK_NS4_8TiledMMAINS4_8MMA_AtomIJNS4_4SM904GMMA27MMA_64x16x16_F32BF16BF16_SSILNSO_5MajorE0ELSQ_0ELNSO_7ScaleInE1ELSR_1EEEEEENS4_6LayoutINS5_IJNSA_ILi2EEESB_SB_EEENS5_IJSB_NSA_ILi0EEESX_EEEEENS5_IJNS4_10UnderscoreES10_S10_EEEEENS4_13SM90_TMA_LOADENS4_14ComposedLayoutINS4_7SwizzleILi2ELi4ELi3EEENS4_18smem_ptr_flag_bitsILi16EEENSU_INS5_IJNSA_ILi8EEESH_EEENS5_IJSH_SB_EEEEEEEvNS4_8identityES13_S1D_vS1E_EENS_8epilogue10collective6detail29Sm90TmaWarpSpecializedAdapterINS1H_15DefaultEpilogueISJ_SK_SK_NS1G_6thread17LinearCombinationISJ_Li1EffLNS1L_9ScaleType4KindE0ELNS_15FloatRoundStyleE2ESJ_EENS1_15EpilogueDefaultEEEEEvvEEEEvNT_6ParamsE --------------------------
	.section	.nv.constant0._ZN7cutlass13device_kernelINS_4gemm6kernel13GemmUniversalIN4cute5tupleIJiiiiEEENS1_10collective13CollectiveMmaINS1_34MainloopSm90TmaGmmaWarpSpecializedILi4ENS5_IJNS4_1CILi1EEESB_SB_EEENS1_35KernelTmaWarpSpecializedCooperativeEEENS5_IJNSA_ILi512EEENSA_ILi240EEENSA_ILi32EEEEEENS_10bfloat16_tENS5_IJlSB_lEEESJ_SK_NS4_8TiledMMAINS4_8MMA_AtomIJNS4_4SM904GMMA27MMA_64x16x16_F32BF16BF16_SSILNSO_5MajorE0ELSQ_0ELNSO_7ScaleInE1ELSR_1EEEEEENS4_6LayoutINS5_IJNSA_ILi2EEESB_SB_EEENS5_IJSB_NSA_ILi0EEESX_EEEEENS5_IJNS4_10UnderscoreES10_S10_EEEEENS4_13SM90_TMA_LOADENS4_14ComposedLayoutINS4_7SwizzleILi2ELi4ELi3EEENS4_18smem_ptr_flag_bitsILi16EEENSU_INS5_IJNSA_ILi8EEESH_EEENS5_IJSH_SB_EEEEEEEvNS4_8identityES13_S1D_vS1E_EENS_8epilogue10collective6detail29Sm90TmaWarpSpecializedAdapterINS1H_15DefaultEpilogueISJ_SK_SK_NS1G_6thread17LinearCombinationISJ_Li1EffLNS1L_9ScaleType4KindE0ELNS_15FloatRoundStyleE2ESJ_EENS1_15EpilogueDefaultEEEEEvvEEEEvNT_6ParamsE,"a",@progbits
	.sectionflags	@""
	.align	4
.nv.constant0._ZN7cutlass13device_kernelINS_4gemm6kernel13GemmUniversalIN4cute5tupleIJiiiiEEENS1_10collective13CollectiveMmaINS1_34MainloopSm90TmaGmmaWarpSpecializedILi4ENS5_IJNS4_1CILi1EEESB_SB_EEENS1_35KernelTmaWarpSpecializedCooperativeEEENS5_IJNSA_ILi512EEENSA_ILi240EEENSA_ILi32EEEEEENS_10bfloat16_tENS5_IJlSB_lEEESJ_SK_NS4_8TiledMMAINS4_8MMA_AtomIJNS4_4SM904GMMA27MMA_64x16x16_F32BF16BF16_SSILNSO_5MajorE0ELSQ_0ELNSO_7ScaleInE1ELSR_1EEEEEENS4_6LayoutINS5_IJNSA_ILi2EEESB_SB_EEENS5_IJSB_NSA_ILi0EEESX_EEEEENS5_IJNS4_10UnderscoreES10_S10_EEEEENS4_13SM90_TMA_LOADENS4_14ComposedLayoutINS4_7SwizzleILi2ELi4ELi3EEENS4_18smem_ptr_flag_bitsILi16EEENSU_INS5_IJNSA_ILi8EEESH_EEENS5_IJSH_SB_EEEEEEEvNS4_8identityES13_S1D_vS1E_EENS_8epilogue10collective6detail29Sm90TmaWarpSpecializedAdapterINS1H_15DefaultEpilogueISJ_SK_SK_NS1G_6thread17LinearCombinationISJ_Li1EffLNS1L_9ScaleType4KindE0ELNS_15FloatRoundStyleE2ESJ_EENS1_15EpilogueDefaultEEEEEvvEEEEvNT_6ParamsE:
	.zero		1664


//--------------------- SYMBOLS --------------------------

	.type		.nv.reservedSmem.offset0,@object
	.size		.nv.reservedSmem.offset0,0x4
	.type		__assertfail,@function
